//
// Generated by NVIDIA NVVM Compiler
//
// Compiler Build ID: CL-36424714
// Cuda compilation tools, release 13.0, V13.0.88
// Based on NVVM 20.0.0
//

.version 9.0
.target sm_100
.address_size 64

	// .globl	_ZN3cub18CUB_300001_SM_10006detail11EmptyKernelIvEEvv
// _ZZN3cub18CUB_300001_SM_10006detail19adjacent_difference40DeviceAdjacentDifferenceDifferenceKernelINS2_10policy_hubIPiLb0EE9Policy500ES5_S5_N4cuda3std3__45minusIiEEiiLb0ELb1EEEvT0_PT4_T1_T2_T3_E7storage has been demoted
// _ZZN3cub18CUB_300001_SM_10006detail19adjacent_difference40DeviceAdjacentDifferenceDifferenceKernelINS2_10policy_hubIPiLb0EE9Policy500ES5_S5_N4cuda3std3__45minusIiEEliLb0ELb1EEEvT0_PT4_T1_T2_T3_E7storage has been demoted
// _ZZN3cub18CUB_300001_SM_10006detail19adjacent_difference40DeviceAdjacentDifferenceDifferenceKernelINS2_10policy_hubIPiLb1EE9Policy500ES5_S5_N4cuda3std3__45minusIiEEiiLb1ELb1EEEvT0_PT4_T1_T2_T3_E7storage has been demoted
// _ZZN3cub18CUB_300001_SM_10006detail19adjacent_difference40DeviceAdjacentDifferenceDifferenceKernelINS2_10policy_hubIPiLb1EE9Policy500ES5_S5_N4cuda3std3__45minusIiEEliLb1ELb1EEEvT0_PT4_T1_T2_T3_E7storage has been demoted
// _ZZN3cub18CUB_300001_SM_10006detail9transform23transform_kernel_ublkcpINS2_19async_copy_policy_tILi128EEEiN4cuda3std3__47modulusIiEEN6thrust24THRUST_300001_SM_1000_NS6detail15normal_iteratorINSC_10device_ptrIiEEEEJiiEEEvT0_iT1_T2_DpNS2_16aligned_base_ptrIT3_EEE3bar has been demoted
// _ZZN3cub18CUB_300001_SM_10006detail9transform23transform_kernel_ublkcpINS2_19async_copy_policy_tILi128EEElN4cuda3std3__47modulusIiEEN6thrust24THRUST_300001_SM_1000_NS6detail15normal_iteratorINSC_10device_ptrIiEEEEJiiEEEvT0_iT1_T2_DpNS2_16aligned_base_ptrIT3_EEE3bar has been demoted
.global .align 1 .b8 _ZN30_INTERNAL_4ba5f758_4_k_cu_main4cuda3std3__45__cpo5beginE[1];
.global .align 1 .b8 _ZN30_INTERNAL_4ba5f758_4_k_cu_main4cuda3std3__45__cpo3endE[1];
.global .align 1 .b8 _ZN30_INTERNAL_4ba5f758_4_k_cu_main4cuda3std3__45__cpo6cbeginE[1];
.global .align 1 .b8 _ZN30_INTERNAL_4ba5f758_4_k_cu_main4cuda3std3__45__cpo4cendE[1];
.global .align 1 .b8 _ZN30_INTERNAL_4ba5f758_4_k_cu_main4cuda3std3__45__cpo6rbeginE[1];
.global .align 1 .b8 _ZN30_INTERNAL_4ba5f758_4_k_cu_main4cuda3std3__45__cpo4rendE[1];
.global .align 1 .b8 _ZN30_INTERNAL_4ba5f758_4_k_cu_main4cuda3std3__45__cpo7crbeginE[1];
.global .align 1 .b8 _ZN30_INTERNAL_4ba5f758_4_k_cu_main4cuda3std3__45__cpo5crendE[1];
.global .align 1 .b8 _ZN30_INTERNAL_4ba5f758_4_k_cu_main4cuda3std3__432_GLOBAL__N__4ba5f758_4_k_cu_main6ignoreE[1];
.global .align 1 .b8 _ZN30_INTERNAL_4ba5f758_4_k_cu_main4cuda3std3__419piecewise_constructE[1];
.global .align 1 .b8 _ZN30_INTERNAL_4ba5f758_4_k_cu_main4cuda3std3__48in_placeE[1];
.global .align 1 .b8 _ZN30_INTERNAL_4ba5f758_4_k_cu_main4cuda3std3__420unreachable_sentinelE[1];
.global .align 1 .b8 _ZN30_INTERNAL_4ba5f758_4_k_cu_main4cuda3std3__47nulloptE[1];
.global .align 1 .b8 _ZN30_INTERNAL_4ba5f758_4_k_cu_main4cuda3std3__48unexpectE[1];
.global .align 1 .b8 _ZN30_INTERNAL_4ba5f758_4_k_cu_main4cuda3std6ranges3__45__cpo4swapE[1];
.global .align 1 .b8 _ZN30_INTERNAL_4ba5f758_4_k_cu_main4cuda3std6ranges3__45__cpo9iter_moveE[1];
.global .align 1 .b8 _ZN30_INTERNAL_4ba5f758_4_k_cu_main4cuda3std6ranges3__45__cpo5beginE[1];
.global .align 1 .b8 _ZN30_INTERNAL_4ba5f758_4_k_cu_main4cuda3std6ranges3__45__cpo3endE[1];
.global .align 1 .b8 _ZN30_INTERNAL_4ba5f758_4_k_cu_main4cuda3std6ranges3__45__cpo6cbeginE[1];
.global .align 1 .b8 _ZN30_INTERNAL_4ba5f758_4_k_cu_main4cuda3std6ranges3__45__cpo4cendE[1];
.global .align 1 .b8 _ZN30_INTERNAL_4ba5f758_4_k_cu_main4cuda3std6ranges3__45__cpo7advanceE[1];
.global .align 1 .b8 _ZN30_INTERNAL_4ba5f758_4_k_cu_main4cuda3std6ranges3__45__cpo9iter_swapE[1];
.global .align 1 .b8 _ZN30_INTERNAL_4ba5f758_4_k_cu_main4cuda3std6ranges3__45__cpo4nextE[1];
.global .align 1 .b8 _ZN30_INTERNAL_4ba5f758_4_k_cu_main4cuda3std6ranges3__45__cpo4prevE[1];
.global .align 1 .b8 _ZN30_INTERNAL_4ba5f758_4_k_cu_main4cuda3std6ranges3__45__cpo4dataE[1];
.global .align 1 .b8 _ZN30_INTERNAL_4ba5f758_4_k_cu_main4cuda3std6ranges3__45__cpo5cdataE[1];
.global .align 1 .b8 _ZN30_INTERNAL_4ba5f758_4_k_cu_main4cuda3std6ranges3__45__cpo4sizeE[1];
.global .align 1 .b8 _ZN30_INTERNAL_4ba5f758_4_k_cu_main4cuda3std6ranges3__45__cpo5ssizeE[1];
.global .align 1 .b8 _ZN30_INTERNAL_4ba5f758_4_k_cu_main4cuda3std6ranges3__45__cpo8distanceE[1];
.global .align 1 .b8 _ZN30_INTERNAL_4ba5f758_4_k_cu_main6thrust24THRUST_300001_SM_1000_NS8cuda_cub3parE[1];
.global .align 1 .b8 _ZN30_INTERNAL_4ba5f758_4_k_cu_main6thrust24THRUST_300001_SM_1000_NS8cuda_cub10par_nosyncE[1];
.global .align 1 .b8 _ZN30_INTERNAL_4ba5f758_4_k_cu_main6thrust24THRUST_300001_SM_1000_NS6system6detail10sequential3seqE[1];
.global .align 1 .b8 _ZN30_INTERNAL_4ba5f758_4_k_cu_main6thrust24THRUST_300001_SM_1000_NS6system3cpp3parE[1];
.global .align 1 .b8 _ZN30_INTERNAL_4ba5f758_4_k_cu_main6thrust24THRUST_300001_SM_1000_NS12placeholders2_1E[1];
.global .align 1 .b8 _ZN30_INTERNAL_4ba5f758_4_k_cu_main6thrust24THRUST_300001_SM_1000_NS12placeholders2_2E[1];
.global .align 1 .b8 _ZN30_INTERNAL_4ba5f758_4_k_cu_main6thrust24THRUST_300001_SM_1000_NS12placeholders2_3E[1];
.global .align 1 .b8 _ZN30_INTERNAL_4ba5f758_4_k_cu_main6thrust24THRUST_300001_SM_1000_NS12placeholders2_4E[1];
.global .align 1 .b8 _ZN30_INTERNAL_4ba5f758_4_k_cu_main6thrust24THRUST_300001_SM_1000_NS12placeholders2_5E[1];
.global .align 1 .b8 _ZN30_INTERNAL_4ba5f758_4_k_cu_main6thrust24THRUST_300001_SM_1000_NS12placeholders2_6E[1];
.global .align 1 .b8 _ZN30_INTERNAL_4ba5f758_4_k_cu_main6thrust24THRUST_300001_SM_1000_NS12placeholders2_7E[1];
.global .align 1 .b8 _ZN30_INTERNAL_4ba5f758_4_k_cu_main6thrust24THRUST_300001_SM_1000_NS12placeholders2_8E[1];
.global .align 1 .b8 _ZN30_INTERNAL_4ba5f758_4_k_cu_main6thrust24THRUST_300001_SM_1000_NS12placeholders2_9E[1];
.global .align 1 .b8 _ZN30_INTERNAL_4ba5f758_4_k_cu_main6thrust24THRUST_300001_SM_1000_NS12placeholders3_10E[1];
.global .align 1 .b8 _ZN30_INTERNAL_4ba5f758_4_k_cu_main6thrust24THRUST_300001_SM_1000_NS3seqE[1];
.global .align 1 .b8 _ZN30_INTERNAL_4ba5f758_4_k_cu_main6thrust24THRUST_300001_SM_1000_NS6deviceE[1];
.extern .shared .align 128 .b8 _ZN3cub18CUB_300001_SM_10006detail9transform4smemE[];

.visible .entry _ZN3cub18CUB_300001_SM_10006detail11EmptyKernelIvEEvv()
{


	ret;

}
	// .globl	_ZN3cub18CUB_300001_SM_10006detail8for_each13static_kernelINS2_12policy_hub_t12policy_500_tEmN6thrust24THRUST_300001_SM_1000_NS8cuda_cub20__uninitialized_fill7functorINS7_10device_ptrIiEEiEEEEvT0_T1_
.visible .entry _ZN3cub18CUB_300001_SM_10006detail8for_each13static_kernelINS2_12policy_hub_t12policy_500_tEmN6thrust24THRUST_300001_SM_1000_NS8cuda_cub20__uninitialized_fill7functorINS7_10device_ptrIiEEiEEEEvT0_T1_(
	.param .u64 _ZN3cub18CUB_300001_SM_10006detail8for_each13static_kernelINS2_12policy_hub_t12policy_500_tEmN6thrust24THRUST_300001_SM_1000_NS8cuda_cub20__uninitialized_fill7functorINS7_10device_ptrIiEEiEEEEvT0_T1__param_0,
	.param .align 8 .b8 _ZN3cub18CUB_300001_SM_10006detail8for_each13static_kernelINS2_12policy_hub_t12policy_500_tEmN6thrust24THRUST_300001_SM_1000_NS8cuda_cub20__uninitialized_fill7functorINS7_10device_ptrIiEEiEEEEvT0_T1__param_1[16]
)
.maxntid 256
{
	.reg .pred 	%p<4>;
	.reg .b16 	%rs<5>;
	.reg .b32 	%r<12>;
	.reg .b64 	%rd<16>;

	ld.param.u32 	%r3, [_ZN3cub18CUB_300001_SM_10006detail8for_each13static_kernelINS2_12policy_hub_t12policy_500_tEmN6thrust24THRUST_300001_SM_1000_NS8cuda_cub20__uninitialized_fill7functorINS7_10device_ptrIiEEiEEEEvT0_T1__param_1+8];
	ld.param.u64 	%rd4, [_ZN3cub18CUB_300001_SM_10006detail8for_each13static_kernelINS2_12policy_hub_t12policy_500_tEmN6thrust24THRUST_300001_SM_1000_NS8cuda_cub20__uninitialized_fill7functorINS7_10device_ptrIiEEiEEEEvT0_T1__param_1];
	ld.param.u64 	%rd5, [_ZN3cub18CUB_300001_SM_10006detail8for_each13static_kernelINS2_12policy_hub_t12policy_500_tEmN6thrust24THRUST_300001_SM_1000_NS8cuda_cub20__uninitialized_fill7functorINS7_10device_ptrIiEEiEEEEvT0_T1__param_0];
	mov.u32 	%r9, %ctaid.x;
	mul.wide.u32 	%rd1, %r9, 512;
	sub.s64 	%rd2, %rd5, %rd1;
	setp.lt.u64 	%p1, %rd2, 512;
	@%p1 bra 	$L__BB1_2;
	mov.u32 	%r11, %tid.x;
	cvta.to.global.u64 	%rd11, %rd4;
	cvt.u64.u32 	%rd12, %r11;
	add.s64 	%rd13, %rd1, %rd12;
	shl.b64 	%rd14, %rd13, 2;
	add.s64 	%rd15, %rd11, %rd14;
	st.global.u32 	[%rd15], %r3;
	st.global.u32 	[%rd15+1024], %r3;
	bra.uni 	$L__BB1_6;
$L__BB1_2:
	cvta.to.global.u64 	%rd6, %rd4;
	mov.u32 	%r2, %tid.x;
	cvt.u64.u32 	%rd7, %r2;
	setp.le.u64 	%p2, %rd2, %rd7;
	add.s64 	%rd8, %rd1, %rd7;
	shl.b64 	%rd9, %rd8, 2;
	add.s64 	%rd3, %rd6, %rd9;
	@%p2 bra 	$L__BB1_4;
	st.global.u32 	[%rd3], %r3;
$L__BB1_4:
	add.s32 	%r10, %r2, 256;
	cvt.u64.u32 	%rd10, %r10;
	setp.le.u64 	%p3, %rd2, %rd10;
	@%p3 bra 	$L__BB1_6;
	st.global.u32 	[%rd3+1024], %r3;
$L__BB1_6:
	ret;

}
	// .globl	_ZN3cub18CUB_300001_SM_10006detail8for_each13static_kernelINS2_12policy_hub_t12policy_500_tElN6thrust24THRUST_300001_SM_1000_NS8cuda_cub10__tabulate7functorINS7_6detail15normal_iteratorINS7_10device_ptrIiEEEENS7_6system6detail7generic6detail22compute_sequence_valueIivEElEEEEvT0_T1_
.visible .entry _ZN3cub18CUB_300001_SM_10006detail8for_each13static_kernelINS2_12policy_hub_t12policy_500_tElN6thrust24THRUST_300001_SM_1000_NS8cuda_cub10__tabulate7functorINS7_6detail15normal_iteratorINS7_10device_ptrIiEEEENS7_6system6detail7generic6detail22compute_sequence_valueIivEElEEEEvT0_T1_(
	.param .u64 _ZN3cub18CUB_300001_SM_10006detail8for_each13static_kernelINS2_12policy_hub_t12policy_500_tElN6thrust24THRUST_300001_SM_1000_NS8cuda_cub10__tabulate7functorINS7_6detail15normal_iteratorINS7_10device_ptrIiEEEENS7_6system6detail7generic6detail22compute_sequence_valueIivEElEEEEvT0_T1__param_0,
	.param .align 8 .b8 _ZN3cub18CUB_300001_SM_10006detail8for_each13static_kernelINS2_12policy_hub_t12policy_500_tElN6thrust24THRUST_300001_SM_1000_NS8cuda_cub10__tabulate7functorINS7_6detail15normal_iteratorINS7_10device_ptrIiEEEENS7_6system6detail7generic6detail22compute_sequence_valueIivEElEEEEvT0_T1__param_1[16]
)
.maxntid 256
{
	.reg .pred 	%p<4>;
	.reg .b32 	%r<18>;
	.reg .b64 	%rd<20>;

	ld.param.u64 	%rd7, [_ZN3cub18CUB_300001_SM_10006detail8for_each13static_kernelINS2_12policy_hub_t12policy_500_tElN6thrust24THRUST_300001_SM_1000_NS8cuda_cub10__tabulate7functorINS7_6detail15normal_iteratorINS7_10device_ptrIiEEEENS7_6system6detail7generic6detail22compute_sequence_valueIivEElEEEEvT0_T1__param_1];
	ld.param.u64 	%rd8, [_ZN3cub18CUB_300001_SM_10006detail8for_each13static_kernelINS2_12policy_hub_t12policy_500_tElN6thrust24THRUST_300001_SM_1000_NS8cuda_cub10__tabulate7functorINS7_6detail15normal_iteratorINS7_10device_ptrIiEEEENS7_6system6detail7generic6detail22compute_sequence_valueIivEElEEEEvT0_T1__param_0];
	ld.param.v2.u32 	{%r3, %r4}, [_ZN3cub18CUB_300001_SM_10006detail8for_each13static_kernelINS2_12policy_hub_t12policy_500_tElN6thrust24THRUST_300001_SM_1000_NS8cuda_cub10__tabulate7functorINS7_6detail15normal_iteratorINS7_10device_ptrIiEEEENS7_6system6detail7generic6detail22compute_sequence_valueIivEElEEEEvT0_T1__param_1+8];
	mov.u32 	%r5, %ctaid.x;
	mul.wide.u32 	%rd1, %r5, 512;
	sub.s64 	%rd2, %rd8, %rd1;
	setp.lt.s64 	%p1, %rd2, 512;
	@%p1 bra 	$L__BB2_2;
	mov.u32 	%r13, %tid.x;
	cvta.to.global.u64 	%rd15, %rd7;
	cvt.u64.u32 	%rd16, %r13;
	add.s64 	%rd17, %rd1, %rd16;
	cvt.u32.u64 	%r14, %rd17;
	mad.lo.s32 	%r15, %r4, %r14, %r3;
	shl.b64 	%rd18, %rd17, 2;
	add.s64 	%rd19, %rd15, %rd18;
	st.global.u32 	[%rd19], %r15;
	add.s32 	%r16, %r14, 256;
	mad.lo.s32 	%r17, %r4, %r16, %r3;
	st.global.u32 	[%rd19+1024], %r17;
	bra.uni 	$L__BB2_6;
$L__BB2_2:
	cvta.to.global.u64 	%rd3, %rd7;
	mov.u32 	%r6, %tid.x;
	cvt.s64.s32 	%rd4, %rd2;
	cvt.u64.u32 	%rd5, %r6;
	setp.le.s64 	%p2, %rd4, %rd5;
	@%p2 bra 	$L__BB2_4;
	add.s64 	%rd9, %rd1, %rd5;
	cvt.u32.u64 	%r7, %rd9;
	mad.lo.s32 	%r8, %r4, %r7, %r3;
	shl.b64 	%rd10, %rd9, 2;
	add.s64 	%rd11, %rd3, %rd10;
	st.global.u32 	[%rd11], %r8;
$L__BB2_4:
	cvt.u32.u64 	%r9, %rd5;
	add.s32 	%r10, %r9, 256;
	cvt.u64.u32 	%rd6, %r10;
	setp.le.s64 	%p3, %rd4, %rd6;
	@%p3 bra 	$L__BB2_6;
	add.s64 	%rd12, %rd1, %rd6;
	shl.b64 	%rd13, %rd12, 2;
	cvt.u32.u64 	%r11, %rd12;
	mad.lo.s32 	%r12, %r4, %r11, %r3;
	add.s64 	%rd14, %rd13, %rd3;
	st.global.u32 	[%rd14], %r12;
$L__BB2_6:
	ret;

}
	// .globl	_ZN3cub18CUB_300001_SM_10006detail8for_each13static_kernelINS2_12policy_hub_t12policy_500_tElNS2_12op_wrapper_tIlN6thrust24THRUST_300001_SM_1000_NS8cuda_cub10generate_fIN13ThrustRunTime7getRandEEENS8_6detail15normal_iteratorINS8_10device_ptrIiEEEEEEEEvT0_T1_
.visible .entry _ZN3cub18CUB_300001_SM_10006detail8for_each13static_kernelINS2_12policy_hub_t12policy_500_tElNS2_12op_wrapper_tIlN6thrust24THRUST_300001_SM_1000_NS8cuda_cub10generate_fIN13ThrustRunTime7getRandEEENS8_6detail15normal_iteratorINS8_10device_ptrIiEEEEEEEEvT0_T1_(
	.param .u64 _ZN3cub18CUB_300001_SM_10006detail8for_each13static_kernelINS2_12policy_hub_t12policy_500_tElNS2_12op_wrapper_tIlN6thrust24THRUST_300001_SM_1000_NS8cuda_cub10generate_fIN13ThrustRunTime7getRandEEENS8_6detail15normal_iteratorINS8_10device_ptrIiEEEEEEEEvT0_T1__param_0,
	.param .align 8 .b8 _ZN3cub18CUB_300001_SM_10006detail8for_each13static_kernelINS2_12policy_hub_t12policy_500_tElNS2_12op_wrapper_tIlN6thrust24THRUST_300001_SM_1000_NS8cuda_cub10generate_fIN13ThrustRunTime7getRandEEENS8_6detail15normal_iteratorINS8_10device_ptrIiEEEEEEEEvT0_T1__param_1[24]
)
.maxntid 256
{
	.reg .pred 	%p<8>;
	.reg .b16 	%rs<5>;
	.reg .b32 	%r<64>;
	.reg .b64 	%rd<17>;
	.reg .b64 	%fd<21>;

	ld.param.u32 	%r63, [_ZN3cub18CUB_300001_SM_10006detail8for_each13static_kernelINS2_12policy_hub_t12policy_500_tElNS2_12op_wrapper_tIlN6thrust24THRUST_300001_SM_1000_NS8cuda_cub10generate_fIN13ThrustRunTime7getRandEEENS8_6detail15normal_iteratorINS8_10device_ptrIiEEEEEEEEvT0_T1__param_1+16];
	ld.param.u64 	%rd5, [_ZN3cub18CUB_300001_SM_10006detail8for_each13static_kernelINS2_12policy_hub_t12policy_500_tElNS2_12op_wrapper_tIlN6thrust24THRUST_300001_SM_1000_NS8cuda_cub10generate_fIN13ThrustRunTime7getRandEEENS8_6detail15normal_iteratorINS8_10device_ptrIiEEEEEEEEvT0_T1__param_1];
	ld.param.u64 	%rd6, [_ZN3cub18CUB_300001_SM_10006detail8for_each13static_kernelINS2_12policy_hub_t12policy_500_tElNS2_12op_wrapper_tIlN6thrust24THRUST_300001_SM_1000_NS8cuda_cub10generate_fIN13ThrustRunTime7getRandEEENS8_6detail15normal_iteratorINS8_10device_ptrIiEEEEEEEEvT0_T1__param_0];
	ld.param.v2.u32 	{%r5, %r6}, [_ZN3cub18CUB_300001_SM_10006detail8for_each13static_kernelINS2_12policy_hub_t12policy_500_tElNS2_12op_wrapper_tIlN6thrust24THRUST_300001_SM_1000_NS8cuda_cub10generate_fIN13ThrustRunTime7getRandEEENS8_6detail15normal_iteratorINS8_10device_ptrIiEEEEEEEEvT0_T1__param_1+8];
	mov.u32 	%r13, %ctaid.x;
	mul.wide.u32 	%rd1, %r13, 512;
	sub.s64 	%rd2, %rd6, %rd1;
	setp.lt.s64 	%p1, %rd2, 512;
	@%p1 bra 	$L__BB3_2;
	cvt.rn.f64.s32 	%fd11, %r5;
	cvt.rn.f64.s32 	%fd12, %r6;
	add.f64 	%fd13, %fd12, 0d3FF0000000000000;
	sub.f64 	%fd14, %fd13, %fd11;
	mov.u32 	%r38, %tid.x;
	cvta.to.global.u64 	%rd12, %rd5;
	cvt.u64.u32 	%rd13, %r38;
	add.s64 	%rd14, %rd1, %rd13;
	shl.b64 	%rd15, %rd14, 2;
	add.s64 	%rd16, %rd12, %rd15;
	mul.hi.u32 	%r39, %r63, -1131474031;
	shr.u32 	%r40, %r39, 15;
	mul.lo.s32 	%r41, %r40, 44488;
	sub.s32 	%r42, %r63, %r41;
	mul.lo.s32 	%r43, %r42, 48271;
	mul.lo.s32 	%r44, %r40, 3399;
	setp.lt.u32 	%p6, %r43, %r44;
	xor.b32  	%r45, %r44, 2147483647;
	neg.s32 	%r46, %r44;
	selp.b32 	%r47, %r45, %r46, %p6;
	add.s32 	%r48, %r47, %r43;
	add.s32 	%r49, %r48, -1;
	cvt.rn.f64.u32 	%fd15, %r49;
	div.rn.f64 	%fd16, %fd15, 0d41DFFFFFFF800000;
	fma.rn.f64 	%fd17, %fd14, %fd16, %fd11;
	cvt.rzi.s32.f64 	%r50, %fd17;
	st.global.u32 	[%rd16], %r50;
	mul.hi.u32 	%r51, %r48, -1131474031;
	shr.u32 	%r52, %r51, 15;
	mul.lo.s32 	%r53, %r52, 44488;
	sub.s32 	%r54, %r48, %r53;
	mul.lo.s32 	%r55, %r54, 48271;
	mul.lo.s32 	%r56, %r52, 3399;
	setp.lt.u32 	%p7, %r55, %r56;
	xor.b32  	%r57, %r56, 2147483647;
	neg.s32 	%r58, %r56;
	selp.b32 	%r59, %r57, %r58, %p7;
	add.s32 	%r60, %r59, %r55;
	add.s32 	%r61, %r60, -1;
	cvt.rn.f64.u32 	%fd18, %r61;
	div.rn.f64 	%fd19, %fd18, 0d41DFFFFFFF800000;
	fma.rn.f64 	%fd20, %fd14, %fd19, %fd11;
	cvt.rzi.s32.f64 	%r62, %fd20;
	st.global.u32 	[%rd16+1024], %r62;
	bra.uni 	$L__BB3_6;
$L__BB3_2:
	cvta.to.global.u64 	%rd7, %rd5;
	mov.u32 	%r2, %tid.x;
	cvt.s64.s32 	%rd3, %rd2;
	cvt.rn.f64.s32 	%fd1, %r5;
	cvt.rn.f64.s32 	%fd3, %r6;
	add.f64 	%fd4, %fd3, 0d3FF0000000000000;
	sub.f64 	%fd2, %fd4, %fd1;
	cvt.u64.u32 	%rd8, %r2;
	setp.le.s64 	%p2, %rd3, %rd8;
	add.s64 	%rd9, %rd1, %rd8;
	shl.b64 	%rd10, %rd9, 2;
	add.s64 	%rd4, %rd7, %rd10;
	@%p2 bra 	$L__BB3_4;
	mul.hi.u32 	%r14, %r63, -1131474031;
	shr.u32 	%r15, %r14, 15;
	mul.lo.s32 	%r16, %r15, 44488;
	sub.s32 	%r17, %r63, %r16;
	mul.lo.s32 	%r18, %r17, 48271;
	mul.lo.s32 	%r19, %r15, 3399;
	setp.lt.u32 	%p3, %r18, %r19;
	xor.b32  	%r20, %r19, 2147483647;
	neg.s32 	%r21, %r19;
	selp.b32 	%r22, %r20, %r21, %p3;
	add.s32 	%r63, %r22, %r18;
	add.s32 	%r23, %r63, -1;
	cvt.rn.f64.u32 	%fd5, %r23;
	div.rn.f64 	%fd6, %fd5, 0d41DFFFFFFF800000;
	fma.rn.f64 	%fd7, %fd2, %fd6, %fd1;
	cvt.rzi.s32.f64 	%r24, %fd7;
	st.global.u32 	[%rd4], %r24;
$L__BB3_4:
	add.s32 	%r25, %r2, 256;
	cvt.u64.u32 	%rd11, %r25;
	setp.le.s64 	%p4, %rd3, %rd11;
	@%p4 bra 	$L__BB3_6;
	mul.hi.u32 	%r26, %r63, -1131474031;
	shr.u32 	%r27, %r26, 15;
	mul.lo.s32 	%r28, %r27, 44488;
	sub.s32 	%r29, %r63, %r28;
	mul.lo.s32 	%r30, %r29, 48271;
	mul.lo.s32 	%r31, %r27, 3399;
	setp.lt.u32 	%p5, %r30, %r31;
	xor.b32  	%r32, %r31, 2147483647;
	neg.s32 	%r33, %r31;
	selp.b32 	%r34, %r32, %r33, %p5;
	add.s32 	%r35, %r34, %r30;
	add.s32 	%r36, %r35, -1;
	cvt.rn.f64.u32 	%fd8, %r36;
	div.rn.f64 	%fd9, %fd8, 0d41DFFFFFFF800000;
	fma.rn.f64 	%fd10, %fd2, %fd9, %fd1;
	cvt.rzi.s32.f64 	%r37, %fd10;
	st.global.u32 	[%rd4+1024], %r37;
$L__BB3_6:
	ret;

}
	// .globl	_ZN3cub18CUB_300001_SM_10006detail8for_each13static_kernelINS2_12policy_hub_t12policy_500_tElN6thrust24THRUST_300001_SM_1000_NS8cuda_cub6__fill7functorINS7_6detail15normal_iteratorINS7_10device_ptrIiEEEEiEEEEvT0_T1_
.visible .entry _ZN3cub18CUB_300001_SM_10006detail8for_each13static_kernelINS2_12policy_hub_t12policy_500_tElN6thrust24THRUST_300001_SM_1000_NS8cuda_cub6__fill7functorINS7_6detail15normal_iteratorINS7_10device_ptrIiEEEEiEEEEvT0_T1_(
	.param .u64 _ZN3cub18CUB_300001_SM_10006detail8for_each13static_kernelINS2_12policy_hub_t12policy_500_tElN6thrust24THRUST_300001_SM_1000_NS8cuda_cub6__fill7functorINS7_6detail15normal_iteratorINS7_10device_ptrIiEEEEiEEEEvT0_T1__param_0,
	.param .align 8 .b8 _ZN3cub18CUB_300001_SM_10006detail8for_each13static_kernelINS2_12policy_hub_t12policy_500_tElN6thrust24THRUST_300001_SM_1000_NS8cuda_cub6__fill7functorINS7_6detail15normal_iteratorINS7_10device_ptrIiEEEEiEEEEvT0_T1__param_1[16]
)
.maxntid 256
{
	.reg .pred 	%p<4>;
	.reg .b16 	%rs<5>;
	.reg .b32 	%r<12>;
	.reg .b64 	%rd<17>;

	ld.param.u32 	%r3, [_ZN3cub18CUB_300001_SM_10006detail8for_each13static_kernelINS2_12policy_hub_t12policy_500_tElN6thrust24THRUST_300001_SM_1000_NS8cuda_cub6__fill7functorINS7_6detail15normal_iteratorINS7_10device_ptrIiEEEEiEEEEvT0_T1__param_1+8];
	ld.param.u64 	%rd5, [_ZN3cub18CUB_300001_SM_10006detail8for_each13static_kernelINS2_12policy_hub_t12policy_500_tElN6thrust24THRUST_300001_SM_1000_NS8cuda_cub6__fill7functorINS7_6detail15normal_iteratorINS7_10device_ptrIiEEEEiEEEEvT0_T1__param_1];
	ld.param.u64 	%rd6, [_ZN3cub18CUB_300001_SM_10006detail8for_each13static_kernelINS2_12policy_hub_t12policy_500_tElN6thrust24THRUST_300001_SM_1000_NS8cuda_cub6__fill7functorINS7_6detail15normal_iteratorINS7_10device_ptrIiEEEEiEEEEvT0_T1__param_0];
	mov.u32 	%r9, %ctaid.x;
	mul.wide.u32 	%rd1, %r9, 512;
	sub.s64 	%rd2, %rd6, %rd1;
	setp.lt.s64 	%p1, %rd2, 512;
	@%p1 bra 	$L__BB4_2;
	mov.u32 	%r11, %tid.x;
	cvta.to.global.u64 	%rd12, %rd5;
	cvt.u64.u32 	%rd13, %r11;
	add.s64 	%rd14, %rd1, %rd13;
	shl.b64 	%rd15, %rd14, 2;
	add.s64 	%rd16, %rd12, %rd15;
	st.global.u32 	[%rd16], %r3;
	st.global.u32 	[%rd16+1024], %r3;
	bra.uni 	$L__BB4_6;
$L__BB4_2:
	cvta.to.global.u64 	%rd7, %rd5;
	mov.u32 	%r2, %tid.x;
	cvt.s64.s32 	%rd3, %rd2;
	cvt.u64.u32 	%rd8, %r2;
	setp.le.s64 	%p2, %rd3, %rd8;
	add.s64 	%rd9, %rd1, %rd8;
	shl.b64 	%rd10, %rd9, 2;
	add.s64 	%rd4, %rd7, %rd10;
	@%p2 bra 	$L__BB4_4;
	st.global.u32 	[%rd4], %r3;
$L__BB4_4:
	add.s32 	%r10, %r2, 256;
	cvt.u64.u32 	%rd11, %r10;
	setp.le.s64 	%p3, %rd3, %rd11;
	@%p3 bra 	$L__BB4_6;
	st.global.u32 	[%rd4+1024], %r3;
$L__BB4_6:
	ret;

}
	// .globl	_ZN3cub18CUB_300001_SM_10006detail9transform16transform_kernelINS2_10policy_hubILb1EN4cuda3std3__45tupleIJN6thrust24THRUST_300001_SM_1000_NS6detail15normal_iteratorINSA_10device_ptrIiEEEEEEEE10policy1000EiN13ThrustRunTime3DopESF_JPiEEEvT0_iT1_T2_DpNS2_10kernel_argIT3_EE
.visible .entry _ZN3cub18CUB_300001_SM_10006detail9transform16transform_kernelINS2_10policy_hubILb1EN4cuda3std3__45tupleIJN6thrust24THRUST_300001_SM_1000_NS6detail15normal_iteratorINSA_10device_ptrIiEEEEEEEE10policy1000EiN13ThrustRunTime3DopESF_JPiEEEvT0_iT1_T2_DpNS2_10kernel_argIT3_EE(
	.param .u32 _ZN3cub18CUB_300001_SM_10006detail9transform16transform_kernelINS2_10policy_hubILb1EN4cuda3std3__45tupleIJN6thrust24THRUST_300001_SM_1000_NS6detail15normal_iteratorINSA_10device_ptrIiEEEEEEEE10policy1000EiN13ThrustRunTime3DopESF_JPiEEEvT0_iT1_T2_DpNS2_10kernel_argIT3_EE_param_0,
	.param .u32 _ZN3cub18CUB_300001_SM_10006detail9transform16transform_kernelINS2_10policy_hubILb1EN4cuda3std3__45tupleIJN6thrust24THRUST_300001_SM_1000_NS6detail15normal_iteratorINSA_10device_ptrIiEEEEEEEE10policy1000EiN13ThrustRunTime3DopESF_JPiEEEvT0_iT1_T2_DpNS2_10kernel_argIT3_EE_param_1,
	.param .align 4 .b8 _ZN3cub18CUB_300001_SM_10006detail9transform16transform_kernelINS2_10policy_hubILb1EN4cuda3std3__45tupleIJN6thrust24THRUST_300001_SM_1000_NS6detail15normal_iteratorINSA_10device_ptrIiEEEEEEEE10policy1000EiN13ThrustRunTime3DopESF_JPiEEEvT0_iT1_T2_DpNS2_10kernel_argIT3_EE_param_2[4],
	.param .align 8 .b8 _ZN3cub18CUB_300001_SM_10006detail9transform16transform_kernelINS2_10policy_hubILb1EN4cuda3std3__45tupleIJN6thrust24THRUST_300001_SM_1000_NS6detail15normal_iteratorINSA_10device_ptrIiEEEEEEEE10policy1000EiN13ThrustRunTime3DopESF_JPiEEEvT0_iT1_T2_DpNS2_10kernel_argIT3_EE_param_3[8],
	.param .align 8 .b8 _ZN3cub18CUB_300001_SM_10006detail9transform16transform_kernelINS2_10policy_hubILb1EN4cuda3std3__45tupleIJN6thrust24THRUST_300001_SM_1000_NS6detail15normal_iteratorINSA_10device_ptrIiEEEEEEEE10policy1000EiN13ThrustRunTime3DopESF_JPiEEEvT0_iT1_T2_DpNS2_10kernel_argIT3_EE_param_4[16]
)
.maxntid 128
{
	.reg .pred 	%p<37>;
	.reg .b32 	%r<169>;
	.reg .b64 	%rd<64>;

	ld.param.u32 	%r44, [_ZN3cub18CUB_300001_SM_10006detail9transform16transform_kernelINS2_10policy_hubILb1EN4cuda3std3__45tupleIJN6thrust24THRUST_300001_SM_1000_NS6detail15normal_iteratorINSA_10device_ptrIiEEEEEEEE10policy1000EiN13ThrustRunTime3DopESF_JPiEEEvT0_iT1_T2_DpNS2_10kernel_argIT3_EE_param_2];
	ld.param.u32 	%r45, [_ZN3cub18CUB_300001_SM_10006detail9transform16transform_kernelINS2_10policy_hubILb1EN4cuda3std3__45tupleIJN6thrust24THRUST_300001_SM_1000_NS6detail15normal_iteratorINSA_10device_ptrIiEEEEEEEE10policy1000EiN13ThrustRunTime3DopESF_JPiEEEvT0_iT1_T2_DpNS2_10kernel_argIT3_EE_param_0];
	ld.param.u64 	%rd14, [_ZN3cub18CUB_300001_SM_10006detail9transform16transform_kernelINS2_10policy_hubILb1EN4cuda3std3__45tupleIJN6thrust24THRUST_300001_SM_1000_NS6detail15normal_iteratorINSA_10device_ptrIiEEEEEEEE10policy1000EiN13ThrustRunTime3DopESF_JPiEEEvT0_iT1_T2_DpNS2_10kernel_argIT3_EE_param_4];
	ld.param.u64 	%rd15, [_ZN3cub18CUB_300001_SM_10006detail9transform16transform_kernelINS2_10policy_hubILb1EN4cuda3std3__45tupleIJN6thrust24THRUST_300001_SM_1000_NS6detail15normal_iteratorINSA_10device_ptrIiEEEEEEEE10policy1000EiN13ThrustRunTime3DopESF_JPiEEEvT0_iT1_T2_DpNS2_10kernel_argIT3_EE_param_3];
	ld.param.u32 	%r43, [_ZN3cub18CUB_300001_SM_10006detail9transform16transform_kernelINS2_10policy_hubILb1EN4cuda3std3__45tupleIJN6thrust24THRUST_300001_SM_1000_NS6detail15normal_iteratorINSA_10device_ptrIiEEEEEEEE10policy1000EiN13ThrustRunTime3DopESF_JPiEEEvT0_iT1_T2_DpNS2_10kernel_argIT3_EE_param_1];
	cvta.to.global.u64 	%rd1, %rd15;
	cvta.to.global.u64 	%rd2, %rd14;
	shl.b32 	%r1, %r43, 7;
	mov.u32 	%r46, %ctaid.x;
	mul.lo.s32 	%r2, %r1, %r46;
	sub.s32 	%r3, %r45, %r2;
	min.s32 	%r4, %r1, %r3;
	shl.b32 	%r5, %r4, 2;
	mov.u32 	%r6, %tid.x;
	shl.b32 	%r159, %r6, 7;
	setp.ge.s32 	%p1, %r159, %r5;
	@%p1 bra 	$L__BB5_3;
	mul.wide.u32 	%rd16, %r6, 128;
	add.s64 	%rd17, %rd2, %rd16;
	mul.wide.s32 	%rd18, %r2, 4;
	add.s64 	%rd62, %rd17, %rd18;
$L__BB5_2:
	.pragma "nounroll";
	// begin inline asm
	prefetch.global.L2 [%rd62];
	// end inline asm
	add.s32 	%r159, %r159, 16384;
	add.s64 	%rd62, %rd62, 16384;
	setp.lt.s32 	%p2, %r159, %r5;
	@%p2 bra 	$L__BB5_2;
$L__BB5_3:
	mul.wide.s32 	%rd20, %r2, 4;
	add.s64 	%rd6, %rd2, %rd20;
	add.s64 	%rd7, %rd1, %rd20;
	setp.gt.s32 	%p3, %r1, %r3;
	@%p3 bra 	$L__BB5_16;
	setp.lt.s32 	%p4, %r43, 1;
	@%p4 bra 	$L__BB5_57;
	and.b32  	%r11, %r43, 7;
	setp.lt.u32 	%p5, %r43, 8;
	mov.b32 	%r166, 0;
	@%p5 bra 	$L__BB5_8;
	and.b32  	%r166, %r43, 2147483640;
	neg.s32 	%r161, %r166;
	mul.wide.u32 	%rd21, %r6, 4;
	add.s64 	%rd63, %rd20, %rd21;
	add.s32 	%r160, %r6, 128;
$L__BB5_7:
	.pragma "nounroll";
	mul.wide.s32 	%rd22, %r160, 4;
	add.s64 	%rd23, %rd20, %rd22;
	add.s64 	%rd24, %rd2, %rd63;
	ld.global.u32 	%r48, [%rd24];
	shl.b32 	%r49, %r48, 1;
	rem.s32 	%r50, %r49, %r44;
	add.s64 	%rd25, %rd1, %rd63;
	st.global.u32 	[%rd25], %r50;
	add.s64 	%rd26, %rd2, %rd23;
	ld.global.u32 	%r51, [%rd26];
	shl.b32 	%r52, %r51, 1;
	rem.s32 	%r53, %r52, %r44;
	add.s64 	%rd27, %rd1, %rd23;
	st.global.u32 	[%rd27], %r53;
	ld.global.u32 	%r54, [%rd26+512];
	shl.b32 	%r55, %r54, 1;
	rem.s32 	%r56, %r55, %r44;
	st.global.u32 	[%rd27+512], %r56;
	ld.global.u32 	%r57, [%rd26+1024];
	shl.b32 	%r58, %r57, 1;
	rem.s32 	%r59, %r58, %r44;
	st.global.u32 	[%rd27+1024], %r59;
	ld.global.u32 	%r60, [%rd26+1536];
	shl.b32 	%r61, %r60, 1;
	rem.s32 	%r62, %r61, %r44;
	st.global.u32 	[%rd27+1536], %r62;
	ld.global.u32 	%r63, [%rd26+2048];
	shl.b32 	%r64, %r63, 1;
	rem.s32 	%r65, %r64, %r44;
	st.global.u32 	[%rd27+2048], %r65;
	ld.global.u32 	%r66, [%rd26+2560];
	shl.b32 	%r67, %r66, 1;
	rem.s32 	%r68, %r67, %r44;
	st.global.u32 	[%rd27+2560], %r68;
	ld.global.u32 	%r69, [%rd26+3072];
	shl.b32 	%r70, %r69, 1;
	rem.s32 	%r71, %r70, %r44;
	st.global.u32 	[%rd27+3072], %r71;
	add.s32 	%r161, %r161, 8;
	add.s64 	%rd63, %rd63, 4096;
	add.s32 	%r160, %r160, 1024;
	setp.eq.s32 	%p6, %r161, 0;
	@%p6 bra 	$L__BB5_8;
	bra.uni 	$L__BB5_7;
$L__BB5_8:
	setp.eq.s32 	%p7, %r11, 0;
	@%p7 bra 	$L__BB5_57;
	and.b32  	%r38, %r43, 3;
	setp.lt.u32 	%p8, %r11, 4;
	@%p8 bra 	$L__BB5_11;
	shl.b32 	%r72, %r166, 7;
	add.s32 	%r73, %r72, %r6;
	mul.wide.s32 	%rd28, %r73, 4;
	add.s64 	%rd29, %rd6, %rd28;
	ld.global.u32 	%r74, [%rd29];
	shl.b32 	%r75, %r74, 1;
	rem.s32 	%r76, %r75, %r44;
	add.s64 	%rd30, %rd7, %rd28;
	st.global.u32 	[%rd30], %r76;
	ld.global.u32 	%r77, [%rd29+512];
	shl.b32 	%r78, %r77, 1;
	rem.s32 	%r79, %r78, %r44;
	st.global.u32 	[%rd30+512], %r79;
	ld.global.u32 	%r80, [%rd29+1024];
	shl.b32 	%r81, %r80, 1;
	rem.s32 	%r82, %r81, %r44;
	st.global.u32 	[%rd30+1024], %r82;
	ld.global.u32 	%r83, [%rd29+1536];
	shl.b32 	%r84, %r83, 1;
	rem.s32 	%r85, %r84, %r44;
	st.global.u32 	[%rd30+1536], %r85;
	add.s32 	%r166, %r166, 4;
$L__BB5_11:
	setp.eq.s32 	%p9, %r38, 0;
	@%p9 bra 	$L__BB5_57;
	setp.eq.s32 	%p10, %r38, 1;
	@%p10 bra 	$L__BB5_14;
	shl.b32 	%r86, %r166, 7;
	add.s32 	%r87, %r86, %r6;
	mul.wide.s32 	%rd31, %r87, 4;
	add.s64 	%rd32, %rd6, %rd31;
	ld.global.u32 	%r88, [%rd32];
	shl.b32 	%r89, %r88, 1;
	rem.s32 	%r90, %r89, %r44;
	add.s64 	%rd33, %rd7, %rd31;
	st.global.u32 	[%rd33], %r90;
	ld.global.u32 	%r91, [%rd32+512];
	shl.b32 	%r92, %r91, 1;
	rem.s32 	%r93, %r92, %r44;
	st.global.u32 	[%rd33+512], %r93;
	add.s32 	%r166, %r166, 2;
$L__BB5_14:
	and.b32  	%r94, %r43, 1;
	setp.eq.b32 	%p11, %r94, 1;
	not.pred 	%p12, %p11;
	@%p12 bra 	$L__BB5_57;
	shl.b32 	%r95, %r166, 7;
	add.s32 	%r96, %r95, %r6;
	mul.wide.s32 	%rd34, %r96, 4;
	add.s64 	%rd35, %rd6, %rd34;
	ld.global.u32 	%r97, [%rd35];
	shl.b32 	%r98, %r97, 1;
	rem.s32 	%r99, %r98, %r44;
	add.s64 	%rd36, %rd7, %rd34;
	st.global.u32 	[%rd36], %r99;
	bra.uni 	$L__BB5_57;
$L__BB5_16:
	setp.lt.s32 	%p13, %r43, 1;
	@%p13 bra 	$L__BB5_57;
	and.b32  	%r15, %r43, 7;
	setp.lt.u32 	%p14, %r43, 8;
	mov.b32 	%r163, 0;
	@%p14 bra 	$L__BB5_36;
	and.b32  	%r163, %r43, 2147483640;
	mov.b32 	%r162, 0;
$L__BB5_19:
	.pragma "nounroll";
	shl.b32 	%r102, %r162, 7;
	add.s32 	%r22, %r102, %r6;
	setp.ge.s32 	%p15, %r22, %r4;
	@%p15 bra 	$L__BB5_21;
	mul.wide.u32 	%rd37, %r22, 4;
	add.s64 	%rd38, %rd6, %rd37;
	ld.global.u32 	%r103, [%rd38];
	shl.b32 	%r104, %r103, 1;
	rem.s32 	%r105, %r104, %r44;
	add.s64 	%rd39, %rd7, %rd37;
	st.global.u32 	[%rd39], %r105;
$L__BB5_21:
	add.s32 	%r106, %r22, 128;
	setp.ge.s32 	%p16, %r106, %r4;
	mul.wide.s32 	%rd40, %r106, 4;
	add.s64 	%rd12, %rd6, %rd40;
	add.s64 	%rd13, %rd7, %rd40;
	@%p16 bra 	$L__BB5_23;
	ld.global.u32 	%r107, [%rd12];
	shl.b32 	%r108, %r107, 1;
	rem.s32 	%r109, %r108, %r44;
	st.global.u32 	[%rd13], %r109;
$L__BB5_23:
	add.s32 	%r110, %r22, 256;
	setp.ge.s32 	%p17, %r110, %r4;
	@%p17 bra 	$L__BB5_25;
	ld.global.u32 	%r111, [%rd12+512];
	shl.b32 	%r112, %r111, 1;
	rem.s32 	%r113, %r112, %r44;
	st.global.u32 	[%rd13+512], %r113;
$L__BB5_25:
	add.s32 	%r114, %r22, 384;
	setp.ge.s32 	%p18, %r114, %r4;
	@%p18 bra 	$L__BB5_27;
	ld.global.u32 	%r115, [%rd12+1024];
	shl.b32 	%r116, %r115, 1;
	rem.s32 	%r117, %r116, %r44;
	st.global.u32 	[%rd13+1024], %r117;
$L__BB5_27:
	add.s32 	%r118, %r22, 512;
	setp.ge.s32 	%p19, %r118, %r4;
	@%p19 bra 	$L__BB5_29;
	ld.global.u32 	%r119, [%rd12+1536];
	shl.b32 	%r120, %r119, 1;
	rem.s32 	%r121, %r120, %r44;
	st.global.u32 	[%rd13+1536], %r121;
$L__BB5_29:
	add.s32 	%r122, %r22, 640;
	setp.ge.s32 	%p20, %r122, %r4;
	@%p20 bra 	$L__BB5_31;
	ld.global.u32 	%r123, [%rd12+2048];
	shl.b32 	%r124, %r123, 1;
	rem.s32 	%r125, %r124, %r44;
	st.global.u32 	[%rd13+2048], %r125;
$L__BB5_31:
	add.s32 	%r126, %r22, 768;
	setp.ge.s32 	%p21, %r126, %r4;
	@%p21 bra 	$L__BB5_33;
	ld.global.u32 	%r127, [%rd12+2560];
	shl.b32 	%r128, %r127, 1;
	rem.s32 	%r129, %r128, %r44;
	st.global.u32 	[%rd13+2560], %r129;
$L__BB5_33:
	add.s32 	%r130, %r22, 896;
	setp.ge.s32 	%p22, %r130, %r4;
	@%p22 bra 	$L__BB5_35;
	ld.global.u32 	%r131, [%rd12+3072];
	shl.b32 	%r132, %r131, 1;
	rem.s32 	%r133, %r132, %r44;
	st.global.u32 	[%rd13+3072], %r133;
$L__BB5_35:
	add.s32 	%r162, %r162, 8;
	setp.ne.s32 	%p23, %r162, %r163;
	@%p23 bra 	$L__BB5_19;
$L__BB5_36:
	setp.eq.s32 	%p24, %r15, 0;
	@%p24 bra 	$L__BB5_57;
	and.b32  	%r25, %r43, 3;
	setp.lt.u32 	%p25, %r15, 4;
	@%p25 bra 	$L__BB5_47;
	shl.b32 	%r134, %r163, 7;
	add.s32 	%r26, %r134, %r6;
	setp.ge.s32 	%p26, %r26, %r4;
	@%p26 bra 	$L__BB5_40;
	mul.wide.s32 	%rd41, %r26, 4;
	add.s64 	%rd42, %rd6, %rd41;
	ld.global.u32 	%r135, [%rd42];
	shl.b32 	%r136, %r135, 1;
	rem.s32 	%r137, %r136, %r44;
	add.s64 	%rd43, %rd7, %rd41;
	st.global.u32 	[%rd43], %r137;
$L__BB5_40:
	add.s32 	%r27, %r26, 128;
	setp.ge.s32 	%p27, %r27, %r4;
	@%p27 bra 	$L__BB5_42;
	mul.wide.s32 	%rd44, %r27, 4;
	add.s64 	%rd45, %rd6, %rd44;
	ld.global.u32 	%r138, [%rd45];
	shl.b32 	%r139, %r138, 1;
	rem.s32 	%r140, %r139, %r44;
	add.s64 	%rd46, %rd7, %rd44;
	st.global.u32 	[%rd46], %r140;
$L__BB5_42:
	add.s32 	%r28, %r26, 256;
	setp.ge.s32 	%p28, %r28, %r4;
	@%p28 bra 	$L__BB5_44;
	mul.wide.s32 	%rd47, %r28, 4;
	add.s64 	%rd48, %rd6, %rd47;
	ld.global.u32 	%r141, [%rd48];
	shl.b32 	%r142, %r141, 1;
	rem.s32 	%r143, %r142, %r44;
	add.s64 	%rd49, %rd7, %rd47;
	st.global.u32 	[%rd49], %r143;
$L__BB5_44:
	add.s32 	%r29, %r26, 384;
	setp.ge.s32 	%p29, %r29, %r4;
	@%p29 bra 	$L__BB5_46;
	mul.wide.s32 	%rd50, %r29, 4;
	add.s64 	%rd51, %rd6, %rd50;
	ld.global.u32 	%r144, [%rd51];
	shl.b32 	%r145, %r144, 1;
	rem.s32 	%r146, %r145, %r44;
	add.s64 	%rd52, %rd7, %rd50;
	st.global.u32 	[%rd52], %r146;
$L__BB5_46:
	add.s32 	%r163, %r163, 4;
$L__BB5_47:
	setp.eq.s32 	%p30, %r25, 0;
	@%p30 bra 	$L__BB5_57;
	setp.eq.s32 	%p31, %r25, 1;
	@%p31 bra 	$L__BB5_54;
	shl.b32 	%r147, %r163, 7;
	add.s32 	%r32, %r147, %r6;
	setp.ge.s32 	%p32, %r32, %r4;
	@%p32 bra 	$L__BB5_51;
	mul.wide.s32 	%rd53, %r32, 4;
	add.s64 	%rd54, %rd6, %rd53;
	ld.global.u32 	%r148, [%rd54];
	shl.b32 	%r149, %r148, 1;
	rem.s32 	%r150, %r149, %r44;
	add.s64 	%rd55, %rd7, %rd53;
	st.global.u32 	[%rd55], %r150;
$L__BB5_51:
	add.s32 	%r33, %r32, 128;
	setp.ge.s32 	%p33, %r33, %r4;
	@%p33 bra 	$L__BB5_53;
	mul.wide.s32 	%rd56, %r33, 4;
	add.s64 	%rd57, %rd6, %rd56;
	ld.global.u32 	%r151, [%rd57];
	shl.b32 	%r152, %r151, 1;
	rem.s32 	%r153, %r152, %r44;
	add.s64 	%rd58, %rd7, %rd56;
	st.global.u32 	[%rd58], %r153;
$L__BB5_53:
	add.s32 	%r163, %r163, 2;
$L__BB5_54:
	and.b32  	%r154, %r43, 1;
	setp.eq.b32 	%p34, %r154, 1;
	not.pred 	%p35, %p34;
	@%p35 bra 	$L__BB5_57;
	shl.b32 	%r155, %r163, 7;
	add.s32 	%r36, %r155, %r6;
	setp.ge.s32 	%p36, %r36, %r4;
	@%p36 bra 	$L__BB5_57;
	mul.wide.s32 	%rd59, %r36, 4;
	add.s64 	%rd60, %rd6, %rd59;
	ld.global.u32 	%r156, [%rd60];
	shl.b32 	%r157, %r156, 1;
	rem.s32 	%r158, %r157, %r44;
	add.s64 	%rd61, %rd7, %rd59;
	st.global.u32 	[%rd61], %r158;
$L__BB5_57:
	ret;

}
	// .globl	_ZN3cub18CUB_300001_SM_10006detail9transform16transform_kernelINS2_10policy_hubILb1EN4cuda3std3__45tupleIJN6thrust24THRUST_300001_SM_1000_NS6detail15normal_iteratorINSA_10device_ptrIiEEEEEEEE10policy1000ElN13ThrustRunTime3DopESF_JPiEEEvT0_iT1_T2_DpNS2_10kernel_argIT3_EE
.visible .entry _ZN3cub18CUB_300001_SM_10006detail9transform16transform_kernelINS2_10policy_hubILb1EN4cuda3std3__45tupleIJN6thrust24THRUST_300001_SM_1000_NS6detail15normal_iteratorINSA_10device_ptrIiEEEEEEEE10policy1000ElN13ThrustRunTime3DopESF_JPiEEEvT0_iT1_T2_DpNS2_10kernel_argIT3_EE(
	.param .u64 _ZN3cub18CUB_300001_SM_10006detail9transform16transform_kernelINS2_10policy_hubILb1EN4cuda3std3__45tupleIJN6thrust24THRUST_300001_SM_1000_NS6detail15normal_iteratorINSA_10device_ptrIiEEEEEEEE10policy1000ElN13ThrustRunTime3DopESF_JPiEEEvT0_iT1_T2_DpNS2_10kernel_argIT3_EE_param_0,
	.param .u32 _ZN3cub18CUB_300001_SM_10006detail9transform16transform_kernelINS2_10policy_hubILb1EN4cuda3std3__45tupleIJN6thrust24THRUST_300001_SM_1000_NS6detail15normal_iteratorINSA_10device_ptrIiEEEEEEEE10policy1000ElN13ThrustRunTime3DopESF_JPiEEEvT0_iT1_T2_DpNS2_10kernel_argIT3_EE_param_1,
	.param .align 4 .b8 _ZN3cub18CUB_300001_SM_10006detail9transform16transform_kernelINS2_10policy_hubILb1EN4cuda3std3__45tupleIJN6thrust24THRUST_300001_SM_1000_NS6detail15normal_iteratorINSA_10device_ptrIiEEEEEEEE10policy1000ElN13ThrustRunTime3DopESF_JPiEEEvT0_iT1_T2_DpNS2_10kernel_argIT3_EE_param_2[4],
	.param .align 8 .b8 _ZN3cub18CUB_300001_SM_10006detail9transform16transform_kernelINS2_10policy_hubILb1EN4cuda3std3__45tupleIJN6thrust24THRUST_300001_SM_1000_NS6detail15normal_iteratorINSA_10device_ptrIiEEEEEEEE10policy1000ElN13ThrustRunTime3DopESF_JPiEEEvT0_iT1_T2_DpNS2_10kernel_argIT3_EE_param_3[8],
	.param .align 8 .b8 _ZN3cub18CUB_300001_SM_10006detail9transform16transform_kernelINS2_10policy_hubILb1EN4cuda3std3__45tupleIJN6thrust24THRUST_300001_SM_1000_NS6detail15normal_iteratorINSA_10device_ptrIiEEEEEEEE10policy1000ElN13ThrustRunTime3DopESF_JPiEEEvT0_iT1_T2_DpNS2_10kernel_argIT3_EE_param_4[16]
)
.maxntid 128
{
	.reg .pred 	%p<37>;
	.reg .b32 	%r<166>;
	.reg .b64 	%rd<70>;

	ld.param.u32 	%r42, [_ZN3cub18CUB_300001_SM_10006detail9transform16transform_kernelINS2_10policy_hubILb1EN4cuda3std3__45tupleIJN6thrust24THRUST_300001_SM_1000_NS6detail15normal_iteratorINSA_10device_ptrIiEEEEEEEE10policy1000ElN13ThrustRunTime3DopESF_JPiEEEvT0_iT1_T2_DpNS2_10kernel_argIT3_EE_param_2];
	ld.param.u64 	%rd15, [_ZN3cub18CUB_300001_SM_10006detail9transform16transform_kernelINS2_10policy_hubILb1EN4cuda3std3__45tupleIJN6thrust24THRUST_300001_SM_1000_NS6detail15normal_iteratorINSA_10device_ptrIiEEEEEEEE10policy1000ElN13ThrustRunTime3DopESF_JPiEEEvT0_iT1_T2_DpNS2_10kernel_argIT3_EE_param_0];
	ld.param.u64 	%rd16, [_ZN3cub18CUB_300001_SM_10006detail9transform16transform_kernelINS2_10policy_hubILb1EN4cuda3std3__45tupleIJN6thrust24THRUST_300001_SM_1000_NS6detail15normal_iteratorINSA_10device_ptrIiEEEEEEEE10policy1000ElN13ThrustRunTime3DopESF_JPiEEEvT0_iT1_T2_DpNS2_10kernel_argIT3_EE_param_4];
	ld.param.u64 	%rd17, [_ZN3cub18CUB_300001_SM_10006detail9transform16transform_kernelINS2_10policy_hubILb1EN4cuda3std3__45tupleIJN6thrust24THRUST_300001_SM_1000_NS6detail15normal_iteratorINSA_10device_ptrIiEEEEEEEE10policy1000ElN13ThrustRunTime3DopESF_JPiEEEvT0_iT1_T2_DpNS2_10kernel_argIT3_EE_param_3];
	ld.param.u32 	%r41, [_ZN3cub18CUB_300001_SM_10006detail9transform16transform_kernelINS2_10policy_hubILb1EN4cuda3std3__45tupleIJN6thrust24THRUST_300001_SM_1000_NS6detail15normal_iteratorINSA_10device_ptrIiEEEEEEEE10policy1000ElN13ThrustRunTime3DopESF_JPiEEEvT0_iT1_T2_DpNS2_10kernel_argIT3_EE_param_1];
	cvta.to.global.u64 	%rd1, %rd17;
	cvta.to.global.u64 	%rd2, %rd16;
	shl.b32 	%r1, %r41, 7;
	mov.u32 	%r43, %ctaid.x;
	cvt.u64.u32 	%rd18, %r43;
	cvt.s64.s32 	%rd19, %r1;
	mul.lo.s64 	%rd3, %rd19, %rd18;
	sub.s64 	%rd20, %rd15, %rd3;
	min.s64 	%rd21, %rd20, %rd19;
	cvt.u32.u64 	%r2, %rd21;
	shl.b32 	%r3, %r2, 2;
	mov.u32 	%r4, %tid.x;
	shl.b32 	%r156, %r4, 7;
	setp.ge.s32 	%p1, %r156, %r3;
	@%p1 bra 	$L__BB6_3;
	shl.b64 	%rd22, %rd3, 2;
	add.s64 	%rd23, %rd2, %rd22;
	mul.wide.u32 	%rd24, %r4, 128;
	add.s64 	%rd68, %rd23, %rd24;
$L__BB6_2:
	.pragma "nounroll";
	// begin inline asm
	prefetch.global.L2 [%rd68];
	// end inline asm
	add.s32 	%r156, %r156, 16384;
	add.s64 	%rd68, %rd68, 16384;
	setp.lt.s32 	%p2, %r156, %r3;
	@%p2 bra 	$L__BB6_2;
$L__BB6_3:
	shl.b64 	%rd26, %rd3, 2;
	add.s64 	%rd7, %rd2, %rd26;
	add.s64 	%rd8, %rd1, %rd26;
	setp.eq.s32 	%p3, %r1, %r2;
	@%p3 bra 	$L__BB6_45;
	setp.lt.s32 	%p4, %r41, 1;
	@%p4 bra 	$L__BB6_57;
	and.b32  	%r9, %r41, 7;
	setp.lt.u32 	%p5, %r41, 8;
	mov.b32 	%r163, 0;
	@%p5 bra 	$L__BB6_24;
	and.b32  	%r163, %r41, 2147483640;
	mov.b32 	%r159, 0;
$L__BB6_7:
	.pragma "nounroll";
	shl.b32 	%r46, %r159, 7;
	add.s32 	%r20, %r46, %r4;
	setp.ge.s32 	%p6, %r20, %r2;
	@%p6 bra 	$L__BB6_9;
	mul.wide.u32 	%rd27, %r20, 4;
	add.s64 	%rd28, %rd7, %rd27;
	ld.global.u32 	%r47, [%rd28];
	shl.b32 	%r48, %r47, 1;
	rem.s32 	%r49, %r48, %r42;
	add.s64 	%rd29, %rd8, %rd27;
	st.global.u32 	[%rd29], %r49;
$L__BB6_9:
	add.s32 	%r50, %r20, 128;
	setp.ge.s32 	%p7, %r50, %r2;
	mul.wide.s32 	%rd30, %r50, 4;
	add.s64 	%rd13, %rd7, %rd30;
	add.s64 	%rd14, %rd8, %rd30;
	@%p7 bra 	$L__BB6_11;
	ld.global.u32 	%r51, [%rd13];
	shl.b32 	%r52, %r51, 1;
	rem.s32 	%r53, %r52, %r42;
	st.global.u32 	[%rd14], %r53;
$L__BB6_11:
	add.s32 	%r54, %r20, 256;
	setp.ge.s32 	%p8, %r54, %r2;
	@%p8 bra 	$L__BB6_13;
	ld.global.u32 	%r55, [%rd13+512];
	shl.b32 	%r56, %r55, 1;
	rem.s32 	%r57, %r56, %r42;
	st.global.u32 	[%rd14+512], %r57;
$L__BB6_13:
	add.s32 	%r58, %r20, 384;
	setp.ge.s32 	%p9, %r58, %r2;
	@%p9 bra 	$L__BB6_15;
	ld.global.u32 	%r59, [%rd13+1024];
	shl.b32 	%r60, %r59, 1;
	rem.s32 	%r61, %r60, %r42;
	st.global.u32 	[%rd14+1024], %r61;
$L__BB6_15:
	add.s32 	%r62, %r20, 512;
	setp.ge.s32 	%p10, %r62, %r2;
	@%p10 bra 	$L__BB6_17;
	ld.global.u32 	%r63, [%rd13+1536];
	shl.b32 	%r64, %r63, 1;
	rem.s32 	%r65, %r64, %r42;
	st.global.u32 	[%rd14+1536], %r65;
$L__BB6_17:
	add.s32 	%r66, %r20, 640;
	setp.ge.s32 	%p11, %r66, %r2;
	@%p11 bra 	$L__BB6_19;
	ld.global.u32 	%r67, [%rd13+2048];
	shl.b32 	%r68, %r67, 1;
	rem.s32 	%r69, %r68, %r42;
	st.global.u32 	[%rd14+2048], %r69;
$L__BB6_19:
	add.s32 	%r70, %r20, 768;
	setp.ge.s32 	%p12, %r70, %r2;
	@%p12 bra 	$L__BB6_21;
	ld.global.u32 	%r71, [%rd13+2560];
	shl.b32 	%r72, %r71, 1;
	rem.s32 	%r73, %r72, %r42;
	st.global.u32 	[%rd14+2560], %r73;
$L__BB6_21:
	add.s32 	%r74, %r20, 896;
	setp.ge.s32 	%p13, %r74, %r2;
	@%p13 bra 	$L__BB6_23;
	ld.global.u32 	%r75, [%rd13+3072];
	shl.b32 	%r76, %r75, 1;
	rem.s32 	%r77, %r76, %r42;
	st.global.u32 	[%rd14+3072], %r77;
$L__BB6_23:
	add.s32 	%r159, %r159, 8;
	setp.eq.s32 	%p14, %r159, %r163;
	@%p14 bra 	$L__BB6_24;
	bra.uni 	$L__BB6_7;
$L__BB6_24:
	setp.eq.s32 	%p15, %r9, 0;
	@%p15 bra 	$L__BB6_57;
	and.b32  	%r29, %r41, 3;
	setp.lt.u32 	%p16, %r9, 4;
	@%p16 bra 	$L__BB6_35;
	shl.b32 	%r78, %r163, 7;
	add.s32 	%r30, %r78, %r4;
	setp.ge.s32 	%p17, %r30, %r2;
	@%p17 bra 	$L__BB6_28;
	mul.wide.s32 	%rd31, %r30, 4;
	add.s64 	%rd32, %rd7, %rd31;
	ld.global.u32 	%r79, [%rd32];
	shl.b32 	%r80, %r79, 1;
	rem.s32 	%r81, %r80, %r42;
	add.s64 	%rd33, %rd8, %rd31;
	st.global.u32 	[%rd33], %r81;
$L__BB6_28:
	add.s32 	%r31, %r30, 128;
	setp.ge.s32 	%p18, %r31, %r2;
	@%p18 bra 	$L__BB6_30;
	mul.wide.s32 	%rd34, %r31, 4;
	add.s64 	%rd35, %rd7, %rd34;
	ld.global.u32 	%r82, [%rd35];
	shl.b32 	%r83, %r82, 1;
	rem.s32 	%r84, %r83, %r42;
	add.s64 	%rd36, %rd8, %rd34;
	st.global.u32 	[%rd36], %r84;
$L__BB6_30:
	add.s32 	%r32, %r30, 256;
	setp.ge.s32 	%p19, %r32, %r2;
	@%p19 bra 	$L__BB6_32;
	mul.wide.s32 	%rd37, %r32, 4;
	add.s64 	%rd38, %rd7, %rd37;
	ld.global.u32 	%r85, [%rd38];
	shl.b32 	%r86, %r85, 1;
	rem.s32 	%r87, %r86, %r42;
	add.s64 	%rd39, %rd8, %rd37;
	st.global.u32 	[%rd39], %r87;
$L__BB6_32:
	add.s32 	%r33, %r30, 384;
	setp.ge.s32 	%p20, %r33, %r2;
	@%p20 bra 	$L__BB6_34;
	mul.wide.s32 	%rd40, %r33, 4;
	add.s64 	%rd41, %rd7, %rd40;
	ld.global.u32 	%r88, [%rd41];
	shl.b32 	%r89, %r88, 1;
	rem.s32 	%r90, %r89, %r42;
	add.s64 	%rd42, %rd8, %rd40;
	st.global.u32 	[%rd42], %r90;
$L__BB6_34:
	add.s32 	%r163, %r163, 4;
$L__BB6_35:
	setp.eq.s32 	%p21, %r29, 0;
	@%p21 bra 	$L__BB6_57;
	setp.eq.s32 	%p22, %r29, 1;
	@%p22 bra 	$L__BB6_42;
	shl.b32 	%r91, %r163, 7;
	add.s32 	%r36, %r91, %r4;
	setp.ge.s32 	%p23, %r36, %r2;
	@%p23 bra 	$L__BB6_39;
	mul.wide.s32 	%rd43, %r36, 4;
	add.s64 	%rd44, %rd7, %rd43;
	ld.global.u32 	%r92, [%rd44];
	shl.b32 	%r93, %r92, 1;
	rem.s32 	%r94, %r93, %r42;
	add.s64 	%rd45, %rd8, %rd43;
	st.global.u32 	[%rd45], %r94;
$L__BB6_39:
	add.s32 	%r37, %r36, 128;
	setp.ge.s32 	%p24, %r37, %r2;
	@%p24 bra 	$L__BB6_41;
	mul.wide.s32 	%rd46, %r37, 4;
	add.s64 	%rd47, %rd7, %rd46;
	ld.global.u32 	%r95, [%rd47];
	shl.b32 	%r96, %r95, 1;
	rem.s32 	%r97, %r96, %r42;
	add.s64 	%rd48, %rd8, %rd46;
	st.global.u32 	[%rd48], %r97;
$L__BB6_41:
	add.s32 	%r163, %r163, 2;
$L__BB6_42:
	and.b32  	%r98, %r41, 1;
	setp.eq.b32 	%p25, %r98, 1;
	not.pred 	%p26, %p25;
	@%p26 bra 	$L__BB6_57;
	shl.b32 	%r99, %r163, 7;
	add.s32 	%r40, %r99, %r4;
	setp.ge.s32 	%p27, %r40, %r2;
	@%p27 bra 	$L__BB6_57;
	mul.wide.s32 	%rd49, %r40, 4;
	add.s64 	%rd50, %rd7, %rd49;
	ld.global.u32 	%r100, [%rd50];
	shl.b32 	%r101, %r100, 1;
	rem.s32 	%r102, %r101, %r42;
	add.s64 	%rd51, %rd8, %rd49;
	st.global.u32 	[%rd51], %r102;
	bra.uni 	$L__BB6_57;
$L__BB6_45:
	setp.lt.s32 	%p28, %r41, 1;
	@%p28 bra 	$L__BB6_57;
	and.b32  	%r11, %r41, 7;
	setp.lt.u32 	%p29, %r41, 8;
	mov.b32 	%r161, 0;
	@%p29 bra 	$L__BB6_49;
	and.b32  	%r161, %r41, 2147483640;
	neg.s32 	%r158, %r161;
	mul.wide.u32 	%rd52, %r4, 4;
	add.s64 	%rd69, %rd26, %rd52;
	add.s32 	%r157, %r4, 128;
$L__BB6_48:
	.pragma "nounroll";
	mul.wide.s32 	%rd53, %r157, 4;
	add.s64 	%rd54, %rd26, %rd53;
	add.s64 	%rd55, %rd2, %rd69;
	ld.global.u32 	%r104, [%rd55];
	shl.b32 	%r105, %r104, 1;
	rem.s32 	%r106, %r105, %r42;
	add.s64 	%rd56, %rd1, %rd69;
	st.global.u32 	[%rd56], %r106;
	add.s64 	%rd57, %rd2, %rd54;
	ld.global.u32 	%r107, [%rd57];
	shl.b32 	%r108, %r107, 1;
	rem.s32 	%r109, %r108, %r42;
	add.s64 	%rd58, %rd1, %rd54;
	st.global.u32 	[%rd58], %r109;
	ld.global.u32 	%r110, [%rd57+512];
	shl.b32 	%r111, %r110, 1;
	rem.s32 	%r112, %r111, %r42;
	st.global.u32 	[%rd58+512], %r112;
	ld.global.u32 	%r113, [%rd57+1024];
	shl.b32 	%r114, %r113, 1;
	rem.s32 	%r115, %r114, %r42;
	st.global.u32 	[%rd58+1024], %r115;
	ld.global.u32 	%r116, [%rd57+1536];
	shl.b32 	%r117, %r116, 1;
	rem.s32 	%r118, %r117, %r42;
	st.global.u32 	[%rd58+1536], %r118;
	ld.global.u32 	%r119, [%rd57+2048];
	shl.b32 	%r120, %r119, 1;
	rem.s32 	%r121, %r120, %r42;
	st.global.u32 	[%rd58+2048], %r121;
	ld.global.u32 	%r122, [%rd57+2560];
	shl.b32 	%r123, %r122, 1;
	rem.s32 	%r124, %r123, %r42;
	st.global.u32 	[%rd58+2560], %r124;
	ld.global.u32 	%r125, [%rd57+3072];
	shl.b32 	%r126, %r125, 1;
	rem.s32 	%r127, %r126, %r42;
	st.global.u32 	[%rd58+3072], %r127;
	add.s32 	%r158, %r158, 8;
	add.s64 	%rd69, %rd69, 4096;
	add.s32 	%r157, %r157, 1024;
	setp.eq.s32 	%p30, %r158, 0;
	@%p30 bra 	$L__BB6_49;
	bra.uni 	$L__BB6_48;
$L__BB6_49:
	setp.eq.s32 	%p31, %r11, 0;
	@%p31 bra 	$L__BB6_57;
	and.b32  	%r23, %r41, 3;
	setp.lt.u32 	%p32, %r11, 4;
	@%p32 bra 	$L__BB6_52;
	shl.b32 	%r128, %r161, 7;
	add.s32 	%r129, %r128, %r4;
	mul.wide.s32 	%rd59, %r129, 4;
	add.s64 	%rd60, %rd7, %rd59;
	ld.global.u32 	%r130, [%rd60];
	shl.b32 	%r131, %r130, 1;
	rem.s32 	%r132, %r131, %r42;
	add.s64 	%rd61, %rd8, %rd59;
	st.global.u32 	[%rd61], %r132;
	ld.global.u32 	%r133, [%rd60+512];
	shl.b32 	%r134, %r133, 1;
	rem.s32 	%r135, %r134, %r42;
	st.global.u32 	[%rd61+512], %r135;
	ld.global.u32 	%r136, [%rd60+1024];
	shl.b32 	%r137, %r136, 1;
	rem.s32 	%r138, %r137, %r42;
	st.global.u32 	[%rd61+1024], %r138;
	ld.global.u32 	%r139, [%rd60+1536];
	shl.b32 	%r140, %r139, 1;
	rem.s32 	%r141, %r140, %r42;
	st.global.u32 	[%rd61+1536], %r141;
	add.s32 	%r161, %r161, 4;
$L__BB6_52:
	setp.eq.s32 	%p33, %r23, 0;
	@%p33 bra 	$L__BB6_57;
	setp.eq.s32 	%p34, %r23, 1;
	@%p34 bra 	$L__BB6_55;
	shl.b32 	%r142, %r161, 7;
	add.s32 	%r143, %r142, %r4;
	mul.wide.s32 	%rd62, %r143, 4;
	add.s64 	%rd63, %rd7, %rd62;
	ld.global.u32 	%r144, [%rd63];
	shl.b32 	%r145, %r144, 1;
	rem.s32 	%r146, %r145, %r42;
	add.s64 	%rd64, %rd8, %rd62;
	st.global.u32 	[%rd64], %r146;
	ld.global.u32 	%r147, [%rd63+512];
	shl.b32 	%r148, %r147, 1;
	rem.s32 	%r149, %r148, %r42;
	st.global.u32 	[%rd64+512], %r149;
	add.s32 	%r161, %r161, 2;
$L__BB6_55:
	and.b32  	%r150, %r41, 1;
	setp.eq.b32 	%p35, %r150, 1;
	not.pred 	%p36, %p35;
	@%p36 bra 	$L__BB6_57;
	shl.b32 	%r151, %r161, 7;
	add.s32 	%r152, %r151, %r4;
	mul.wide.s32 	%rd65, %r152, 4;
	add.s64 	%rd66, %rd7, %rd65;
	ld.global.u32 	%r153, [%rd66];
	shl.b32 	%r154, %r153, 1;
	rem.s32 	%r155, %r154, %r42;
	add.s64 	%rd67, %rd8, %rd65;
	st.global.u32 	[%rd67], %r155;
$L__BB6_57:
	ret;

}
	// .globl	_ZN3cub18CUB_300001_SM_10006detail9transform16transform_kernelINS2_10policy_hubILb0EN4cuda3std3__45tupleIJN6thrust24THRUST_300001_SM_1000_NS6detail15normal_iteratorINSA_10device_ptrIiEEEESF_EEEE10policy1000EiNS7_7modulusIiEESF_JPiSL_EEEvT0_iT1_T2_DpNS2_10kernel_argIT3_EE
.visible .entry _ZN3cub18CUB_300001_SM_10006detail9transform16transform_kernelINS2_10policy_hubILb0EN4cuda3std3__45tupleIJN6thrust24THRUST_300001_SM_1000_NS6detail15normal_iteratorINSA_10device_ptrIiEEEESF_EEEE10policy1000EiNS7_7modulusIiEESF_JPiSL_EEEvT0_iT1_T2_DpNS2_10kernel_argIT3_EE(
	.param .u32 _ZN3cub18CUB_300001_SM_10006detail9transform16transform_kernelINS2_10policy_hubILb0EN4cuda3std3__45tupleIJN6thrust24THRUST_300001_SM_1000_NS6detail15normal_iteratorINSA_10device_ptrIiEEEESF_EEEE10policy1000EiNS7_7modulusIiEESF_JPiSL_EEEvT0_iT1_T2_DpNS2_10kernel_argIT3_EE_param_0,
	.param .u32 _ZN3cub18CUB_300001_SM_10006detail9transform16transform_kernelINS2_10policy_hubILb0EN4cuda3std3__45tupleIJN6thrust24THRUST_300001_SM_1000_NS6detail15normal_iteratorINSA_10device_ptrIiEEEESF_EEEE10policy1000EiNS7_7modulusIiEESF_JPiSL_EEEvT0_iT1_T2_DpNS2_10kernel_argIT3_EE_param_1,
	.param .align 1 .b8 _ZN3cub18CUB_300001_SM_10006detail9transform16transform_kernelINS2_10policy_hubILb0EN4cuda3std3__45tupleIJN6thrust24THRUST_300001_SM_1000_NS6detail15normal_iteratorINSA_10device_ptrIiEEEESF_EEEE10policy1000EiNS7_7modulusIiEESF_JPiSL_EEEvT0_iT1_T2_DpNS2_10kernel_argIT3_EE_param_2[1],
	.param .align 8 .b8 _ZN3cub18CUB_300001_SM_10006detail9transform16transform_kernelINS2_10policy_hubILb0EN4cuda3std3__45tupleIJN6thrust24THRUST_300001_SM_1000_NS6detail15normal_iteratorINSA_10device_ptrIiEEEESF_EEEE10policy1000EiNS7_7modulusIiEESF_JPiSL_EEEvT0_iT1_T2_DpNS2_10kernel_argIT3_EE_param_3[8],
	.param .align 8 .b8 _ZN3cub18CUB_300001_SM_10006detail9transform16transform_kernelINS2_10policy_hubILb0EN4cuda3std3__45tupleIJN6thrust24THRUST_300001_SM_1000_NS6detail15normal_iteratorINSA_10device_ptrIiEEEESF_EEEE10policy1000EiNS7_7modulusIiEESF_JPiSL_EEEvT0_iT1_T2_DpNS2_10kernel_argIT3_EE_param_4[16],
	.param .align 8 .b8 _ZN3cub18CUB_300001_SM_10006detail9transform16transform_kernelINS2_10policy_hubILb0EN4cuda3std3__45tupleIJN6thrust24THRUST_300001_SM_1000_NS6detail15normal_iteratorINSA_10device_ptrIiEEEESF_EEEE10policy1000EiNS7_7modulusIiEESF_JPiSL_EEEvT0_iT1_T2_DpNS2_10kernel_argIT3_EE_param_5[16]
)
.maxntid 128
{
	.reg .pred 	%p<28>;
	.reg .b32 	%r<194>;
	.reg .b64 	%rd<143>;
	// demoted variable
	.shared .align 8 .u64 _ZZN3cub18CUB_300001_SM_10006detail9transform23transform_kernel_ublkcpINS2_19async_copy_policy_tILi128EEEiN4cuda3std3__47modulusIiEEN6thrust24THRUST_300001_SM_1000_NS6detail15normal_iteratorINSC_10device_ptrIiEEEEJiiEEEvT0_iT1_T2_DpNS2_16aligned_base_ptrIT3_EEE3bar;
	ld.param.u64 	%rd66, [_ZN3cub18CUB_300001_SM_10006detail9transform16transform_kernelINS2_10policy_hubILb0EN4cuda3std3__45tupleIJN6thrust24THRUST_300001_SM_1000_NS6detail15normal_iteratorINSA_10device_ptrIiEEEESF_EEEE10policy1000EiNS7_7modulusIiEESF_JPiSL_EEEvT0_iT1_T2_DpNS2_10kernel_argIT3_EE_param_5];
	ld.param.u64 	%rd64, [_ZN3cub18CUB_300001_SM_10006detail9transform16transform_kernelINS2_10policy_hubILb0EN4cuda3std3__45tupleIJN6thrust24THRUST_300001_SM_1000_NS6detail15normal_iteratorINSA_10device_ptrIiEEEESF_EEEE10policy1000EiNS7_7modulusIiEESF_JPiSL_EEEvT0_iT1_T2_DpNS2_10kernel_argIT3_EE_param_4];
	ld.param.u32 	%r71, [_ZN3cub18CUB_300001_SM_10006detail9transform16transform_kernelINS2_10policy_hubILb0EN4cuda3std3__45tupleIJN6thrust24THRUST_300001_SM_1000_NS6detail15normal_iteratorINSA_10device_ptrIiEEEESF_EEEE10policy1000EiNS7_7modulusIiEESF_JPiSL_EEEvT0_iT1_T2_DpNS2_10kernel_argIT3_EE_param_0];
	ld.param.u64 	%rd67, [_ZN3cub18CUB_300001_SM_10006detail9transform16transform_kernelINS2_10policy_hubILb0EN4cuda3std3__45tupleIJN6thrust24THRUST_300001_SM_1000_NS6detail15normal_iteratorINSA_10device_ptrIiEEEESF_EEEE10policy1000EiNS7_7modulusIiEESF_JPiSL_EEEvT0_iT1_T2_DpNS2_10kernel_argIT3_EE_param_5+8];
	ld.param.u64 	%rd65, [_ZN3cub18CUB_300001_SM_10006detail9transform16transform_kernelINS2_10policy_hubILb0EN4cuda3std3__45tupleIJN6thrust24THRUST_300001_SM_1000_NS6detail15normal_iteratorINSA_10device_ptrIiEEEESF_EEEE10policy1000EiNS7_7modulusIiEESF_JPiSL_EEEvT0_iT1_T2_DpNS2_10kernel_argIT3_EE_param_4+8];
	ld.param.u64 	%rd68, [_ZN3cub18CUB_300001_SM_10006detail9transform16transform_kernelINS2_10policy_hubILb0EN4cuda3std3__45tupleIJN6thrust24THRUST_300001_SM_1000_NS6detail15normal_iteratorINSA_10device_ptrIiEEEESF_EEEE10policy1000EiNS7_7modulusIiEESF_JPiSL_EEEvT0_iT1_T2_DpNS2_10kernel_argIT3_EE_param_3];
	ld.param.u32 	%r70, [_ZN3cub18CUB_300001_SM_10006detail9transform16transform_kernelINS2_10policy_hubILb0EN4cuda3std3__45tupleIJN6thrust24THRUST_300001_SM_1000_NS6detail15normal_iteratorINSA_10device_ptrIiEEEESF_EEEE10policy1000EiNS7_7modulusIiEESF_JPiSL_EEEvT0_iT1_T2_DpNS2_10kernel_argIT3_EE_param_1];
	cvta.to.global.u64 	%rd1, %rd68;
	cvt.u32.u64 	%r1, %rd65;
	cvt.u32.u64 	%r2, %rd67;
	shl.b32 	%r3, %r70, 7;
	mov.u32 	%r72, %ctaid.x;
	mul.lo.s32 	%r4, %r3, %r72;
	sub.s32 	%r5, %r71, %r4;
	min.s32 	%r6, %r3, %r5;
	setp.eq.s32 	%p1, %r72, 0;
	add.s32 	%r74, %r72, 2;
	mov.u32 	%r75, %nctaid.x;
	setp.ge.u32 	%p2, %r74, %r75;
	shl.b32 	%r7, %r70, 9;
	or.pred  	%p3, %p1, %p2;
	@%p3 bra 	$L__BB7_5;
	mov.b32 	%r139, -1;
	// begin inline asm
	{
	 .reg .pred P_OUT; 
	elect.sync _|P_OUT, %r139;
	selp.b32 %r138, 1, 0, P_OUT; 
}
	// end inline asm
	mov.u32 	%r140, %tid.x;
	setp.gt.u32 	%p18, %r140, 31;
	setp.eq.s32 	%p19, %r138, 0;
	or.pred  	%p20, %p18, %p19;
	@%p20 bra 	$L__BB7_3;
	mov.u32 	%r141, _ZZN3cub18CUB_300001_SM_10006detail9transform23transform_kernel_ublkcpINS2_19async_copy_policy_tILi128EEEiN4cuda3std3__47modulusIiEEN6thrust24THRUST_300001_SM_1000_NS6detail15normal_iteratorINSC_10device_ptrIiEEEEJiiEEEvT0_iT1_T2_DpNS2_16aligned_base_ptrIT3_EEE3bar;
	mov.b32 	%r142, 1;
	// begin inline asm
	mbarrier.init.shared.b64 [%r141], %r142;
	// end inline asm
	// begin inline asm
	fence.proxy.async.shared::cta; // 6.
	// end inline asm
	mul.wide.s32 	%rd120, %r4, 4;
	add.s32 	%r151, %r7, 15;
	add.s32 	%r152, %r151, %r1;
	and.b32  	%r144, %r152, -16;
	cvta.to.global.u64 	%rd121, %rd64;
	add.s64 	%rd117, %rd121, %rd120;
	mov.u32 	%r143, _ZN3cub18CUB_300001_SM_10006detail9transform4smemE;
	// begin inline asm
	cp.async.bulk.shared::cluster.global.mbarrier::complete_tx::bytes [%r143], [%rd117], %r144, [%r141];
	// end inline asm
	add.s32 	%r153, %r151, %r2;
	and.b32  	%r147, %r153, -16;
	add.s32 	%r154, %r143, %r7;
	add.s32 	%r146, %r154, 128;
	cvta.to.global.u64 	%rd122, %rd66;
	add.s64 	%rd118, %rd122, %rd120;
	// begin inline asm
	cp.async.bulk.shared::cluster.global.mbarrier::complete_tx::bytes [%r146], [%rd118], %r147, [%r141];
	// end inline asm
	add.s32 	%r150, %r147, %r144;
	// begin inline asm
	mbarrier.arrive.expect_tx.release.cta.shared::cta.b64 %rd119, [%r141], %r150; // 8. 
	// end inline asm
$L__BB7_3:
	bar.sync 	0;
	mov.u32 	%r156, _ZZN3cub18CUB_300001_SM_10006detail9transform23transform_kernel_ublkcpINS2_19async_copy_policy_tILi128EEEiN4cuda3std3__47modulusIiEEN6thrust24THRUST_300001_SM_1000_NS6detail15normal_iteratorINSC_10device_ptrIiEEEEJiiEEEvT0_iT1_T2_DpNS2_16aligned_base_ptrIT3_EEE3bar;
$L__BB7_4:
	mov.b32 	%r157, 0;
	// begin inline asm
	{
	 .reg .pred P_OUT; 
	mbarrier.try_wait.parity.shared::cta.b64  P_OUT, [%r156], %r157;                                // 7a. 
	selp.b32 %r155, 1, 0, P_OUT; 
}
	// end inline asm
	setp.eq.s32 	%p21, %r155, 0;
	@%p21 bra 	$L__BB7_4;
	bra.uni 	$L__BB7_26;
$L__BB7_5:
	cvt.s64.s32 	%rd4, %r1;
	cvt.s64.s32 	%rd5, %r4;
	shl.b32 	%r77, %r6, 2;
	cvt.s64.s32 	%rd69, %r77;
	shr.u64 	%rd6, %rd69, 2;
	mov.u32 	%r8, %ntid.x;
	mov.u32 	%r9, %ntid.y;
	mul.lo.s32 	%r78, %r8, %r9;
	mov.u32 	%r10, %ntid.z;
	mul.lo.s32 	%r11, %r78, %r10;
	mov.u32 	%r79, %tid.x;
	mov.u32 	%r80, %tid.y;
	mov.u32 	%r81, %tid.z;
	mad.lo.s32 	%r82, %r81, %r9, %r80;
	mad.lo.s32 	%r83, %r82, %r8, %r79;
	cvt.u64.u32 	%rd140, %r83;
	setp.le.u64 	%p4, %rd6, %rd140;
	@%p4 bra 	$L__BB7_15;
	cvt.u32.u64 	%r84, %rd140;
	cvt.u64.u32 	%rd8, %r11;
	add.s32 	%r85, %r84, %r11;
	cvt.u64.u32 	%rd70, %r85;
	max.u64 	%rd71, %rd6, %rd70;
	setp.gt.u64 	%p5, %rd6, %rd70;
	selp.u64 	%rd9, 1, 0, %p5;
	add.s64 	%rd72, %rd9, %rd70;
	sub.s64 	%rd10, %rd71, %rd72;
	and.b64  	%rd73, %rd10, -4294967296;
	setp.ne.s64 	%p6, %rd73, 0;
	@%p6 bra 	$L__BB7_8;
	cvt.u32.u64 	%r86, %rd8;
	cvt.u32.u64 	%r87, %rd10;
	div.u32 	%r88, %r87, %r86;
	cvt.u64.u32 	%rd129, %r88;
	bra.uni 	$L__BB7_9;
$L__BB7_8:
	div.u64 	%rd129, %rd10, %rd8;
$L__BB7_9:
	add.s64 	%rd14, %rd129, %rd9;
	and.b64  	%rd74, %rd14, 3;
	setp.eq.s64 	%p7, %rd74, 3;
	mov.u64 	%rd133, %rd140;
	@%p7 bra 	$L__BB7_12;
	shl.b64 	%rd75, %rd140, 2;
	shl.b64 	%rd76, %rd5, 2;
	add.s64 	%rd77, %rd75, %rd76;
	add.s64 	%rd78, %rd77, %rd4;
	add.s64 	%rd131, %rd64, %rd78;
	mov.u32 	%r90, _ZN3cub18CUB_300001_SM_10006detail9transform4smemE;
	add.s32 	%r91, %r1, %r90;
	shl.b32 	%r92, %r84, 2;
	add.s32 	%r176, %r91, %r92;
	mul.lo.s32 	%r93, %r10, %r9;
	mul.lo.s32 	%r94, %r93, %r8;
	shl.b32 	%r13, %r94, 2;
	add.s64 	%rd79, %rd14, 1;
	and.b64  	%rd80, %rd79, 3;
	neg.s64 	%rd130, %rd80;
	mov.u64 	%rd133, %rd140;
$L__BB7_11:
	.pragma "nounroll";
	// begin inline asm
	cp.async.ca.shared.global [%r176], [%rd131], 4, 4;
	// end inline asm
	add.s64 	%rd133, %rd133, %rd8;
	shl.b64 	%rd82, %rd8, 2;
	add.s64 	%rd131, %rd131, %rd82;
	add.s32 	%r176, %r176, %r13;
	add.s64 	%rd130, %rd130, 1;
	setp.ne.s64 	%p8, %rd130, 0;
	@%p8 bra 	$L__BB7_11;
$L__BB7_12:
	setp.lt.u64 	%p9, %rd14, 3;
	@%p9 bra 	$L__BB7_15;
	shl.b64 	%rd24, %rd8, 2;
	shl.b64 	%rd83, %rd133, 2;
	shl.b64 	%rd84, %rd5, 2;
	add.s64 	%rd25, %rd83, %rd84;
	shl.b64 	%rd85, %rd8, 3;
	add.s64 	%rd26, %rd25, %rd85;
	add.s64 	%rd86, %rd133, %rd5;
	shl.b64 	%rd87, %rd86, 2;
	mad.lo.s64 	%rd27, %rd8, 12, %rd87;
	cvt.u32.u64 	%r96, %rd65;
	mov.u32 	%r97, _ZN3cub18CUB_300001_SM_10006detail9transform4smemE;
	add.s32 	%r98, %r96, %r97;
	mul.lo.s32 	%r99, %r10, %r9;
	mul.lo.s32 	%r100, %r99, %r8;
	shl.b32 	%r101, %r100, 2;
	cvt.u32.u64 	%r102, %rd133;
	shl.b32 	%r103, %r102, 2;
	add.s32 	%r177, %r98, %r103;
	add.s32 	%r180, %r177, %r101;
	shl.b32 	%r104, %r100, 3;
	add.s32 	%r179, %r177, %r104;
	mad.lo.s32 	%r178, %r100, 12, %r177;
	cvt.s64.s32 	%rd88, %rd65;
	add.s64 	%rd134, %rd64, %rd88;
$L__BB7_14:
	add.s64 	%rd89, %rd134, %rd25;
	// begin inline asm
	cp.async.ca.shared.global [%r177], [%rd89], 4, 4;
	// end inline asm
	add.s64 	%rd93, %rd25, %rd24;
	add.s64 	%rd90, %rd134, %rd93;
	// begin inline asm
	cp.async.ca.shared.global [%r180], [%rd90], 4, 4;
	// end inline asm
	add.s64 	%rd91, %rd134, %rd26;
	// begin inline asm
	cp.async.ca.shared.global [%r179], [%rd91], 4, 4;
	// end inline asm
	add.s64 	%rd92, %rd134, %rd27;
	// begin inline asm
	cp.async.ca.shared.global [%r178], [%rd92], 4, 4;
	// end inline asm
	add.s64 	%rd133, %rd133, %rd24;
	mul.wide.u32 	%rd94, %r11, 16;
	add.s64 	%rd134, %rd134, %rd94;
	mul.lo.s32 	%r109, %r10, %r9;
	mul.lo.s32 	%r110, %r109, %r8;
	shl.b32 	%r111, %r110, 4;
	add.s32 	%r180, %r180, %r111;
	add.s32 	%r179, %r179, %r111;
	add.s32 	%r178, %r178, %r111;
	add.s32 	%r177, %r177, %r111;
	setp.lt.u64 	%p10, %rd133, %rd6;
	@%p10 bra 	$L__BB7_14;
$L__BB7_15:
	setp.le.u64 	%p11, %rd6, %rd140;
	// begin inline asm
	cp.async.commit_group;
	// end inline asm
	cvt.s64.s32 	%rd33, %r2;
	@%p11 bra 	$L__BB7_25;
	cvt.u32.u64 	%r112, %rd140;
	cvt.u64.u32 	%rd34, %r11;
	add.s32 	%r113, %r112, %r11;
	cvt.u64.u32 	%rd95, %r113;
	max.u64 	%rd96, %rd6, %rd95;
	setp.gt.u64 	%p12, %rd6, %rd95;
	selp.u64 	%rd35, 1, 0, %p12;
	add.s64 	%rd97, %rd35, %rd95;
	sub.s64 	%rd36, %rd96, %rd97;
	and.b64  	%rd98, %rd36, -4294967296;
	setp.ne.s64 	%p13, %rd98, 0;
	@%p13 bra 	$L__BB7_18;
	cvt.u32.u64 	%r114, %rd34;
	cvt.u32.u64 	%r115, %rd36;
	div.u32 	%r116, %r115, %r114;
	cvt.u64.u32 	%rd136, %r116;
	bra.uni 	$L__BB7_19;
$L__BB7_18:
	div.u64 	%rd136, %rd36, %rd34;
$L__BB7_19:
	add.s64 	%rd40, %rd136, %rd35;
	and.b64  	%rd99, %rd40, 3;
	setp.eq.s64 	%p14, %rd99, 3;
	@%p14 bra 	$L__BB7_22;
	shl.b64 	%rd100, %rd140, 2;
	shl.b64 	%rd101, %rd5, 2;
	add.s64 	%rd102, %rd100, %rd101;
	add.s64 	%rd103, %rd102, %rd33;
	add.s64 	%rd138, %rd66, %rd103;
	shl.b64 	%rd42, %rd34, 2;
	mov.u32 	%r118, _ZN3cub18CUB_300001_SM_10006detail9transform4smemE;
	add.s32 	%r119, %r2, %r118;
	add.s32 	%r120, %r119, %r7;
	shl.b32 	%r121, %r112, 2;
	add.s32 	%r181, %r120, %r121;
	mul.lo.s32 	%r122, %r10, %r9;
	mul.lo.s32 	%r123, %r122, %r8;
	shl.b32 	%r29, %r123, 2;
	add.s64 	%rd104, %rd40, 1;
	and.b64  	%rd105, %rd104, 3;
	neg.s64 	%rd137, %rd105;
$L__BB7_21:
	.pragma "nounroll";
	add.s32 	%r124, %r181, 128;
	// begin inline asm
	cp.async.ca.shared.global [%r124], [%rd138], 4, 4;
	// end inline asm
	add.s64 	%rd140, %rd140, %rd34;
	add.s64 	%rd138, %rd138, %rd42;
	add.s32 	%r181, %r181, %r29;
	add.s64 	%rd137, %rd137, 1;
	setp.ne.s64 	%p15, %rd137, 0;
	@%p15 bra 	$L__BB7_21;
$L__BB7_22:
	setp.lt.u64 	%p16, %rd40, 3;
	@%p16 bra 	$L__BB7_25;
	shl.b64 	%rd51, %rd34, 2;
	shl.b64 	%rd107, %rd140, 2;
	shl.b64 	%rd108, %rd5, 2;
	add.s64 	%rd52, %rd107, %rd108;
	add.s64 	%rd53, %rd52, %rd51;
	shl.b64 	%rd54, %rd34, 4;
	shl.b64 	%rd109, %rd34, 3;
	add.s64 	%rd55, %rd52, %rd109;
	add.s64 	%rd110, %rd140, %rd5;
	shl.b64 	%rd111, %rd110, 2;
	mad.lo.s64 	%rd56, %rd34, 12, %rd111;
	mov.u32 	%r125, _ZN3cub18CUB_300001_SM_10006detail9transform4smemE;
	add.s32 	%r126, %r2, %r125;
	mul.lo.s32 	%r127, %r10, %r9;
	mul.lo.s32 	%r128, %r127, %r8;
	shl.b32 	%r129, %r128, 2;
	cvt.u32.u64 	%r130, %rd140;
	shl.b32 	%r131, %r130, 2;
	add.s32 	%r132, %r126, %r7;
	add.s32 	%r182, %r132, %r131;
	add.s32 	%r185, %r182, %r129;
	shl.b32 	%r33, %r128, 4;
	shl.b32 	%r133, %r128, 3;
	add.s32 	%r184, %r182, %r133;
	mad.lo.s32 	%r183, %r128, 12, %r182;
	add.s64 	%rd141, %rd66, %rd33;
$L__BB7_24:
	add.s64 	%rd113, %rd141, %rd52;
	add.s32 	%r134, %r182, 128;
	// begin inline asm
	cp.async.ca.shared.global [%r134], [%rd113], 4, 4;
	// end inline asm
	add.s64 	%rd114, %rd141, %rd53;
	add.s32 	%r135, %r185, 128;
	// begin inline asm
	cp.async.ca.shared.global [%r135], [%rd114], 4, 4;
	// end inline asm
	add.s64 	%rd115, %rd141, %rd55;
	add.s32 	%r136, %r184, 128;
	// begin inline asm
	cp.async.ca.shared.global [%r136], [%rd115], 4, 4;
	// end inline asm
	add.s64 	%rd116, %rd141, %rd56;
	add.s32 	%r137, %r183, 128;
	// begin inline asm
	cp.async.ca.shared.global [%r137], [%rd116], 4, 4;
	// end inline asm
	add.s64 	%rd140, %rd140, %rd51;
	add.s64 	%rd141, %rd141, %rd54;
	add.s32 	%r185, %r185, %r33;
	add.s32 	%r184, %r184, %r33;
	add.s32 	%r183, %r183, %r33;
	add.s32 	%r182, %r182, %r33;
	setp.lt.u64 	%p17, %rd140, %rd6;
	@%p17 bra 	$L__BB7_24;
$L__BB7_25:
	// begin inline asm
	cp.async.commit_group;
	// end inline asm
	// begin inline asm
	cp.async.wait_group 0;
	// end inline asm
	barrier.sync 	0;
$L__BB7_26:
	cvt.u32.u64 	%r45, %rd65;
	setp.gt.s32 	%p22, %r3, %r5;
	@%p22 bra 	$L__BB7_30;
	setp.lt.s32 	%p23, %r70, 1;
	@%p23 bra 	$L__BB7_35;
	mov.u32 	%r186, %tid.x;
	neg.s32 	%r189, %r70;
	add.s32 	%r158, %r2, %r7;
	shl.b32 	%r159, %r186, 2;
	add.s32 	%r160, %r158, %r159;
	mov.u32 	%r161, _ZN3cub18CUB_300001_SM_10006detail9transform4smemE;
	add.s32 	%r162, %r160, %r161;
	add.s32 	%r188, %r162, 128;
	add.s32 	%r163, %r45, %r159;
	add.s32 	%r187, %r161, %r163;
	mul.wide.s32 	%rd123, %r4, 4;
	add.s64 	%rd62, %rd1, %rd123;
$L__BB7_29:
	.pragma "nounroll";
	mul.wide.s32 	%rd124, %r186, 4;
	add.s64 	%rd125, %rd62, %rd124;
	ld.shared.u32 	%r164, [%r187];
	ld.shared.u32 	%r165, [%r188];
	rem.s32 	%r166, %r164, %r165;
	st.global.u32 	[%rd125], %r166;
	add.s32 	%r189, %r189, 1;
	setp.eq.s32 	%p24, %r189, 0;
	add.s32 	%r188, %r188, 512;
	add.s32 	%r187, %r187, 512;
	add.s32 	%r186, %r186, 128;
	@%p24 bra 	$L__BB7_35;
	bra.uni 	$L__BB7_29;
$L__BB7_30:
	setp.lt.s32 	%p25, %r70, 1;
	@%p25 bra 	$L__BB7_35;
	mov.u32 	%r190, %tid.x;
	neg.s32 	%r193, %r70;
	add.s32 	%r167, %r2, %r7;
	shl.b32 	%r168, %r190, 2;
	add.s32 	%r169, %r167, %r168;
	mov.u32 	%r170, _ZN3cub18CUB_300001_SM_10006detail9transform4smemE;
	add.s32 	%r171, %r169, %r170;
	add.s32 	%r192, %r171, 128;
	add.s32 	%r172, %r45, %r168;
	add.s32 	%r191, %r170, %r172;
	mul.wide.s32 	%rd126, %r4, 4;
	add.s64 	%rd63, %rd1, %rd126;
$L__BB7_32:
	.pragma "nounroll";
	setp.ge.s32 	%p26, %r190, %r6;
	@%p26 bra 	$L__BB7_34;
	ld.shared.u32 	%r173, [%r191];
	ld.shared.u32 	%r174, [%r192];
	rem.s32 	%r175, %r173, %r174;
	mul.wide.s32 	%rd127, %r190, 4;
	add.s64 	%rd128, %rd63, %rd127;
	st.global.u32 	[%rd128], %r175;
$L__BB7_34:
	add.s32 	%r193, %r193, 1;
	setp.ne.s32 	%p27, %r193, 0;
	add.s32 	%r192, %r192, 512;
	add.s32 	%r191, %r191, 512;
	add.s32 	%r190, %r190, 128;
	@%p27 bra 	$L__BB7_32;
$L__BB7_35:
	ret;

}
	// .globl	_ZN3cub18CUB_300001_SM_10006detail9transform16transform_kernelINS2_10policy_hubILb0EN4cuda3std3__45tupleIJN6thrust24THRUST_300001_SM_1000_NS6detail15normal_iteratorINSA_10device_ptrIiEEEESF_EEEE10policy1000ElNS7_7modulusIiEESF_JPiSL_EEEvT0_iT1_T2_DpNS2_10kernel_argIT3_EE
.visible .entry _ZN3cub18CUB_300001_SM_10006detail9transform16transform_kernelINS2_10policy_hubILb0EN4cuda3std3__45tupleIJN6thrust24THRUST_300001_SM_1000_NS6detail15normal_iteratorINSA_10device_ptrIiEEEESF_EEEE10policy1000ElNS7_7modulusIiEESF_JPiSL_EEEvT0_iT1_T2_DpNS2_10kernel_argIT3_EE(
	.param .u64 _ZN3cub18CUB_300001_SM_10006detail9transform16transform_kernelINS2_10policy_hubILb0EN4cuda3std3__45tupleIJN6thrust24THRUST_300001_SM_1000_NS6detail15normal_iteratorINSA_10device_ptrIiEEEESF_EEEE10policy1000ElNS7_7modulusIiEESF_JPiSL_EEEvT0_iT1_T2_DpNS2_10kernel_argIT3_EE_param_0,
	.param .u32 _ZN3cub18CUB_300001_SM_10006detail9transform16transform_kernelINS2_10policy_hubILb0EN4cuda3std3__45tupleIJN6thrust24THRUST_300001_SM_1000_NS6detail15normal_iteratorINSA_10device_ptrIiEEEESF_EEEE10policy1000ElNS7_7modulusIiEESF_JPiSL_EEEvT0_iT1_T2_DpNS2_10kernel_argIT3_EE_param_1,
	.param .align 1 .b8 _ZN3cub18CUB_300001_SM_10006detail9transform16transform_kernelINS2_10policy_hubILb0EN4cuda3std3__45tupleIJN6thrust24THRUST_300001_SM_1000_NS6detail15normal_iteratorINSA_10device_ptrIiEEEESF_EEEE10policy1000ElNS7_7modulusIiEESF_JPiSL_EEEvT0_iT1_T2_DpNS2_10kernel_argIT3_EE_param_2[1],
	.param .align 8 .b8 _ZN3cub18CUB_300001_SM_10006detail9transform16transform_kernelINS2_10policy_hubILb0EN4cuda3std3__45tupleIJN6thrust24THRUST_300001_SM_1000_NS6detail15normal_iteratorINSA_10device_ptrIiEEEESF_EEEE10policy1000ElNS7_7modulusIiEESF_JPiSL_EEEvT0_iT1_T2_DpNS2_10kernel_argIT3_EE_param_3[8],
	.param .align 8 .b8 _ZN3cub18CUB_300001_SM_10006detail9transform16transform_kernelINS2_10policy_hubILb0EN4cuda3std3__45tupleIJN6thrust24THRUST_300001_SM_1000_NS6detail15normal_iteratorINSA_10device_ptrIiEEEESF_EEEE10policy1000ElNS7_7modulusIiEESF_JPiSL_EEEvT0_iT1_T2_DpNS2_10kernel_argIT3_EE_param_4[16],
	.param .align 8 .b8 _ZN3cub18CUB_300001_SM_10006detail9transform16transform_kernelINS2_10policy_hubILb0EN4cuda3std3__45tupleIJN6thrust24THRUST_300001_SM_1000_NS6detail15normal_iteratorINSA_10device_ptrIiEEEESF_EEEE10policy1000ElNS7_7modulusIiEESF_JPiSL_EEEvT0_iT1_T2_DpNS2_10kernel_argIT3_EE_param_5[16]
)
.maxntid 128
{
	.reg .pred 	%p<28>;
	.reg .b32 	%r<187>;
	.reg .b64 	%rd<147>;
	// demoted variable
	.shared .align 8 .u64 _ZZN3cub18CUB_300001_SM_10006detail9transform23transform_kernel_ublkcpINS2_19async_copy_policy_tILi128EEElN4cuda3std3__47modulusIiEEN6thrust24THRUST_300001_SM_1000_NS6detail15normal_iteratorINSC_10device_ptrIiEEEEJiiEEEvT0_iT1_T2_DpNS2_16aligned_base_ptrIT3_EEE3bar;
	ld.param.u64 	%rd68, [_ZN3cub18CUB_300001_SM_10006detail9transform16transform_kernelINS2_10policy_hubILb0EN4cuda3std3__45tupleIJN6thrust24THRUST_300001_SM_1000_NS6detail15normal_iteratorINSA_10device_ptrIiEEEESF_EEEE10policy1000ElNS7_7modulusIiEESF_JPiSL_EEEvT0_iT1_T2_DpNS2_10kernel_argIT3_EE_param_5];
	ld.param.u64 	%rd66, [_ZN3cub18CUB_300001_SM_10006detail9transform16transform_kernelINS2_10policy_hubILb0EN4cuda3std3__45tupleIJN6thrust24THRUST_300001_SM_1000_NS6detail15normal_iteratorINSA_10device_ptrIiEEEESF_EEEE10policy1000ElNS7_7modulusIiEESF_JPiSL_EEEvT0_iT1_T2_DpNS2_10kernel_argIT3_EE_param_4];
	ld.param.u64 	%rd70, [_ZN3cub18CUB_300001_SM_10006detail9transform16transform_kernelINS2_10policy_hubILb0EN4cuda3std3__45tupleIJN6thrust24THRUST_300001_SM_1000_NS6detail15normal_iteratorINSA_10device_ptrIiEEEESF_EEEE10policy1000ElNS7_7modulusIiEESF_JPiSL_EEEvT0_iT1_T2_DpNS2_10kernel_argIT3_EE_param_0];
	ld.param.u64 	%rd69, [_ZN3cub18CUB_300001_SM_10006detail9transform16transform_kernelINS2_10policy_hubILb0EN4cuda3std3__45tupleIJN6thrust24THRUST_300001_SM_1000_NS6detail15normal_iteratorINSA_10device_ptrIiEEEESF_EEEE10policy1000ElNS7_7modulusIiEESF_JPiSL_EEEvT0_iT1_T2_DpNS2_10kernel_argIT3_EE_param_5+8];
	ld.param.u64 	%rd67, [_ZN3cub18CUB_300001_SM_10006detail9transform16transform_kernelINS2_10policy_hubILb0EN4cuda3std3__45tupleIJN6thrust24THRUST_300001_SM_1000_NS6detail15normal_iteratorINSA_10device_ptrIiEEEESF_EEEE10policy1000ElNS7_7modulusIiEESF_JPiSL_EEEvT0_iT1_T2_DpNS2_10kernel_argIT3_EE_param_4+8];
	ld.param.u64 	%rd71, [_ZN3cub18CUB_300001_SM_10006detail9transform16transform_kernelINS2_10policy_hubILb0EN4cuda3std3__45tupleIJN6thrust24THRUST_300001_SM_1000_NS6detail15normal_iteratorINSA_10device_ptrIiEEEESF_EEEE10policy1000ElNS7_7modulusIiEESF_JPiSL_EEEvT0_iT1_T2_DpNS2_10kernel_argIT3_EE_param_3];
	ld.param.u32 	%r68, [_ZN3cub18CUB_300001_SM_10006detail9transform16transform_kernelINS2_10policy_hubILb0EN4cuda3std3__45tupleIJN6thrust24THRUST_300001_SM_1000_NS6detail15normal_iteratorINSA_10device_ptrIiEEEESF_EEEE10policy1000ElNS7_7modulusIiEESF_JPiSL_EEEvT0_iT1_T2_DpNS2_10kernel_argIT3_EE_param_1];
	cvta.to.global.u64 	%rd1, %rd71;
	cvt.u32.u64 	%r1, %rd67;
	cvt.u32.u64 	%r2, %rd69;
	shl.b32 	%r3, %r68, 7;
	mov.u32 	%r69, %ctaid.x;
	cvt.u64.u32 	%rd72, %r69;
	cvt.s64.s32 	%rd73, %r3;
	mul.lo.s64 	%rd4, %rd73, %rd72;
	sub.s64 	%rd74, %rd70, %rd4;
	min.s64 	%rd75, %rd74, %rd73;
	cvt.u32.u64 	%r4, %rd75;
	setp.eq.s32 	%p1, %r69, 0;
	add.s32 	%r71, %r69, 2;
	mov.u32 	%r72, %nctaid.x;
	setp.ge.u32 	%p2, %r71, %r72;
	shl.b32 	%r5, %r68, 9;
	or.pred  	%p3, %p1, %p2;
	@%p3 bra 	$L__BB8_5;
	mov.b32 	%r132, -1;
	// begin inline asm
	{
	 .reg .pred P_OUT; 
	elect.sync _|P_OUT, %r132;
	selp.b32 %r131, 1, 0, P_OUT; 
}
	// end inline asm
	mov.u32 	%r133, %tid.x;
	setp.gt.u32 	%p18, %r133, 31;
	setp.eq.s32 	%p19, %r131, 0;
	or.pred  	%p20, %p18, %p19;
	@%p20 bra 	$L__BB8_3;
	mov.u32 	%r134, _ZZN3cub18CUB_300001_SM_10006detail9transform23transform_kernel_ublkcpINS2_19async_copy_policy_tILi128EEElN4cuda3std3__47modulusIiEEN6thrust24THRUST_300001_SM_1000_NS6detail15normal_iteratorINSC_10device_ptrIiEEEEJiiEEEvT0_iT1_T2_DpNS2_16aligned_base_ptrIT3_EEE3bar;
	mov.b32 	%r135, 1;
	// begin inline asm
	mbarrier.init.shared.b64 [%r134], %r135;
	// end inline asm
	// begin inline asm
	fence.proxy.async.shared::cta; // 6.
	// end inline asm
	shl.b64 	%rd124, %rd4, 2;
	add.s32 	%r144, %r5, 15;
	add.s32 	%r145, %r144, %r1;
	and.b32  	%r137, %r145, -16;
	cvta.to.global.u64 	%rd125, %rd66;
	add.s64 	%rd121, %rd125, %rd124;
	mov.u32 	%r136, _ZN3cub18CUB_300001_SM_10006detail9transform4smemE;
	// begin inline asm
	cp.async.bulk.shared::cluster.global.mbarrier::complete_tx::bytes [%r136], [%rd121], %r137, [%r134];
	// end inline asm
	add.s32 	%r146, %r144, %r2;
	and.b32  	%r140, %r146, -16;
	add.s32 	%r147, %r136, %r5;
	add.s32 	%r139, %r147, 128;
	cvta.to.global.u64 	%rd126, %rd68;
	add.s64 	%rd122, %rd126, %rd124;
	// begin inline asm
	cp.async.bulk.shared::cluster.global.mbarrier::complete_tx::bytes [%r139], [%rd122], %r140, [%r134];
	// end inline asm
	add.s32 	%r143, %r140, %r137;
	// begin inline asm
	mbarrier.arrive.expect_tx.release.cta.shared::cta.b64 %rd123, [%r134], %r143; // 8. 
	// end inline asm
$L__BB8_3:
	bar.sync 	0;
	mov.u32 	%r149, _ZZN3cub18CUB_300001_SM_10006detail9transform23transform_kernel_ublkcpINS2_19async_copy_policy_tILi128EEElN4cuda3std3__47modulusIiEEN6thrust24THRUST_300001_SM_1000_NS6detail15normal_iteratorINSC_10device_ptrIiEEEEJiiEEEvT0_iT1_T2_DpNS2_16aligned_base_ptrIT3_EEE3bar;
$L__BB8_4:
	mov.b32 	%r150, 0;
	// begin inline asm
	{
	 .reg .pred P_OUT; 
	mbarrier.try_wait.parity.shared::cta.b64  P_OUT, [%r149], %r150;                                // 7a. 
	selp.b32 %r148, 1, 0, P_OUT; 
}
	// end inline asm
	setp.eq.s32 	%p21, %r148, 0;
	@%p21 bra 	$L__BB8_4;
	bra.uni 	$L__BB8_26;
$L__BB8_5:
	cvt.s64.s32 	%rd5, %r1;
	shl.b32 	%r74, %r4, 2;
	cvt.s64.s32 	%rd76, %r74;
	shr.u64 	%rd6, %rd76, 2;
	mov.u32 	%r6, %ntid.x;
	mov.u32 	%r7, %ntid.y;
	mul.lo.s32 	%r75, %r6, %r7;
	mov.u32 	%r8, %ntid.z;
	mul.lo.s32 	%r9, %r75, %r8;
	mov.u32 	%r76, %tid.x;
	mov.u32 	%r77, %tid.y;
	mov.u32 	%r78, %tid.z;
	mad.lo.s32 	%r79, %r78, %r7, %r77;
	mad.lo.s32 	%r80, %r79, %r6, %r76;
	cvt.u64.u32 	%rd144, %r80;
	setp.le.u64 	%p4, %rd6, %rd144;
	@%p4 bra 	$L__BB8_15;
	cvt.u32.u64 	%r81, %rd144;
	cvt.u64.u32 	%rd8, %r9;
	add.s32 	%r82, %r81, %r9;
	cvt.u64.u32 	%rd77, %r82;
	max.u64 	%rd78, %rd6, %rd77;
	setp.gt.u64 	%p5, %rd6, %rd77;
	selp.u64 	%rd9, 1, 0, %p5;
	add.s64 	%rd79, %rd9, %rd77;
	sub.s64 	%rd10, %rd78, %rd79;
	and.b64  	%rd80, %rd10, -4294967296;
	setp.ne.s64 	%p6, %rd80, 0;
	@%p6 bra 	$L__BB8_8;
	cvt.u32.u64 	%r83, %rd8;
	cvt.u32.u64 	%r84, %rd10;
	div.u32 	%r85, %r84, %r83;
	cvt.u64.u32 	%rd133, %r85;
	bra.uni 	$L__BB8_9;
$L__BB8_8:
	div.u64 	%rd133, %rd10, %rd8;
$L__BB8_9:
	add.s64 	%rd14, %rd133, %rd9;
	and.b64  	%rd81, %rd14, 3;
	setp.eq.s64 	%p7, %rd81, 3;
	mov.u64 	%rd137, %rd144;
	@%p7 bra 	$L__BB8_12;
	shl.b64 	%rd82, %rd4, 2;
	shl.b64 	%rd83, %rd144, 2;
	add.s64 	%rd84, %rd82, %rd83;
	add.s64 	%rd85, %rd84, %rd5;
	add.s64 	%rd135, %rd66, %rd85;
	shl.b64 	%rd16, %rd8, 2;
	mov.u32 	%r87, _ZN3cub18CUB_300001_SM_10006detail9transform4smemE;
	add.s32 	%r88, %r1, %r87;
	shl.b32 	%r89, %r81, 2;
	add.s32 	%r169, %r88, %r89;
	mul.lo.s32 	%r90, %r8, %r7;
	mul.lo.s32 	%r91, %r90, %r6;
	shl.b32 	%r11, %r91, 2;
	add.s64 	%rd86, %rd14, 1;
	and.b64  	%rd87, %rd86, 3;
	neg.s64 	%rd134, %rd87;
	mov.u64 	%rd137, %rd144;
$L__BB8_11:
	.pragma "nounroll";
	// begin inline asm
	cp.async.ca.shared.global [%r169], [%rd135], 4, 4;
	// end inline asm
	add.s64 	%rd137, %rd137, %rd8;
	add.s64 	%rd135, %rd135, %rd16;
	add.s32 	%r169, %r169, %r11;
	add.s64 	%rd134, %rd134, 1;
	setp.ne.s64 	%p8, %rd134, 0;
	@%p8 bra 	$L__BB8_11;
$L__BB8_12:
	setp.lt.u64 	%p9, %rd14, 3;
	@%p9 bra 	$L__BB8_15;
	shl.b64 	%rd25, %rd8, 2;
	shl.b64 	%rd89, %rd4, 2;
	shl.b64 	%rd90, %rd137, 2;
	add.s64 	%rd26, %rd89, %rd90;
	shl.b64 	%rd27, %rd8, 4;
	shl.b64 	%rd91, %rd8, 3;
	add.s64 	%rd28, %rd26, %rd91;
	add.s64 	%rd92, %rd137, %rd4;
	shl.b64 	%rd93, %rd92, 2;
	mad.lo.s64 	%rd29, %rd8, 12, %rd93;
	mov.u32 	%r93, _ZN3cub18CUB_300001_SM_10006detail9transform4smemE;
	add.s32 	%r94, %r1, %r93;
	mul.lo.s32 	%r95, %r8, %r7;
	mul.lo.s32 	%r96, %r95, %r6;
	shl.b32 	%r97, %r96, 2;
	cvt.u32.u64 	%r98, %rd137;
	shl.b32 	%r99, %r98, 2;
	add.s32 	%r170, %r94, %r99;
	add.s32 	%r173, %r170, %r97;
	shl.b32 	%r15, %r96, 4;
	shl.b32 	%r100, %r96, 3;
	add.s32 	%r172, %r170, %r100;
	mad.lo.s32 	%r171, %r96, 12, %r170;
	cvt.s64.s32 	%rd94, %r1;
	add.s64 	%rd138, %rd66, %rd94;
$L__BB8_14:
	add.s64 	%rd95, %rd138, %rd26;
	// begin inline asm
	cp.async.ca.shared.global [%r170], [%rd95], 4, 4;
	// end inline asm
	add.s64 	%rd99, %rd26, %rd25;
	add.s64 	%rd96, %rd138, %rd99;
	// begin inline asm
	cp.async.ca.shared.global [%r173], [%rd96], 4, 4;
	// end inline asm
	add.s64 	%rd97, %rd138, %rd28;
	// begin inline asm
	cp.async.ca.shared.global [%r172], [%rd97], 4, 4;
	// end inline asm
	add.s64 	%rd98, %rd138, %rd29;
	// begin inline asm
	cp.async.ca.shared.global [%r171], [%rd98], 4, 4;
	// end inline asm
	add.s64 	%rd137, %rd137, %rd25;
	add.s64 	%rd138, %rd138, %rd27;
	add.s32 	%r173, %r173, %r15;
	add.s32 	%r172, %r172, %r15;
	add.s32 	%r171, %r171, %r15;
	add.s32 	%r170, %r170, %r15;
	setp.lt.u64 	%p10, %rd137, %rd6;
	@%p10 bra 	$L__BB8_14;
$L__BB8_15:
	setp.le.u64 	%p11, %rd6, %rd144;
	// begin inline asm
	cp.async.commit_group;
	// end inline asm
	cvt.s64.s32 	%rd35, %r2;
	@%p11 bra 	$L__BB8_25;
	cvt.u32.u64 	%r105, %rd144;
	cvt.u64.u32 	%rd36, %r9;
	add.s32 	%r106, %r105, %r9;
	cvt.u64.u32 	%rd100, %r106;
	max.u64 	%rd101, %rd6, %rd100;
	setp.gt.u64 	%p12, %rd6, %rd100;
	selp.u64 	%rd37, 1, 0, %p12;
	add.s64 	%rd102, %rd37, %rd100;
	sub.s64 	%rd38, %rd101, %rd102;
	and.b64  	%rd103, %rd38, -4294967296;
	setp.ne.s64 	%p13, %rd103, 0;
	@%p13 bra 	$L__BB8_18;
	cvt.u32.u64 	%r107, %rd36;
	cvt.u32.u64 	%r108, %rd38;
	div.u32 	%r109, %r108, %r107;
	cvt.u64.u32 	%rd140, %r109;
	bra.uni 	$L__BB8_19;
$L__BB8_18:
	div.u64 	%rd140, %rd38, %rd36;
$L__BB8_19:
	add.s64 	%rd42, %rd140, %rd37;
	and.b64  	%rd104, %rd42, 3;
	setp.eq.s64 	%p14, %rd104, 3;
	@%p14 bra 	$L__BB8_22;
	shl.b64 	%rd105, %rd4, 2;
	shl.b64 	%rd106, %rd144, 2;
	add.s64 	%rd107, %rd105, %rd106;
	add.s64 	%rd108, %rd107, %rd35;
	add.s64 	%rd142, %rd68, %rd108;
	shl.b64 	%rd44, %rd36, 2;
	mov.u32 	%r111, _ZN3cub18CUB_300001_SM_10006detail9transform4smemE;
	add.s32 	%r112, %r2, %r111;
	add.s32 	%r113, %r112, %r5;
	shl.b32 	%r114, %r105, 2;
	add.s32 	%r174, %r113, %r114;
	mul.lo.s32 	%r115, %r8, %r7;
	mul.lo.s32 	%r116, %r115, %r6;
	shl.b32 	%r28, %r116, 2;
	add.s64 	%rd109, %rd42, 1;
	and.b64  	%rd110, %rd109, 3;
	neg.s64 	%rd141, %rd110;
$L__BB8_21:
	.pragma "nounroll";
	add.s32 	%r117, %r174, 128;
	// begin inline asm
	cp.async.ca.shared.global [%r117], [%rd142], 4, 4;
	// end inline asm
	add.s64 	%rd144, %rd144, %rd36;
	add.s64 	%rd142, %rd142, %rd44;
	add.s32 	%r174, %r174, %r28;
	add.s64 	%rd141, %rd141, 1;
	setp.ne.s64 	%p15, %rd141, 0;
	@%p15 bra 	$L__BB8_21;
$L__BB8_22:
	setp.lt.u64 	%p16, %rd42, 3;
	@%p16 bra 	$L__BB8_25;
	shl.b64 	%rd53, %rd36, 2;
	shl.b64 	%rd112, %rd4, 2;
	shl.b64 	%rd113, %rd144, 2;
	add.s64 	%rd54, %rd112, %rd113;
	add.s64 	%rd55, %rd54, %rd53;
	shl.b64 	%rd56, %rd36, 4;
	shl.b64 	%rd114, %rd36, 3;
	add.s64 	%rd57, %rd54, %rd114;
	add.s64 	%rd115, %rd144, %rd4;
	shl.b64 	%rd116, %rd115, 2;
	mad.lo.s64 	%rd58, %rd36, 12, %rd116;
	mov.u32 	%r118, _ZN3cub18CUB_300001_SM_10006detail9transform4smemE;
	add.s32 	%r119, %r2, %r118;
	mul.lo.s32 	%r120, %r8, %r7;
	mul.lo.s32 	%r121, %r120, %r6;
	shl.b32 	%r122, %r121, 2;
	cvt.u32.u64 	%r123, %rd144;
	shl.b32 	%r124, %r123, 2;
	add.s32 	%r125, %r119, %r5;
	add.s32 	%r175, %r125, %r124;
	add.s32 	%r178, %r175, %r122;
	shl.b32 	%r32, %r121, 4;
	shl.b32 	%r126, %r121, 3;
	add.s32 	%r177, %r175, %r126;
	mad.lo.s32 	%r176, %r121, 12, %r175;
	add.s64 	%rd145, %rd68, %rd35;
$L__BB8_24:
	add.s64 	%rd117, %rd145, %rd54;
	add.s32 	%r127, %r175, 128;
	// begin inline asm
	cp.async.ca.shared.global [%r127], [%rd117], 4, 4;
	// end inline asm
	add.s64 	%rd118, %rd145, %rd55;
	add.s32 	%r128, %r178, 128;
	// begin inline asm
	cp.async.ca.shared.global [%r128], [%rd118], 4, 4;
	// end inline asm
	add.s64 	%rd119, %rd145, %rd57;
	add.s32 	%r129, %r177, 128;
	// begin inline asm
	cp.async.ca.shared.global [%r129], [%rd119], 4, 4;
	// end inline asm
	add.s64 	%rd120, %rd145, %rd58;
	add.s32 	%r130, %r176, 128;
	// begin inline asm
	cp.async.ca.shared.global [%r130], [%rd120], 4, 4;
	// end inline asm
	add.s64 	%rd144, %rd144, %rd53;
	add.s64 	%rd145, %rd145, %rd56;
	add.s32 	%r178, %r178, %r32;
	add.s32 	%r177, %r177, %r32;
	add.s32 	%r176, %r176, %r32;
	add.s32 	%r175, %r175, %r32;
	setp.lt.u64 	%p17, %rd144, %rd6;
	@%p17 bra 	$L__BB8_24;
$L__BB8_25:
	// begin inline asm
	cp.async.commit_group;
	// end inline asm
	// begin inline asm
	cp.async.wait_group 0;
	// end inline asm
	barrier.sync 	0;
$L__BB8_26:
	setp.eq.s32 	%p22, %r3, %r4;
	@%p22 bra 	$L__BB8_32;
	setp.lt.s32 	%p23, %r68, 1;
	@%p23 bra 	$L__BB8_35;
	mov.u32 	%r183, %tid.x;
	neg.s32 	%r186, %r68;
	add.s32 	%r151, %r2, %r5;
	shl.b32 	%r152, %r183, 2;
	add.s32 	%r153, %r151, %r152;
	mov.u32 	%r154, _ZN3cub18CUB_300001_SM_10006detail9transform4smemE;
	add.s32 	%r155, %r153, %r154;
	add.s32 	%r185, %r155, 128;
	add.s32 	%r156, %r1, %r152;
	add.s32 	%r184, %r154, %r156;
	shl.b64 	%rd127, %rd4, 2;
	add.s64 	%rd64, %rd1, %rd127;
$L__BB8_29:
	.pragma "nounroll";
	setp.ge.s32 	%p24, %r183, %r4;
	@%p24 bra 	$L__BB8_31;
	ld.shared.u32 	%r157, [%r184];
	ld.shared.u32 	%r158, [%r185];
	rem.s32 	%r159, %r157, %r158;
	mul.wide.s32 	%rd128, %r183, 4;
	add.s64 	%rd129, %rd64, %rd128;
	st.global.u32 	[%rd129], %r159;
$L__BB8_31:
	add.s32 	%r186, %r186, 1;
	setp.ne.s32 	%p25, %r186, 0;
	add.s32 	%r185, %r185, 512;
	add.s32 	%r184, %r184, 512;
	add.s32 	%r183, %r183, 128;
	@%p25 bra 	$L__BB8_29;
	bra.uni 	$L__BB8_35;
$L__BB8_32:
	setp.lt.s32 	%p26, %r68, 1;
	@%p26 bra 	$L__BB8_35;
	mov.u32 	%r179, %tid.x;
	neg.s32 	%r182, %r68;
	add.s32 	%r160, %r2, %r5;
	shl.b32 	%r161, %r179, 2;
	add.s32 	%r162, %r160, %r161;
	mov.u32 	%r163, _ZN3cub18CUB_300001_SM_10006detail9transform4smemE;
	add.s32 	%r164, %r162, %r163;
	add.s32 	%r181, %r164, 128;
	add.s32 	%r165, %r1, %r161;
	add.s32 	%r180, %r163, %r165;
	shl.b64 	%rd130, %rd4, 2;
	add.s64 	%rd65, %rd1, %rd130;
$L__BB8_34:
	.pragma "nounroll";
	mul.wide.s32 	%rd131, %r179, 4;
	add.s64 	%rd132, %rd65, %rd131;
	ld.shared.u32 	%r166, [%r180];
	ld.shared.u32 	%r167, [%r181];
	rem.s32 	%r168, %r166, %r167;
	st.global.u32 	[%rd132], %r168;
	add.s32 	%r182, %r182, 1;
	setp.eq.s32 	%p27, %r182, 0;
	add.s32 	%r181, %r181, 512;
	add.s32 	%r180, %r180, 512;
	add.s32 	%r179, %r179, 128;
	@%p27 bra 	$L__BB8_35;
	bra.uni 	$L__BB8_34;
$L__BB8_35:
	ret;

}
	// .globl	_ZN3cub18CUB_300001_SM_10006detail19adjacent_difference40DeviceAdjacentDifferenceDifferenceKernelINS2_10policy_hubIPiLb0EE9Policy500ES5_S5_N4cuda3std3__45minusIiEEiiLb0ELb1EEEvT0_PT4_T1_T2_T3_
.visible .entry _ZN3cub18CUB_300001_SM_10006detail19adjacent_difference40DeviceAdjacentDifferenceDifferenceKernelINS2_10policy_hubIPiLb0EE9Policy500ES5_S5_N4cuda3std3__45minusIiEEiiLb0ELb1EEEvT0_PT4_T1_T2_T3_(
	.param .u64 .ptr .align 1 _ZN3cub18CUB_300001_SM_10006detail19adjacent_difference40DeviceAdjacentDifferenceDifferenceKernelINS2_10policy_hubIPiLb0EE9Policy500ES5_S5_N4cuda3std3__45minusIiEEiiLb0ELb1EEEvT0_PT4_T1_T2_T3__param_0,
	.param .u64 .ptr .align 1 _ZN3cub18CUB_300001_SM_10006detail19adjacent_difference40DeviceAdjacentDifferenceDifferenceKernelINS2_10policy_hubIPiLb0EE9Policy500ES5_S5_N4cuda3std3__45minusIiEEiiLb0ELb1EEEvT0_PT4_T1_T2_T3__param_1,
	.param .u64 .ptr .align 1 _ZN3cub18CUB_300001_SM_10006detail19adjacent_difference40DeviceAdjacentDifferenceDifferenceKernelINS2_10policy_hubIPiLb0EE9Policy500ES5_S5_N4cuda3std3__45minusIiEEiiLb0ELb1EEEvT0_PT4_T1_T2_T3__param_2,
	.param .align 1 .b8 _ZN3cub18CUB_300001_SM_10006detail19adjacent_difference40DeviceAdjacentDifferenceDifferenceKernelINS2_10policy_hubIPiLb0EE9Policy500ES5_S5_N4cuda3std3__45minusIiEEiiLb0ELb1EEEvT0_PT4_T1_T2_T3__param_3[1],
	.param .u32 _ZN3cub18CUB_300001_SM_10006detail19adjacent_difference40DeviceAdjacentDifferenceDifferenceKernelINS2_10policy_hubIPiLb0EE9Policy500ES5_S5_N4cuda3std3__45minusIiEEiiLb0ELb1EEEvT0_PT4_T1_T2_T3__param_4
)
{
	.reg .pred 	%p<55>;
	.reg .b32 	%r<311>;
	.reg .b64 	%rd<63>;
	// demoted variable
	.shared .align 16 .b8 _ZZN3cub18CUB_300001_SM_10006detail19adjacent_difference40DeviceAdjacentDifferenceDifferenceKernelINS2_10policy_hubIPiLb0EE9Policy500ES5_S5_N4cuda3std3__45minusIiEEiiLb0ELb1EEEvT0_PT4_T1_T2_T3_E7storage[3600];
	ld.param.u64 	%rd9, [_ZN3cub18CUB_300001_SM_10006detail19adjacent_difference40DeviceAdjacentDifferenceDifferenceKernelINS2_10policy_hubIPiLb0EE9Policy500ES5_S5_N4cuda3std3__45minusIiEEiiLb0ELb1EEEvT0_PT4_T1_T2_T3__param_0];
	ld.param.u64 	%rd10, [_ZN3cub18CUB_300001_SM_10006detail19adjacent_difference40DeviceAdjacentDifferenceDifferenceKernelINS2_10policy_hubIPiLb0EE9Policy500ES5_S5_N4cuda3std3__45minusIiEEiiLb0ELb1EEEvT0_PT4_T1_T2_T3__param_2];
	ld.param.u32 	%r157, [_ZN3cub18CUB_300001_SM_10006detail19adjacent_difference40DeviceAdjacentDifferenceDifferenceKernelINS2_10policy_hubIPiLb0EE9Policy500ES5_S5_N4cuda3std3__45minusIiEEiiLb0ELb1EEEvT0_PT4_T1_T2_T3__param_4];
	cvta.to.global.u64 	%rd1, %rd10;
	cvta.to.global.u64 	%rd2, %rd9;
	mov.u32 	%r1, %ctaid.x;
	mul.lo.s32 	%r2, %r1, 896;
	sub.s32 	%r3, %r157, %r2;
	setp.lt.s32 	%p1, %r3, 897;
	@%p1 bra 	$L__BB9_8;
	setp.ne.s32 	%p52, %r1, 0;
	@%p52 bra 	$L__BB9_5;
	mov.u32 	%r257, %tid.x;
	and.b32  	%r258, %r257, 31;
	and.b32  	%r259, %r257, 992;
	add.s32 	%r260, %r2, %r258;
	mad.lo.s32 	%r4, %r259, 7, %r260;
	mul.wide.u32 	%rd60, %r4, 4;
	add.s64 	%rd53, %rd9, %rd60;
	// begin inline asm
	ld.global.nc.u32 %r249, [%rd53];
	// end inline asm
	add.s64 	%rd54, %rd53, 128;
	// begin inline asm
	ld.global.nc.u32 %r250, [%rd54];
	// end inline asm
	add.s64 	%rd55, %rd53, 256;
	// begin inline asm
	ld.global.nc.u32 %r251, [%rd55];
	// end inline asm
	add.s64 	%rd56, %rd53, 384;
	// begin inline asm
	ld.global.nc.u32 %r252, [%rd56];
	// end inline asm
	add.s64 	%rd57, %rd53, 512;
	// begin inline asm
	ld.global.nc.u32 %r253, [%rd57];
	// end inline asm
	add.s64 	%rd58, %rd53, 640;
	// begin inline asm
	ld.global.nc.u32 %r254, [%rd58];
	// end inline asm
	add.s64 	%rd59, %rd53, 768;
	// begin inline asm
	ld.global.nc.u32 %r255, [%rd59];
	// end inline asm
	// begin inline asm
	mov.u32 %r256, %laneid;
	// end inline asm
	shr.u32 	%r261, %r257, 5;
	mad.lo.s32 	%r262, %r261, 224, %r256;
	shl.b32 	%r263, %r262, 2;
	mov.u32 	%r264, _ZZN3cub18CUB_300001_SM_10006detail19adjacent_difference40DeviceAdjacentDifferenceDifferenceKernelINS2_10policy_hubIPiLb0EE9Policy500ES5_S5_N4cuda3std3__45minusIiEEiiLb0ELb1EEEvT0_PT4_T1_T2_T3_E7storage;
	add.s32 	%r5, %r264, %r263;
	st.shared.u32 	[%r5], %r249;
	st.shared.u32 	[%r5+128], %r250;
	st.shared.u32 	[%r5+256], %r251;
	st.shared.u32 	[%r5+384], %r252;
	st.shared.u32 	[%r5+512], %r253;
	st.shared.u32 	[%r5+640], %r254;
	st.shared.u32 	[%r5+768], %r255;
	bar.warp.sync 	-1;
	mad.lo.s32 	%r6, %r256, 24, %r5;
	ld.shared.u32 	%r7, [%r6];
	ld.shared.u32 	%r8, [%r6+4];
	ld.shared.u32 	%r265, [%r6+8];
	ld.shared.u32 	%r266, [%r6+12];
	ld.shared.u32 	%r267, [%r6+16];
	ld.shared.u32 	%r268, [%r6+20];
	ld.shared.u32 	%r269, [%r6+24];
	bar.sync 	0;
	shl.b32 	%r270, %r257, 2;
	add.s32 	%r271, %r264, %r270;
	add.s32 	%r9, %r271, 512;
	st.shared.u32 	[%r271+512], %r269;
	bar.sync 	0;
	sub.s32 	%r10, %r269, %r268;
	sub.s32 	%r11, %r268, %r267;
	sub.s32 	%r12, %r267, %r266;
	sub.s32 	%r13, %r266, %r265;
	sub.s32 	%r14, %r265, %r8;
	setp.eq.s32 	%p54, %r257, 0;
	mov.u32 	%r281, %r7;
	@%p54 bra 	$L__BB9_4;
	ld.shared.u32 	%r272, [%r9+-4];
	sub.s32 	%r281, %r7, %r272;
$L__BB9_4:
	bar.sync 	0;
	st.shared.u32 	[%r6], %r281;
	sub.s32 	%r273, %r8, %r7;
	st.shared.u32 	[%r6+4], %r273;
	st.shared.u32 	[%r6+8], %r14;
	st.shared.u32 	[%r6+12], %r13;
	st.shared.u32 	[%r6+16], %r12;
	st.shared.u32 	[%r6+20], %r11;
	st.shared.u32 	[%r6+24], %r10;
	bar.warp.sync 	-1;
	ld.shared.u32 	%r274, [%r5];
	ld.shared.u32 	%r275, [%r5+128];
	ld.shared.u32 	%r276, [%r5+256];
	ld.shared.u32 	%r277, [%r5+384];
	ld.shared.u32 	%r278, [%r5+512];
	ld.shared.u32 	%r279, [%r5+640];
	ld.shared.u32 	%r280, [%r5+768];
	add.s64 	%rd62, %rd1, %rd60;
	st.global.u32 	[%rd62], %r274;
	st.global.u32 	[%rd62+128], %r275;
	st.global.u32 	[%rd62+256], %r276;
	st.global.u32 	[%rd62+384], %r277;
	st.global.u32 	[%rd62+512], %r278;
	st.global.u32 	[%rd62+640], %r279;
	st.global.u32 	[%rd62+768], %r280;
	bra.uni 	$L__BB9_79;
$L__BB9_5:
	mov.u32 	%r225, %tid.x;
	and.b32  	%r226, %r225, 31;
	and.b32  	%r227, %r225, 992;
	add.s32 	%r228, %r2, %r226;
	mad.lo.s32 	%r17, %r227, 7, %r228;
	mul.wide.u32 	%rd48, %r17, 4;
	add.s64 	%rd41, %rd9, %rd48;
	// begin inline asm
	ld.global.nc.u32 %r217, [%rd41];
	// end inline asm
	add.s64 	%rd42, %rd41, 128;
	// begin inline asm
	ld.global.nc.u32 %r218, [%rd42];
	// end inline asm
	add.s64 	%rd43, %rd41, 256;
	// begin inline asm
	ld.global.nc.u32 %r219, [%rd43];
	// end inline asm
	add.s64 	%rd44, %rd41, 384;
	// begin inline asm
	ld.global.nc.u32 %r220, [%rd44];
	// end inline asm
	add.s64 	%rd45, %rd41, 512;
	// begin inline asm
	ld.global.nc.u32 %r221, [%rd45];
	// end inline asm
	add.s64 	%rd46, %rd41, 640;
	// begin inline asm
	ld.global.nc.u32 %r222, [%rd46];
	// end inline asm
	add.s64 	%rd47, %rd41, 768;
	// begin inline asm
	ld.global.nc.u32 %r223, [%rd47];
	// end inline asm
	// begin inline asm
	mov.u32 %r224, %laneid;
	// end inline asm
	shr.u32 	%r229, %r225, 5;
	mad.lo.s32 	%r230, %r229, 224, %r224;
	shl.b32 	%r231, %r230, 2;
	mov.u32 	%r232, _ZZN3cub18CUB_300001_SM_10006detail19adjacent_difference40DeviceAdjacentDifferenceDifferenceKernelINS2_10policy_hubIPiLb0EE9Policy500ES5_S5_N4cuda3std3__45minusIiEEiiLb0ELb1EEEvT0_PT4_T1_T2_T3_E7storage;
	add.s32 	%r18, %r232, %r231;
	st.shared.u32 	[%r18], %r217;
	st.shared.u32 	[%r18+128], %r218;
	st.shared.u32 	[%r18+256], %r219;
	st.shared.u32 	[%r18+384], %r220;
	st.shared.u32 	[%r18+512], %r221;
	st.shared.u32 	[%r18+640], %r222;
	st.shared.u32 	[%r18+768], %r223;
	bar.warp.sync 	-1;
	mad.lo.s32 	%r19, %r224, 24, %r18;
	ld.shared.u32 	%r20, [%r19];
	ld.shared.u32 	%r21, [%r19+4];
	ld.shared.u32 	%r233, [%r19+8];
	ld.shared.u32 	%r234, [%r19+12];
	ld.shared.u32 	%r235, [%r19+16];
	ld.shared.u32 	%r236, [%r19+20];
	ld.shared.u32 	%r237, [%r19+24];
	bar.sync 	0;
	mul.wide.u32 	%rd49, %r2, 4;
	add.s64 	%rd50, %rd2, %rd49;
	ld.global.u32 	%r282, [%rd50+-4];
	shl.b32 	%r238, %r225, 2;
	add.s32 	%r239, %r232, %r238;
	add.s32 	%r23, %r239, 512;
	st.shared.u32 	[%r239+512], %r237;
	bar.sync 	0;
	sub.s32 	%r24, %r237, %r236;
	sub.s32 	%r25, %r236, %r235;
	sub.s32 	%r26, %r235, %r234;
	sub.s32 	%r27, %r234, %r233;
	sub.s32 	%r28, %r233, %r21;
	setp.eq.s32 	%p53, %r225, 0;
	@%p53 bra 	$L__BB9_7;
	ld.shared.u32 	%r282, [%r23+-4];
$L__BB9_7:
	sub.s32 	%r240, %r20, %r282;
	bar.sync 	0;
	st.shared.u32 	[%r19], %r240;
	sub.s32 	%r241, %r21, %r20;
	st.shared.u32 	[%r19+4], %r241;
	st.shared.u32 	[%r19+8], %r28;
	st.shared.u32 	[%r19+12], %r27;
	st.shared.u32 	[%r19+16], %r26;
	st.shared.u32 	[%r19+20], %r25;
	st.shared.u32 	[%r19+24], %r24;
	bar.warp.sync 	-1;
	ld.shared.u32 	%r242, [%r18];
	ld.shared.u32 	%r243, [%r18+128];
	ld.shared.u32 	%r244, [%r18+256];
	ld.shared.u32 	%r245, [%r18+384];
	ld.shared.u32 	%r246, [%r18+512];
	ld.shared.u32 	%r247, [%r18+640];
	ld.shared.u32 	%r248, [%r18+768];
	add.s64 	%rd52, %rd1, %rd48;
	st.global.u32 	[%rd52], %r242;
	st.global.u32 	[%rd52+128], %r243;
	st.global.u32 	[%rd52+256], %r244;
	st.global.u32 	[%rd52+384], %r245;
	st.global.u32 	[%rd52+512], %r246;
	st.global.u32 	[%rd52+640], %r247;
	st.global.u32 	[%rd52+768], %r248;
	bra.uni 	$L__BB9_79;
$L__BB9_8:
	setp.ne.s32 	%p2, %r1, 0;
	@%p2 bra 	$L__BB9_43;
	mul.wide.u32 	%rd28, %r2, 4;
	add.s64 	%rd27, %rd9, %rd28;
	// begin inline asm
	ld.global.nc.u32 %r289, [%rd27];
	// end inline asm
	mov.u32 	%r32, %tid.x;
	and.b32  	%r189, %r32, 31;
	and.b32  	%r190, %r32, 992;
	mul.lo.s32 	%r191, %r190, 7;
	or.b32  	%r33, %r191, %r189;
	setp.ge.s32 	%p27, %r33, %r3;
	mov.u32 	%r283, %r289;
	@%p27 bra 	$L__BB9_11;
	mul.wide.u32 	%rd30, %r33, 4;
	add.s64 	%rd29, %rd27, %rd30;
	// begin inline asm
	ld.global.nc.u32 %r283, [%rd29];
	// end inline asm
$L__BB9_11:
	add.s32 	%r36, %r33, 32;
	setp.ge.s32 	%p28, %r36, %r3;
	shl.b32 	%r193, %r33, 2;
	cvt.u64.u32 	%rd31, %r193;
	add.s64 	%rd4, %rd27, %rd31;
	mov.u32 	%r284, %r289;
	@%p28 bra 	$L__BB9_13;
	add.s64 	%rd32, %rd4, 128;
	// begin inline asm
	ld.global.nc.u32 %r284, [%rd32];
	// end inline asm
$L__BB9_13:
	add.s32 	%r39, %r33, 64;
	setp.ge.s32 	%p29, %r39, %r3;
	mov.u32 	%r285, %r289;
	@%p29 bra 	$L__BB9_15;
	add.s64 	%rd33, %rd4, 256;
	// begin inline asm
	ld.global.nc.u32 %r285, [%rd33];
	// end inline asm
$L__BB9_15:
	add.s32 	%r42, %r33, 96;
	setp.ge.s32 	%p30, %r42, %r3;
	mov.u32 	%r286, %r289;
	@%p30 bra 	$L__BB9_17;
	add.s64 	%rd34, %rd4, 384;
	// begin inline asm
	ld.global.nc.u32 %r286, [%rd34];
	// end inline asm
$L__BB9_17:
	add.s32 	%r45, %r33, 128;
	setp.ge.s32 	%p31, %r45, %r3;
	mov.u32 	%r287, %r289;
	@%p31 bra 	$L__BB9_19;
	add.s64 	%rd35, %rd4, 512;
	// begin inline asm
	ld.global.nc.u32 %r287, [%rd35];
	// end inline asm
$L__BB9_19:
	add.s32 	%r48, %r33, 160;
	setp.ge.s32 	%p32, %r48, %r3;
	mov.u32 	%r288, %r289;
	@%p32 bra 	$L__BB9_21;
	add.s64 	%rd36, %rd4, 640;
	// begin inline asm
	ld.global.nc.u32 %r288, [%rd36];
	// end inline asm
$L__BB9_21:
	add.s32 	%r51, %r33, 192;
	setp.ge.s32 	%p33, %r51, %r3;
	@%p33 bra 	$L__BB9_23;
	add.s64 	%rd37, %rd4, 768;
	// begin inline asm
	ld.global.nc.u32 %r289, [%rd37];
	// end inline asm
$L__BB9_23:
	// begin inline asm
	mov.u32 %r200, %laneid;
	// end inline asm
	shr.u32 	%r201, %r32, 5;
	mad.lo.s32 	%r202, %r201, 224, %r200;
	shl.b32 	%r203, %r202, 2;
	mov.u32 	%r204, _ZZN3cub18CUB_300001_SM_10006detail19adjacent_difference40DeviceAdjacentDifferenceDifferenceKernelINS2_10policy_hubIPiLb0EE9Policy500ES5_S5_N4cuda3std3__45minusIiEEiiLb0ELb1EEEvT0_PT4_T1_T2_T3_E7storage;
	add.s32 	%r54, %r204, %r203;
	st.shared.u32 	[%r54], %r283;
	st.shared.u32 	[%r54+128], %r284;
	st.shared.u32 	[%r54+256], %r285;
	st.shared.u32 	[%r54+384], %r286;
	st.shared.u32 	[%r54+512], %r287;
	st.shared.u32 	[%r54+640], %r288;
	st.shared.u32 	[%r54+768], %r289;
	bar.warp.sync 	-1;
	mad.lo.s32 	%r55, %r200, 24, %r54;
	ld.shared.u32 	%r296, [%r55];
	ld.shared.u32 	%r57, [%r55+4];
	ld.shared.u32 	%r58, [%r55+8];
	ld.shared.u32 	%r59, [%r55+12];
	ld.shared.u32 	%r60, [%r55+16];
	ld.shared.u32 	%r61, [%r55+20];
	ld.shared.u32 	%r62, [%r55+24];
	bar.sync 	0;
	shl.b32 	%r205, %r32, 2;
	add.s32 	%r206, %r204, %r205;
	add.s32 	%r63, %r206, 512;
	st.shared.u32 	[%r206+512], %r62;
	bar.sync 	0;
	mul.lo.s32 	%r64, %r32, 7;
	add.s32 	%r207, %r64, 7;
	setp.le.u32 	%p34, %r207, %r3;
	mov.u32 	%r290, %r61;
	mov.u32 	%r291, %r60;
	mov.u32 	%r292, %r59;
	mov.u32 	%r293, %r58;
	mov.u32 	%r294, %r57;
	mov.u32 	%r295, %r296;
	@%p34 bra 	$L__BB9_25;
	add.s32 	%r208, %r64, 6;
	setp.lt.u32 	%p35, %r208, %r3;
	selp.b32 	%r290, %r61, 0, %p35;
	add.s32 	%r209, %r64, 5;
	setp.lt.u32 	%p36, %r209, %r3;
	selp.b32 	%r291, %r60, 0, %p36;
	add.s32 	%r210, %r64, 4;
	setp.lt.u32 	%p37, %r210, %r3;
	selp.b32 	%r292, %r59, 0, %p37;
	add.s32 	%r211, %r64, 3;
	setp.lt.u32 	%p38, %r211, %r3;
	selp.b32 	%r293, %r58, 0, %p38;
	add.s32 	%r212, %r64, 2;
	setp.lt.u32 	%p39, %r212, %r3;
	selp.b32 	%r294, %r57, 0, %p39;
	add.s32 	%r213, %r64, 1;
	setp.lt.u32 	%p40, %r213, %r3;
	selp.b32 	%r295, %r296, 0, %p40;
$L__BB9_25:
	sub.s32 	%r77, %r57, %r295;
	sub.s32 	%r78, %r58, %r294;
	sub.s32 	%r79, %r59, %r293;
	sub.s32 	%r80, %r60, %r292;
	sub.s32 	%r81, %r61, %r291;
	sub.s32 	%r82, %r62, %r290;
	setp.eq.s32 	%p41, %r32, 0;
	setp.le.u32 	%p42, %r3, %r64;
	or.pred  	%p43, %p41, %p42;
	@%p43 bra 	$L__BB9_27;
	ld.shared.u32 	%r214, [%r63+-4];
	sub.s32 	%r296, %r296, %r214;
$L__BB9_27:
	bar.sync 	0;
	st.shared.u32 	[%r55], %r296;
	st.shared.u32 	[%r55+4], %r77;
	st.shared.u32 	[%r55+8], %r78;
	st.shared.u32 	[%r55+12], %r79;
	st.shared.u32 	[%r55+16], %r80;
	st.shared.u32 	[%r55+20], %r81;
	st.shared.u32 	[%r55+24], %r82;
	bar.warp.sync 	-1;
	ld.shared.u32 	%r85, [%r54];
	ld.shared.u32 	%r86, [%r54+128];
	ld.shared.u32 	%r87, [%r54+256];
	ld.shared.u32 	%r88, [%r54+384];
	ld.shared.u32 	%r89, [%r54+512];
	ld.shared.u32 	%r90, [%r54+640];
	ld.shared.u32 	%r91, [%r54+768];
	setp.ne.s32 	%p44, %r32, 0;
	@%p44 bra 	$L__BB9_29;
	st.volatile.shared.u32 	[_ZZN3cub18CUB_300001_SM_10006detail19adjacent_difference40DeviceAdjacentDifferenceDifferenceKernelINS2_10policy_hubIPiLb0EE9Policy500ES5_S5_N4cuda3std3__45minusIiEEiiLb0ELb1EEEvT0_PT4_T1_T2_T3_E7storage+3584], %r3;
$L__BB9_29:
	bar.sync 	0;
	ld.volatile.shared.u32 	%r92, [_ZZN3cub18CUB_300001_SM_10006detail19adjacent_difference40DeviceAdjacentDifferenceDifferenceKernelINS2_10policy_hubIPiLb0EE9Policy500ES5_S5_N4cuda3std3__45minusIiEEiiLb0ELb1EEEvT0_PT4_T1_T2_T3_E7storage+3584];
	setp.ge.s32 	%p45, %r33, %r92;
	@%p45 bra 	$L__BB9_31;
	add.s32 	%r215, %r33, %r2;
	mul.wide.u32 	%rd38, %r215, 4;
	add.s64 	%rd39, %rd1, %rd38;
	st.global.u32 	[%rd39], %r85;
$L__BB9_31:
	setp.ge.s32 	%p46, %r36, %r92;
	add.s32 	%r216, %r33, %r2;
	mul.wide.u32 	%rd40, %r216, 4;
	add.s64 	%rd5, %rd1, %rd40;
	@%p46 bra 	$L__BB9_33;
	st.global.u32 	[%rd5+128], %r86;
$L__BB9_33:
	setp.ge.s32 	%p47, %r39, %r92;
	@%p47 bra 	$L__BB9_35;
	st.global.u32 	[%rd5+256], %r87;
$L__BB9_35:
	setp.ge.s32 	%p48, %r42, %r92;
	@%p48 bra 	$L__BB9_37;
	st.global.u32 	[%rd5+384], %r88;
$L__BB9_37:
	setp.ge.s32 	%p49, %r45, %r92;
	@%p49 bra 	$L__BB9_39;
	st.global.u32 	[%rd5+512], %r89;
$L__BB9_39:
	setp.ge.s32 	%p50, %r48, %r92;
	@%p50 bra 	$L__BB9_41;
	st.global.u32 	[%rd5+640], %r90;
$L__BB9_41:
	setp.ge.s32 	%p51, %r51, %r92;
	@%p51 bra 	$L__BB9_79;
	st.global.u32 	[%rd5+768], %r91;
	bra.uni 	$L__BB9_79;
$L__BB9_43:
	mul.wide.u32 	%rd12, %r2, 4;
	add.s64 	%rd11, %rd9, %rd12;
	// begin inline asm
	ld.global.nc.u32 %r303, [%rd11];
	// end inline asm
	mov.u32 	%r94, %tid.x;
	and.b32  	%r159, %r94, 31;
	and.b32  	%r160, %r94, 992;
	mul.lo.s32 	%r161, %r160, 7;
	or.b32  	%r95, %r161, %r159;
	setp.ge.s32 	%p3, %r95, %r3;
	mov.u32 	%r297, %r303;
	@%p3 bra 	$L__BB9_45;
	add.s32 	%r163, %r95, %r2;
	mul.wide.u32 	%rd14, %r163, 4;
	add.s64 	%rd13, %rd9, %rd14;
	// begin inline asm
	ld.global.nc.u32 %r297, [%rd13];
	// end inline asm
$L__BB9_45:
	add.s32 	%r98, %r95, 32;
	setp.ge.s32 	%p4, %r98, %r3;
	shl.b32 	%r164, %r95, 2;
	cvt.u64.u32 	%rd15, %r164;
	add.s64 	%rd7, %rd11, %rd15;
	mov.u32 	%r298, %r303;
	@%p4 bra 	$L__BB9_47;
	add.s64 	%rd16, %rd7, 128;
	// begin inline asm
	ld.global.nc.u32 %r298, [%rd16];
	// end inline asm
$L__BB9_47:
	add.s32 	%r101, %r95, 64;
	setp.ge.s32 	%p5, %r101, %r3;
	mov.u32 	%r299, %r303;
	@%p5 bra 	$L__BB9_49;
	add.s64 	%rd17, %rd7, 256;
	// begin inline asm
	ld.global.nc.u32 %r299, [%rd17];
	// end inline asm
$L__BB9_49:
	add.s32 	%r104, %r95, 96;
	setp.ge.s32 	%p6, %r104, %r3;
	mov.u32 	%r300, %r303;
	@%p6 bra 	$L__BB9_51;
	add.s64 	%rd18, %rd7, 384;
	// begin inline asm
	ld.global.nc.u32 %r300, [%rd18];
	// end inline asm
$L__BB9_51:
	add.s32 	%r107, %r95, 128;
	setp.ge.s32 	%p7, %r107, %r3;
	mov.u32 	%r301, %r303;
	@%p7 bra 	$L__BB9_53;
	add.s64 	%rd19, %rd7, 512;
	// begin inline asm
	ld.global.nc.u32 %r301, [%rd19];
	// end inline asm
$L__BB9_53:
	add.s32 	%r110, %r95, 160;
	setp.ge.s32 	%p8, %r110, %r3;
	mov.u32 	%r302, %r303;
	@%p8 bra 	$L__BB9_55;
	add.s64 	%rd20, %rd7, 640;
	// begin inline asm
	ld.global.nc.u32 %r302, [%rd20];
	// end inline asm
$L__BB9_55:
	add.s32 	%r113, %r95, 192;
	setp.ge.s32 	%p9, %r113, %r3;
	@%p9 bra 	$L__BB9_57;
	add.s64 	%rd21, %rd7, 768;
	// begin inline asm
	ld.global.nc.u32 %r303, [%rd21];
	// end inline asm
$L__BB9_57:
	// begin inline asm
	mov.u32 %r171, %laneid;
	// end inline asm
	shr.u32 	%r172, %r94, 5;
	mad.lo.s32 	%r173, %r172, 224, %r171;
	shl.b32 	%r174, %r173, 2;
	mov.u32 	%r175, _ZZN3cub18CUB_300001_SM_10006detail19adjacent_difference40DeviceAdjacentDifferenceDifferenceKernelINS2_10policy_hubIPiLb0EE9Policy500ES5_S5_N4cuda3std3__45minusIiEEiiLb0ELb1EEEvT0_PT4_T1_T2_T3_E7storage;
	add.s32 	%r116, %r175, %r174;
	st.shared.u32 	[%r116], %r297;
	st.shared.u32 	[%r116+128], %r298;
	st.shared.u32 	[%r116+256], %r299;
	st.shared.u32 	[%r116+384], %r300;
	st.shared.u32 	[%r116+512], %r301;
	st.shared.u32 	[%r116+640], %r302;
	st.shared.u32 	[%r116+768], %r303;
	bar.warp.sync 	-1;
	mad.lo.s32 	%r117, %r171, 24, %r116;
	ld.shared.u32 	%r310, [%r117];
	ld.shared.u32 	%r119, [%r117+4];
	ld.shared.u32 	%r120, [%r117+8];
	ld.shared.u32 	%r121, [%r117+12];
	ld.shared.u32 	%r122, [%r117+16];
	ld.shared.u32 	%r123, [%r117+20];
	ld.shared.u32 	%r124, [%r117+24];
	bar.sync 	0;
	add.s64 	%rd23, %rd2, %rd12;
	ld.global.u32 	%r125, [%rd23+-4];
	shl.b32 	%r176, %r94, 2;
	add.s32 	%r177, %r175, %r176;
	add.s32 	%r126, %r177, 512;
	st.shared.u32 	[%r177+512], %r124;
	bar.sync 	0;
	mul.lo.s32 	%r127, %r94, 7;
	add.s32 	%r178, %r127, 7;
	setp.le.u32 	%p10, %r178, %r3;
	mov.u32 	%r304, %r310;
	mov.u32 	%r305, %r119;
	mov.u32 	%r306, %r120;
	mov.u32 	%r307, %r121;
	mov.u32 	%r308, %r122;
	mov.u32 	%r309, %r123;
	@%p10 bra 	$L__BB9_59;
	add.s32 	%r179, %r127, 6;
	setp.lt.u32 	%p11, %r179, %r3;
	selp.b32 	%r309, %r123, 0, %p11;
	add.s32 	%r180, %r127, 5;
	setp.lt.u32 	%p12, %r180, %r3;
	selp.b32 	%r308, %r122, 0, %p12;
	add.s32 	%r181, %r127, 4;
	setp.lt.u32 	%p13, %r181, %r3;
	selp.b32 	%r307, %r121, 0, %p13;
	add.s32 	%r182, %r127, 3;
	setp.lt.u32 	%p14, %r182, %r3;
	selp.b32 	%r306, %r120, 0, %p14;
	add.s32 	%r183, %r127, 2;
	setp.lt.u32 	%p15, %r183, %r3;
	selp.b32 	%r305, %r119, 0, %p15;
	add.s32 	%r184, %r127, 1;
	setp.lt.u32 	%p16, %r184, %r3;
	selp.b32 	%r304, %r310, 0, %p16;
$L__BB9_59:
	sub.s32 	%r140, %r124, %r309;
	sub.s32 	%r141, %r123, %r308;
	sub.s32 	%r142, %r122, %r307;
	sub.s32 	%r143, %r121, %r306;
	sub.s32 	%r144, %r120, %r305;
	sub.s32 	%r145, %r119, %r304;
	setp.le.u32 	%p17, %r3, %r127;
	@%p17 bra 	$L__BB9_63;
	setp.ne.s32 	%p18, %r94, 0;
	@%p18 bra 	$L__BB9_62;
	sub.s32 	%r310, %r310, %r125;
	bra.uni 	$L__BB9_63;
$L__BB9_62:
	ld.shared.u32 	%r185, [%r126+-4];
	sub.s32 	%r310, %r310, %r185;
$L__BB9_63:
	bar.sync 	0;
	st.shared.u32 	[%r117], %r310;
	st.shared.u32 	[%r117+4], %r145;
	st.shared.u32 	[%r117+8], %r144;
	st.shared.u32 	[%r117+12], %r143;
	st.shared.u32 	[%r117+16], %r142;
	st.shared.u32 	[%r117+20], %r141;
	st.shared.u32 	[%r117+24], %r140;
	bar.warp.sync 	-1;
	ld.shared.u32 	%r149, [%r116];
	ld.shared.u32 	%r150, [%r116+128];
	ld.shared.u32 	%r151, [%r116+256];
	ld.shared.u32 	%r152, [%r116+384];
	ld.shared.u32 	%r153, [%r116+512];
	ld.shared.u32 	%r154, [%r116+640];
	ld.shared.u32 	%r155, [%r116+768];
	setp.ne.s32 	%p19, %r94, 0;
	@%p19 bra 	$L__BB9_65;
	st.volatile.shared.u32 	[_ZZN3cub18CUB_300001_SM_10006detail19adjacent_difference40DeviceAdjacentDifferenceDifferenceKernelINS2_10policy_hubIPiLb0EE9Policy500ES5_S5_N4cuda3std3__45minusIiEEiiLb0ELb1EEEvT0_PT4_T1_T2_T3_E7storage+3584], %r3;
$L__BB9_65:
	bar.sync 	0;
	ld.volatile.shared.u32 	%r156, [_ZZN3cub18CUB_300001_SM_10006detail19adjacent_difference40DeviceAdjacentDifferenceDifferenceKernelINS2_10policy_hubIPiLb0EE9Policy500ES5_S5_N4cuda3std3__45minusIiEEiiLb0ELb1EEEvT0_PT4_T1_T2_T3_E7storage+3584];
	setp.ge.s32 	%p20, %r95, %r156;
	@%p20 bra 	$L__BB9_67;
	add.s32 	%r186, %r95, %r2;
	mul.wide.u32 	%rd24, %r186, 4;
	add.s64 	%rd25, %rd1, %rd24;
	st.global.u32 	[%rd25], %r149;
$L__BB9_67:
	setp.ge.s32 	%p21, %r98, %r156;
	add.s32 	%r187, %r95, %r2;
	mul.wide.u32 	%rd26, %r187, 4;
	add.s64 	%rd8, %rd1, %rd26;
	@%p21 bra 	$L__BB9_69;
	st.global.u32 	[%rd8+128], %r150;
$L__BB9_69:
	setp.ge.s32 	%p22, %r101, %r156;
	@%p22 bra 	$L__BB9_71;
	st.global.u32 	[%rd8+256], %r151;
$L__BB9_71:
	setp.ge.s32 	%p23, %r104, %r156;
	@%p23 bra 	$L__BB9_73;
	st.global.u32 	[%rd8+384], %r152;
$L__BB9_73:
	setp.ge.s32 	%p24, %r107, %r156;
	@%p24 bra 	$L__BB9_75;
	st.global.u32 	[%rd8+512], %r153;
$L__BB9_75:
	setp.ge.s32 	%p25, %r110, %r156;
	@%p25 bra 	$L__BB9_77;
	st.global.u32 	[%rd8+640], %r154;
$L__BB9_77:
	setp.ge.s32 	%p26, %r113, %r156;
	@%p26 bra 	$L__BB9_79;
	st.global.u32 	[%rd8+768], %r155;
$L__BB9_79:
	ret;

}
	// .globl	_ZN3cub18CUB_300001_SM_10006detail19adjacent_difference40DeviceAdjacentDifferenceDifferenceKernelINS2_10policy_hubIPiLb0EE9Policy500ES5_S5_N4cuda3std3__45minusIiEEliLb0ELb1EEEvT0_PT4_T1_T2_T3_
.visible .entry _ZN3cub18CUB_300001_SM_10006detail19adjacent_difference40DeviceAdjacentDifferenceDifferenceKernelINS2_10policy_hubIPiLb0EE9Policy500ES5_S5_N4cuda3std3__45minusIiEEliLb0ELb1EEEvT0_PT4_T1_T2_T3_(
	.param .u64 .ptr .align 1 _ZN3cub18CUB_300001_SM_10006detail19adjacent_difference40DeviceAdjacentDifferenceDifferenceKernelINS2_10policy_hubIPiLb0EE9Policy500ES5_S5_N4cuda3std3__45minusIiEEliLb0ELb1EEEvT0_PT4_T1_T2_T3__param_0,
	.param .u64 .ptr .align 1 _ZN3cub18CUB_300001_SM_10006detail19adjacent_difference40DeviceAdjacentDifferenceDifferenceKernelINS2_10policy_hubIPiLb0EE9Policy500ES5_S5_N4cuda3std3__45minusIiEEliLb0ELb1EEEvT0_PT4_T1_T2_T3__param_1,
	.param .u64 .ptr .align 1 _ZN3cub18CUB_300001_SM_10006detail19adjacent_difference40DeviceAdjacentDifferenceDifferenceKernelINS2_10policy_hubIPiLb0EE9Policy500ES5_S5_N4cuda3std3__45minusIiEEliLb0ELb1EEEvT0_PT4_T1_T2_T3__param_2,
	.param .align 1 .b8 _ZN3cub18CUB_300001_SM_10006detail19adjacent_difference40DeviceAdjacentDifferenceDifferenceKernelINS2_10policy_hubIPiLb0EE9Policy500ES5_S5_N4cuda3std3__45minusIiEEliLb0ELb1EEEvT0_PT4_T1_T2_T3__param_3[1],
	.param .u64 _ZN3cub18CUB_300001_SM_10006detail19adjacent_difference40DeviceAdjacentDifferenceDifferenceKernelINS2_10policy_hubIPiLb0EE9Policy500ES5_S5_N4cuda3std3__45minusIiEEliLb0ELb1EEEvT0_PT4_T1_T2_T3__param_4
)
{
	.reg .pred 	%p<55>;
	.reg .b32 	%r<304>;
	.reg .b64 	%rd<66>;
	// demoted variable
	.shared .align 16 .b8 _ZZN3cub18CUB_300001_SM_10006detail19adjacent_difference40DeviceAdjacentDifferenceDifferenceKernelINS2_10policy_hubIPiLb0EE9Policy500ES5_S5_N4cuda3std3__45minusIiEEliLb0ELb1EEEvT0_PT4_T1_T2_T3_E7storage[3600];
	ld.param.u64 	%rd11, [_ZN3cub18CUB_300001_SM_10006detail19adjacent_difference40DeviceAdjacentDifferenceDifferenceKernelINS2_10policy_hubIPiLb0EE9Policy500ES5_S5_N4cuda3std3__45minusIiEEliLb0ELb1EEEvT0_PT4_T1_T2_T3__param_0];
	ld.param.u64 	%rd12, [_ZN3cub18CUB_300001_SM_10006detail19adjacent_difference40DeviceAdjacentDifferenceDifferenceKernelINS2_10policy_hubIPiLb0EE9Policy500ES5_S5_N4cuda3std3__45minusIiEEliLb0ELb1EEEvT0_PT4_T1_T2_T3__param_2];
	ld.param.u64 	%rd13, [_ZN3cub18CUB_300001_SM_10006detail19adjacent_difference40DeviceAdjacentDifferenceDifferenceKernelINS2_10policy_hubIPiLb0EE9Policy500ES5_S5_N4cuda3std3__45minusIiEEliLb0ELb1EEEvT0_PT4_T1_T2_T3__param_4];
	cvta.to.global.u64 	%rd1, %rd12;
	cvta.to.global.u64 	%rd2, %rd11;
	mov.u32 	%r1, %ctaid.x;
	mul.wide.u32 	%rd3, %r1, 896;
	sub.s64 	%rd4, %rd13, %rd3;
	setp.lt.s64 	%p1, %rd4, 897;
	@%p1 bra 	$L__BB10_8;
	setp.ne.s32 	%p52, %r1, 0;
	@%p52 bra 	$L__BB10_5;
	mov.u32 	%r249, %tid.x;
	and.b32  	%r250, %r249, 31;
	and.b32  	%r251, %r249, 992;
	mul.lo.s32 	%r252, %r251, 7;
	or.b32  	%r253, %r252, %r250;
	cvt.u64.u32 	%rd62, %r253;
	add.s64 	%rd5, %rd3, %rd62;
	shl.b64 	%rd63, %rd5, 2;
	add.s64 	%rd55, %rd11, %rd63;
	// begin inline asm
	ld.global.nc.u32 %r241, [%rd55];
	// end inline asm
	add.s64 	%rd56, %rd55, 128;
	// begin inline asm
	ld.global.nc.u32 %r242, [%rd56];
	// end inline asm
	add.s64 	%rd57, %rd55, 256;
	// begin inline asm
	ld.global.nc.u32 %r243, [%rd57];
	// end inline asm
	add.s64 	%rd58, %rd55, 384;
	// begin inline asm
	ld.global.nc.u32 %r244, [%rd58];
	// end inline asm
	add.s64 	%rd59, %rd55, 512;
	// begin inline asm
	ld.global.nc.u32 %r245, [%rd59];
	// end inline asm
	add.s64 	%rd60, %rd55, 640;
	// begin inline asm
	ld.global.nc.u32 %r246, [%rd60];
	// end inline asm
	add.s64 	%rd61, %rd55, 768;
	// begin inline asm
	ld.global.nc.u32 %r247, [%rd61];
	// end inline asm
	// begin inline asm
	mov.u32 %r248, %laneid;
	// end inline asm
	shr.u32 	%r254, %r249, 5;
	mad.lo.s32 	%r255, %r254, 224, %r248;
	shl.b32 	%r256, %r255, 2;
	mov.u32 	%r257, _ZZN3cub18CUB_300001_SM_10006detail19adjacent_difference40DeviceAdjacentDifferenceDifferenceKernelINS2_10policy_hubIPiLb0EE9Policy500ES5_S5_N4cuda3std3__45minusIiEEliLb0ELb1EEEvT0_PT4_T1_T2_T3_E7storage;
	add.s32 	%r2, %r257, %r256;
	st.shared.u32 	[%r2], %r241;
	st.shared.u32 	[%r2+128], %r242;
	st.shared.u32 	[%r2+256], %r243;
	st.shared.u32 	[%r2+384], %r244;
	st.shared.u32 	[%r2+512], %r245;
	st.shared.u32 	[%r2+640], %r246;
	st.shared.u32 	[%r2+768], %r247;
	bar.warp.sync 	-1;
	mad.lo.s32 	%r3, %r248, 24, %r2;
	ld.shared.u32 	%r4, [%r3];
	ld.shared.u32 	%r5, [%r3+4];
	ld.shared.u32 	%r258, [%r3+8];
	ld.shared.u32 	%r259, [%r3+12];
	ld.shared.u32 	%r260, [%r3+16];
	ld.shared.u32 	%r261, [%r3+20];
	ld.shared.u32 	%r262, [%r3+24];
	bar.sync 	0;
	shl.b32 	%r263, %r249, 2;
	add.s32 	%r264, %r257, %r263;
	add.s32 	%r6, %r264, 512;
	st.shared.u32 	[%r264+512], %r262;
	bar.sync 	0;
	sub.s32 	%r7, %r262, %r261;
	sub.s32 	%r8, %r261, %r260;
	sub.s32 	%r9, %r260, %r259;
	sub.s32 	%r10, %r259, %r258;
	sub.s32 	%r11, %r258, %r5;
	setp.eq.s32 	%p54, %r249, 0;
	mov.u32 	%r274, %r4;
	@%p54 bra 	$L__BB10_4;
	ld.shared.u32 	%r265, [%r6+-4];
	sub.s32 	%r274, %r4, %r265;
$L__BB10_4:
	bar.sync 	0;
	st.shared.u32 	[%r3], %r274;
	sub.s32 	%r266, %r5, %r4;
	st.shared.u32 	[%r3+4], %r266;
	st.shared.u32 	[%r3+8], %r11;
	st.shared.u32 	[%r3+12], %r10;
	st.shared.u32 	[%r3+16], %r9;
	st.shared.u32 	[%r3+20], %r8;
	st.shared.u32 	[%r3+24], %r7;
	bar.warp.sync 	-1;
	ld.shared.u32 	%r267, [%r2];
	ld.shared.u32 	%r268, [%r2+128];
	ld.shared.u32 	%r269, [%r2+256];
	ld.shared.u32 	%r270, [%r2+384];
	ld.shared.u32 	%r271, [%r2+512];
	ld.shared.u32 	%r272, [%r2+640];
	ld.shared.u32 	%r273, [%r2+768];
	add.s64 	%rd65, %rd1, %rd63;
	st.global.u32 	[%rd65], %r267;
	st.global.u32 	[%rd65+128], %r268;
	st.global.u32 	[%rd65+256], %r269;
	st.global.u32 	[%rd65+384], %r270;
	st.global.u32 	[%rd65+512], %r271;
	st.global.u32 	[%rd65+640], %r272;
	st.global.u32 	[%rd65+768], %r273;
	bra.uni 	$L__BB10_79;
$L__BB10_5:
	mov.u32 	%r216, %tid.x;
	and.b32  	%r217, %r216, 31;
	and.b32  	%r218, %r216, 992;
	mul.lo.s32 	%r219, %r218, 7;
	or.b32  	%r220, %r219, %r217;
	cvt.u64.u32 	%rd49, %r220;
	add.s64 	%rd6, %rd3, %rd49;
	shl.b64 	%rd50, %rd6, 2;
	add.s64 	%rd42, %rd11, %rd50;
	// begin inline asm
	ld.global.nc.u32 %r208, [%rd42];
	// end inline asm
	add.s64 	%rd43, %rd42, 128;
	// begin inline asm
	ld.global.nc.u32 %r209, [%rd43];
	// end inline asm
	add.s64 	%rd44, %rd42, 256;
	// begin inline asm
	ld.global.nc.u32 %r210, [%rd44];
	// end inline asm
	add.s64 	%rd45, %rd42, 384;
	// begin inline asm
	ld.global.nc.u32 %r211, [%rd45];
	// end inline asm
	add.s64 	%rd46, %rd42, 512;
	// begin inline asm
	ld.global.nc.u32 %r212, [%rd46];
	// end inline asm
	add.s64 	%rd47, %rd42, 640;
	// begin inline asm
	ld.global.nc.u32 %r213, [%rd47];
	// end inline asm
	add.s64 	%rd48, %rd42, 768;
	// begin inline asm
	ld.global.nc.u32 %r214, [%rd48];
	// end inline asm
	// begin inline asm
	mov.u32 %r215, %laneid;
	// end inline asm
	shr.u32 	%r221, %r216, 5;
	mad.lo.s32 	%r222, %r221, 224, %r215;
	shl.b32 	%r223, %r222, 2;
	mov.u32 	%r224, _ZZN3cub18CUB_300001_SM_10006detail19adjacent_difference40DeviceAdjacentDifferenceDifferenceKernelINS2_10policy_hubIPiLb0EE9Policy500ES5_S5_N4cuda3std3__45minusIiEEliLb0ELb1EEEvT0_PT4_T1_T2_T3_E7storage;
	add.s32 	%r14, %r224, %r223;
	st.shared.u32 	[%r14], %r208;
	st.shared.u32 	[%r14+128], %r209;
	st.shared.u32 	[%r14+256], %r210;
	st.shared.u32 	[%r14+384], %r211;
	st.shared.u32 	[%r14+512], %r212;
	st.shared.u32 	[%r14+640], %r213;
	st.shared.u32 	[%r14+768], %r214;
	bar.warp.sync 	-1;
	mad.lo.s32 	%r15, %r215, 24, %r14;
	ld.shared.u32 	%r16, [%r15];
	ld.shared.u32 	%r17, [%r15+4];
	ld.shared.u32 	%r225, [%r15+8];
	ld.shared.u32 	%r226, [%r15+12];
	ld.shared.u32 	%r227, [%r15+16];
	ld.shared.u32 	%r228, [%r15+20];
	ld.shared.u32 	%r229, [%r15+24];
	bar.sync 	0;
	shl.b64 	%rd51, %rd3, 2;
	add.s64 	%rd52, %rd2, %rd51;
	ld.global.u32 	%r275, [%rd52+-4];
	shl.b32 	%r230, %r216, 2;
	add.s32 	%r231, %r224, %r230;
	add.s32 	%r19, %r231, 512;
	st.shared.u32 	[%r231+512], %r229;
	bar.sync 	0;
	sub.s32 	%r20, %r229, %r228;
	sub.s32 	%r21, %r228, %r227;
	sub.s32 	%r22, %r227, %r226;
	sub.s32 	%r23, %r226, %r225;
	sub.s32 	%r24, %r225, %r17;
	setp.eq.s32 	%p53, %r216, 0;
	@%p53 bra 	$L__BB10_7;
	ld.shared.u32 	%r275, [%r19+-4];
$L__BB10_7:
	sub.s32 	%r232, %r16, %r275;
	bar.sync 	0;
	st.shared.u32 	[%r15], %r232;
	sub.s32 	%r233, %r17, %r16;
	st.shared.u32 	[%r15+4], %r233;
	st.shared.u32 	[%r15+8], %r24;
	st.shared.u32 	[%r15+12], %r23;
	st.shared.u32 	[%r15+16], %r22;
	st.shared.u32 	[%r15+20], %r21;
	st.shared.u32 	[%r15+24], %r20;
	bar.warp.sync 	-1;
	ld.shared.u32 	%r234, [%r14];
	ld.shared.u32 	%r235, [%r14+128];
	ld.shared.u32 	%r236, [%r14+256];
	ld.shared.u32 	%r237, [%r14+384];
	ld.shared.u32 	%r238, [%r14+512];
	ld.shared.u32 	%r239, [%r14+640];
	ld.shared.u32 	%r240, [%r14+768];
	add.s64 	%rd54, %rd1, %rd50;
	st.global.u32 	[%rd54], %r234;
	st.global.u32 	[%rd54+128], %r235;
	st.global.u32 	[%rd54+256], %r236;
	st.global.u32 	[%rd54+384], %r237;
	st.global.u32 	[%rd54+512], %r238;
	st.global.u32 	[%rd54+640], %r239;
	st.global.u32 	[%rd54+768], %r240;
	bra.uni 	$L__BB10_79;
$L__BB10_8:
	cvt.u32.u64 	%r27, %rd4;
	setp.ne.s32 	%p2, %r1, 0;
	@%p2 bra 	$L__BB10_43;
	shl.b64 	%rd30, %rd3, 2;
	add.s64 	%rd29, %rd11, %rd30;
	// begin inline asm
	ld.global.nc.u32 %r282, [%rd29];
	// end inline asm
	mov.u32 	%r29, %tid.x;
	and.b32  	%r182, %r29, 31;
	and.b32  	%r183, %r29, 992;
	mul.lo.s32 	%r184, %r183, 7;
	or.b32  	%r30, %r184, %r182;
	setp.ge.s32 	%p27, %r30, %r27;
	shl.b32 	%r185, %r30, 2;
	cvt.u64.u32 	%rd31, %r185;
	add.s64 	%rd7, %rd29, %rd31;
	mov.u32 	%r276, %r282;
	@%p27 bra 	$L__BB10_11;
	// begin inline asm
	ld.global.nc.u32 %r276, [%rd7];
	// end inline asm
$L__BB10_11:
	add.s32 	%r33, %r30, 32;
	setp.ge.s32 	%p28, %r33, %r27;
	mov.u32 	%r277, %r282;
	@%p28 bra 	$L__BB10_13;
	add.s64 	%rd33, %rd7, 128;
	// begin inline asm
	ld.global.nc.u32 %r277, [%rd33];
	// end inline asm
$L__BB10_13:
	add.s32 	%r36, %r30, 64;
	setp.ge.s32 	%p29, %r36, %r27;
	mov.u32 	%r278, %r282;
	@%p29 bra 	$L__BB10_15;
	add.s64 	%rd34, %rd7, 256;
	// begin inline asm
	ld.global.nc.u32 %r278, [%rd34];
	// end inline asm
$L__BB10_15:
	add.s32 	%r39, %r30, 96;
	setp.ge.s32 	%p30, %r39, %r27;
	mov.u32 	%r279, %r282;
	@%p30 bra 	$L__BB10_17;
	add.s64 	%rd35, %rd7, 384;
	// begin inline asm
	ld.global.nc.u32 %r279, [%rd35];
	// end inline asm
$L__BB10_17:
	add.s32 	%r42, %r30, 128;
	setp.ge.s32 	%p31, %r42, %r27;
	mov.u32 	%r280, %r282;
	@%p31 bra 	$L__BB10_19;
	add.s64 	%rd36, %rd7, 512;
	// begin inline asm
	ld.global.nc.u32 %r280, [%rd36];
	// end inline asm
$L__BB10_19:
	add.s32 	%r45, %r30, 160;
	setp.ge.s32 	%p32, %r45, %r27;
	mov.u32 	%r281, %r282;
	@%p32 bra 	$L__BB10_21;
	add.s64 	%rd37, %rd7, 640;
	// begin inline asm
	ld.global.nc.u32 %r281, [%rd37];
	// end inline asm
$L__BB10_21:
	add.s32 	%r48, %r30, 192;
	setp.ge.s32 	%p33, %r48, %r27;
	@%p33 bra 	$L__BB10_23;
	add.s64 	%rd38, %rd7, 768;
	// begin inline asm
	ld.global.nc.u32 %r282, [%rd38];
	// end inline asm
$L__BB10_23:
	// begin inline asm
	mov.u32 %r193, %laneid;
	// end inline asm
	shr.u32 	%r194, %r29, 5;
	mad.lo.s32 	%r195, %r194, 224, %r193;
	shl.b32 	%r196, %r195, 2;
	mov.u32 	%r197, _ZZN3cub18CUB_300001_SM_10006detail19adjacent_difference40DeviceAdjacentDifferenceDifferenceKernelINS2_10policy_hubIPiLb0EE9Policy500ES5_S5_N4cuda3std3__45minusIiEEliLb0ELb1EEEvT0_PT4_T1_T2_T3_E7storage;
	add.s32 	%r51, %r197, %r196;
	st.shared.u32 	[%r51], %r276;
	st.shared.u32 	[%r51+128], %r277;
	st.shared.u32 	[%r51+256], %r278;
	st.shared.u32 	[%r51+384], %r279;
	st.shared.u32 	[%r51+512], %r280;
	st.shared.u32 	[%r51+640], %r281;
	st.shared.u32 	[%r51+768], %r282;
	bar.warp.sync 	-1;
	mad.lo.s32 	%r52, %r193, 24, %r51;
	ld.shared.u32 	%r289, [%r52];
	ld.shared.u32 	%r54, [%r52+4];
	ld.shared.u32 	%r55, [%r52+8];
	ld.shared.u32 	%r56, [%r52+12];
	ld.shared.u32 	%r57, [%r52+16];
	ld.shared.u32 	%r58, [%r52+20];
	ld.shared.u32 	%r59, [%r52+24];
	bar.sync 	0;
	shl.b32 	%r198, %r29, 2;
	add.s32 	%r199, %r197, %r198;
	add.s32 	%r60, %r199, 512;
	st.shared.u32 	[%r199+512], %r59;
	bar.sync 	0;
	mul.lo.s32 	%r61, %r29, 7;
	add.s32 	%r200, %r61, 7;
	setp.le.u32 	%p34, %r200, %r27;
	mov.u32 	%r283, %r58;
	mov.u32 	%r284, %r57;
	mov.u32 	%r285, %r56;
	mov.u32 	%r286, %r55;
	mov.u32 	%r287, %r54;
	mov.u32 	%r288, %r289;
	@%p34 bra 	$L__BB10_25;
	add.s32 	%r201, %r61, 6;
	setp.lt.u32 	%p35, %r201, %r27;
	selp.b32 	%r283, %r58, 0, %p35;
	add.s32 	%r202, %r61, 5;
	setp.lt.u32 	%p36, %r202, %r27;
	selp.b32 	%r284, %r57, 0, %p36;
	add.s32 	%r203, %r61, 4;
	setp.lt.u32 	%p37, %r203, %r27;
	selp.b32 	%r285, %r56, 0, %p37;
	add.s32 	%r204, %r61, 3;
	setp.lt.u32 	%p38, %r204, %r27;
	selp.b32 	%r286, %r55, 0, %p38;
	add.s32 	%r205, %r61, 2;
	setp.lt.u32 	%p39, %r205, %r27;
	selp.b32 	%r287, %r54, 0, %p39;
	add.s32 	%r206, %r61, 1;
	setp.lt.u32 	%p40, %r206, %r27;
	selp.b32 	%r288, %r289, 0, %p40;
$L__BB10_25:
	sub.s32 	%r74, %r54, %r288;
	sub.s32 	%r75, %r55, %r287;
	sub.s32 	%r76, %r56, %r286;
	sub.s32 	%r77, %r57, %r285;
	sub.s32 	%r78, %r58, %r284;
	sub.s32 	%r79, %r59, %r283;
	setp.eq.s32 	%p41, %r29, 0;
	setp.ge.u32 	%p42, %r61, %r27;
	or.pred  	%p43, %p41, %p42;
	@%p43 bra 	$L__BB10_27;
	ld.shared.u32 	%r207, [%r60+-4];
	sub.s32 	%r289, %r289, %r207;
$L__BB10_27:
	bar.sync 	0;
	st.shared.u32 	[%r52], %r289;
	st.shared.u32 	[%r52+4], %r74;
	st.shared.u32 	[%r52+8], %r75;
	st.shared.u32 	[%r52+12], %r76;
	st.shared.u32 	[%r52+16], %r77;
	st.shared.u32 	[%r52+20], %r78;
	st.shared.u32 	[%r52+24], %r79;
	bar.warp.sync 	-1;
	ld.shared.u32 	%r82, [%r51];
	ld.shared.u32 	%r83, [%r51+128];
	ld.shared.u32 	%r84, [%r51+256];
	ld.shared.u32 	%r85, [%r51+384];
	ld.shared.u32 	%r86, [%r51+512];
	ld.shared.u32 	%r87, [%r51+640];
	ld.shared.u32 	%r88, [%r51+768];
	setp.ne.s32 	%p44, %r29, 0;
	@%p44 bra 	$L__BB10_29;
	st.volatile.shared.u32 	[_ZZN3cub18CUB_300001_SM_10006detail19adjacent_difference40DeviceAdjacentDifferenceDifferenceKernelINS2_10policy_hubIPiLb0EE9Policy500ES5_S5_N4cuda3std3__45minusIiEEliLb0ELb1EEEvT0_PT4_T1_T2_T3_E7storage+3584], %r27;
$L__BB10_29:
	bar.sync 	0;
	ld.volatile.shared.u32 	%r89, [_ZZN3cub18CUB_300001_SM_10006detail19adjacent_difference40DeviceAdjacentDifferenceDifferenceKernelINS2_10policy_hubIPiLb0EE9Policy500ES5_S5_N4cuda3std3__45minusIiEEliLb0ELb1EEEvT0_PT4_T1_T2_T3_E7storage+3584];
	setp.ge.s32 	%p45, %r30, %r89;
	cvt.u64.u32 	%rd39, %r30;
	add.s64 	%rd40, %rd3, %rd39;
	shl.b64 	%rd41, %rd40, 2;
	add.s64 	%rd8, %rd1, %rd41;
	@%p45 bra 	$L__BB10_31;
	st.global.u32 	[%rd8], %r82;
$L__BB10_31:
	setp.ge.s32 	%p46, %r33, %r89;
	@%p46 bra 	$L__BB10_33;
	st.global.u32 	[%rd8+128], %r83;
$L__BB10_33:
	setp.ge.s32 	%p47, %r36, %r89;
	@%p47 bra 	$L__BB10_35;
	st.global.u32 	[%rd8+256], %r84;
$L__BB10_35:
	setp.ge.s32 	%p48, %r39, %r89;
	@%p48 bra 	$L__BB10_37;
	st.global.u32 	[%rd8+384], %r85;
$L__BB10_37:
	setp.ge.s32 	%p49, %r42, %r89;
	@%p49 bra 	$L__BB10_39;
	st.global.u32 	[%rd8+512], %r86;
$L__BB10_39:
	setp.ge.s32 	%p50, %r45, %r89;
	@%p50 bra 	$L__BB10_41;
	st.global.u32 	[%rd8+640], %r87;
$L__BB10_41:
	setp.ge.s32 	%p51, %r48, %r89;
	@%p51 bra 	$L__BB10_79;
	st.global.u32 	[%rd8+768], %r88;
	bra.uni 	$L__BB10_79;
$L__BB10_43:
	shl.b64 	%rd15, %rd3, 2;
	add.s64 	%rd14, %rd11, %rd15;
	// begin inline asm
	ld.global.nc.u32 %r296, [%rd14];
	// end inline asm
	mov.u32 	%r91, %tid.x;
	and.b32  	%r155, %r91, 31;
	and.b32  	%r156, %r91, 992;
	mul.lo.s32 	%r157, %r156, 7;
	or.b32  	%r92, %r157, %r155;
	setp.ge.s32 	%p3, %r92, %r27;
	shl.b32 	%r158, %r92, 2;
	cvt.u64.u32 	%rd16, %r158;
	add.s64 	%rd9, %rd14, %rd16;
	mov.u32 	%r290, %r296;
	@%p3 bra 	$L__BB10_45;
	// begin inline asm
	ld.global.nc.u32 %r290, [%rd9];
	// end inline asm
$L__BB10_45:
	add.s32 	%r95, %r92, 32;
	setp.ge.s32 	%p4, %r95, %r27;
	mov.u32 	%r291, %r296;
	@%p4 bra 	$L__BB10_47;
	add.s64 	%rd18, %rd9, 128;
	// begin inline asm
	ld.global.nc.u32 %r291, [%rd18];
	// end inline asm
$L__BB10_47:
	add.s32 	%r98, %r92, 64;
	setp.ge.s32 	%p5, %r98, %r27;
	mov.u32 	%r292, %r296;
	@%p5 bra 	$L__BB10_49;
	add.s64 	%rd19, %rd9, 256;
	// begin inline asm
	ld.global.nc.u32 %r292, [%rd19];
	// end inline asm
$L__BB10_49:
	add.s32 	%r101, %r92, 96;
	setp.ge.s32 	%p6, %r101, %r27;
	mov.u32 	%r293, %r296;
	@%p6 bra 	$L__BB10_51;
	add.s64 	%rd20, %rd9, 384;
	// begin inline asm
	ld.global.nc.u32 %r293, [%rd20];
	// end inline asm
$L__BB10_51:
	add.s32 	%r104, %r92, 128;
	setp.ge.s32 	%p7, %r104, %r27;
	mov.u32 	%r294, %r296;
	@%p7 bra 	$L__BB10_53;
	add.s64 	%rd21, %rd9, 512;
	// begin inline asm
	ld.global.nc.u32 %r294, [%rd21];
	// end inline asm
$L__BB10_53:
	add.s32 	%r107, %r92, 160;
	setp.ge.s32 	%p8, %r107, %r27;
	mov.u32 	%r295, %r296;
	@%p8 bra 	$L__BB10_55;
	add.s64 	%rd22, %rd9, 640;
	// begin inline asm
	ld.global.nc.u32 %r295, [%rd22];
	// end inline asm
$L__BB10_55:
	add.s32 	%r110, %r92, 192;
	setp.ge.s32 	%p9, %r110, %r27;
	@%p9 bra 	$L__BB10_57;
	add.s64 	%rd23, %rd9, 768;
	// begin inline asm
	ld.global.nc.u32 %r296, [%rd23];
	// end inline asm
$L__BB10_57:
	// begin inline asm
	mov.u32 %r166, %laneid;
	// end inline asm
	shr.u32 	%r167, %r91, 5;
	mad.lo.s32 	%r168, %r167, 224, %r166;
	shl.b32 	%r169, %r168, 2;
	mov.u32 	%r170, _ZZN3cub18CUB_300001_SM_10006detail19adjacent_difference40DeviceAdjacentDifferenceDifferenceKernelINS2_10policy_hubIPiLb0EE9Policy500ES5_S5_N4cuda3std3__45minusIiEEliLb0ELb1EEEvT0_PT4_T1_T2_T3_E7storage;
	add.s32 	%r113, %r170, %r169;
	st.shared.u32 	[%r113], %r290;
	st.shared.u32 	[%r113+128], %r291;
	st.shared.u32 	[%r113+256], %r292;
	st.shared.u32 	[%r113+384], %r293;
	st.shared.u32 	[%r113+512], %r294;
	st.shared.u32 	[%r113+640], %r295;
	st.shared.u32 	[%r113+768], %r296;
	bar.warp.sync 	-1;
	mad.lo.s32 	%r114, %r166, 24, %r113;
	ld.shared.u32 	%r303, [%r114];
	ld.shared.u32 	%r116, [%r114+4];
	ld.shared.u32 	%r117, [%r114+8];
	ld.shared.u32 	%r118, [%r114+12];
	ld.shared.u32 	%r119, [%r114+16];
	ld.shared.u32 	%r120, [%r114+20];
	ld.shared.u32 	%r121, [%r114+24];
	bar.sync 	0;
	add.s64 	%rd25, %rd2, %rd15;
	ld.global.u32 	%r122, [%rd25+-4];
	shl.b32 	%r171, %r91, 2;
	add.s32 	%r172, %r170, %r171;
	add.s32 	%r123, %r172, 512;
	st.shared.u32 	[%r172+512], %r121;
	bar.sync 	0;
	mul.lo.s32 	%r124, %r91, 7;
	add.s32 	%r173, %r124, 7;
	setp.le.u32 	%p10, %r173, %r27;
	mov.u32 	%r297, %r303;
	mov.u32 	%r298, %r116;
	mov.u32 	%r299, %r117;
	mov.u32 	%r300, %r118;
	mov.u32 	%r301, %r119;
	mov.u32 	%r302, %r120;
	@%p10 bra 	$L__BB10_59;
	add.s32 	%r174, %r124, 6;
	setp.lt.u32 	%p11, %r174, %r27;
	selp.b32 	%r302, %r120, 0, %p11;
	add.s32 	%r175, %r124, 5;
	setp.lt.u32 	%p12, %r175, %r27;
	selp.b32 	%r301, %r119, 0, %p12;
	add.s32 	%r176, %r124, 4;
	setp.lt.u32 	%p13, %r176, %r27;
	selp.b32 	%r300, %r118, 0, %p13;
	add.s32 	%r177, %r124, 3;
	setp.lt.u32 	%p14, %r177, %r27;
	selp.b32 	%r299, %r117, 0, %p14;
	add.s32 	%r178, %r124, 2;
	setp.lt.u32 	%p15, %r178, %r27;
	selp.b32 	%r298, %r116, 0, %p15;
	add.s32 	%r179, %r124, 1;
	setp.lt.u32 	%p16, %r179, %r27;
	selp.b32 	%r297, %r303, 0, %p16;
$L__BB10_59:
	sub.s32 	%r137, %r121, %r302;
	sub.s32 	%r138, %r120, %r301;
	sub.s32 	%r139, %r119, %r300;
	sub.s32 	%r140, %r118, %r299;
	sub.s32 	%r141, %r117, %r298;
	sub.s32 	%r142, %r116, %r297;
	setp.ge.u32 	%p17, %r124, %r27;
	@%p17 bra 	$L__BB10_63;
	setp.ne.s32 	%p18, %r91, 0;
	@%p18 bra 	$L__BB10_62;
	sub.s32 	%r303, %r303, %r122;
	bra.uni 	$L__BB10_63;
$L__BB10_62:
	ld.shared.u32 	%r180, [%r123+-4];
	sub.s32 	%r303, %r303, %r180;
$L__BB10_63:
	bar.sync 	0;
	st.shared.u32 	[%r114], %r303;
	st.shared.u32 	[%r114+4], %r142;
	st.shared.u32 	[%r114+8], %r141;
	st.shared.u32 	[%r114+12], %r140;
	st.shared.u32 	[%r114+16], %r139;
	st.shared.u32 	[%r114+20], %r138;
	st.shared.u32 	[%r114+24], %r137;
	bar.warp.sync 	-1;
	ld.shared.u32 	%r146, [%r113];
	ld.shared.u32 	%r147, [%r113+128];
	ld.shared.u32 	%r148, [%r113+256];
	ld.shared.u32 	%r149, [%r113+384];
	ld.shared.u32 	%r150, [%r113+512];
	ld.shared.u32 	%r151, [%r113+640];
	ld.shared.u32 	%r152, [%r113+768];
	setp.ne.s32 	%p19, %r91, 0;
	@%p19 bra 	$L__BB10_65;
	st.volatile.shared.u32 	[_ZZN3cub18CUB_300001_SM_10006detail19adjacent_difference40DeviceAdjacentDifferenceDifferenceKernelINS2_10policy_hubIPiLb0EE9Policy500ES5_S5_N4cuda3std3__45minusIiEEliLb0ELb1EEEvT0_PT4_T1_T2_T3_E7storage+3584], %r27;
$L__BB10_65:
	bar.sync 	0;
	ld.volatile.shared.u32 	%r153, [_ZZN3cub18CUB_300001_SM_10006detail19adjacent_difference40DeviceAdjacentDifferenceDifferenceKernelINS2_10policy_hubIPiLb0EE9Policy500ES5_S5_N4cuda3std3__45minusIiEEliLb0ELb1EEEvT0_PT4_T1_T2_T3_E7storage+3584];
	setp.ge.s32 	%p20, %r92, %r153;
	cvt.u64.u32 	%rd26, %r92;
	add.s64 	%rd27, %rd3, %rd26;
	shl.b64 	%rd28, %rd27, 2;
	add.s64 	%rd10, %rd1, %rd28;
	@%p20 bra 	$L__BB10_67;
	st.global.u32 	[%rd10], %r146;
$L__BB10_67:
	setp.ge.s32 	%p21, %r95, %r153;
	@%p21 bra 	$L__BB10_69;
	st.global.u32 	[%rd10+128], %r147;
$L__BB10_69:
	setp.ge.s32 	%p22, %r98, %r153;
	@%p22 bra 	$L__BB10_71;
	st.global.u32 	[%rd10+256], %r148;
$L__BB10_71:
	setp.ge.s32 	%p23, %r101, %r153;
	@%p23 bra 	$L__BB10_73;
	st.global.u32 	[%rd10+384], %r149;
$L__BB10_73:
	setp.ge.s32 	%p24, %r104, %r153;
	@%p24 bra 	$L__BB10_75;
	st.global.u32 	[%rd10+512], %r150;
$L__BB10_75:
	setp.ge.s32 	%p25, %r107, %r153;
	@%p25 bra 	$L__BB10_77;
	st.global.u32 	[%rd10+640], %r151;
$L__BB10_77:
	setp.ge.s32 	%p26, %r110, %r153;
	@%p26 bra 	$L__BB10_79;
	st.global.u32 	[%rd10+768], %r152;
$L__BB10_79:
	ret;

}
	// .globl	_ZN3cub18CUB_300001_SM_10006detail19adjacent_difference34DeviceAdjacentDifferenceInitKernelINS2_19AgentDifferenceInitIPiiiLb1EEES5_iiEEvT0_PT1_T2_i
.visible .entry _ZN3cub18CUB_300001_SM_10006detail19adjacent_difference34DeviceAdjacentDifferenceInitKernelINS2_19AgentDifferenceInitIPiiiLb1EEES5_iiEEvT0_PT1_T2_i(
	.param .u64 .ptr .align 1 _ZN3cub18CUB_300001_SM_10006detail19adjacent_difference34DeviceAdjacentDifferenceInitKernelINS2_19AgentDifferenceInitIPiiiLb1EEES5_iiEEvT0_PT1_T2_i_param_0,
	.param .u64 .ptr .align 1 _ZN3cub18CUB_300001_SM_10006detail19adjacent_difference34DeviceAdjacentDifferenceInitKernelINS2_19AgentDifferenceInitIPiiiLb1EEES5_iiEEvT0_PT1_T2_i_param_1,
	.param .u32 _ZN3cub18CUB_300001_SM_10006detail19adjacent_difference34DeviceAdjacentDifferenceInitKernelINS2_19AgentDifferenceInitIPiiiLb1EEES5_iiEEvT0_PT1_T2_i_param_2,
	.param .u32 _ZN3cub18CUB_300001_SM_10006detail19adjacent_difference34DeviceAdjacentDifferenceInitKernelINS2_19AgentDifferenceInitIPiiiLb1EEES5_iiEEvT0_PT1_T2_i_param_3
)
{
	.reg .pred 	%p<4>;
	.reg .b32 	%r<10>;
	.reg .b64 	%rd<9>;

	ld.param.u64 	%rd1, [_ZN3cub18CUB_300001_SM_10006detail19adjacent_difference34DeviceAdjacentDifferenceInitKernelINS2_19AgentDifferenceInitIPiiiLb1EEES5_iiEEvT0_PT1_T2_i_param_0];
	ld.param.u64 	%rd2, [_ZN3cub18CUB_300001_SM_10006detail19adjacent_difference34DeviceAdjacentDifferenceInitKernelINS2_19AgentDifferenceInitIPiiiLb1EEES5_iiEEvT0_PT1_T2_i_param_1];
	ld.param.u32 	%r3, [_ZN3cub18CUB_300001_SM_10006detail19adjacent_difference34DeviceAdjacentDifferenceInitKernelINS2_19AgentDifferenceInitIPiiiLb1EEES5_iiEEvT0_PT1_T2_i_param_2];
	ld.param.u32 	%r4, [_ZN3cub18CUB_300001_SM_10006detail19adjacent_difference34DeviceAdjacentDifferenceInitKernelINS2_19AgentDifferenceInitIPiiiLb1EEES5_iiEEvT0_PT1_T2_i_param_3];
	mov.u32 	%r5, %ctaid.x;
	mov.u32 	%r6, %ntid.x;
	mov.u32 	%r7, %tid.x;
	mad.lo.s32 	%r1, %r5, %r6, %r7;
	mul.lo.s32 	%r2, %r4, %r1;
	setp.lt.s32 	%p1, %r2, 1;
	setp.ge.s32 	%p2, %r1, %r3;
	or.pred  	%p3, %p2, %p1;
	@%p3 bra 	$L__BB11_2;
	cvta.to.global.u64 	%rd3, %rd1;
	cvta.to.global.u64 	%rd4, %rd2;
	add.s32 	%r8, %r2, -1;
	mul.wide.u32 	%rd5, %r8, 4;
	add.s64 	%rd6, %rd3, %rd5;
	ld.global.u32 	%r9, [%rd6];
	mul.wide.s32 	%rd7, %r1, 4;
	add.s64 	%rd8, %rd4, %rd7;
	st.global.u32 	[%rd8], %r9;
$L__BB11_2:
	ret;

}
	// .globl	_ZN3cub18CUB_300001_SM_10006detail19adjacent_difference40DeviceAdjacentDifferenceDifferenceKernelINS2_10policy_hubIPiLb1EE9Policy500ES5_S5_N4cuda3std3__45minusIiEEiiLb1ELb1EEEvT0_PT4_T1_T2_T3_
.visible .entry _ZN3cub18CUB_300001_SM_10006detail19adjacent_difference40DeviceAdjacentDifferenceDifferenceKernelINS2_10policy_hubIPiLb1EE9Policy500ES5_S5_N4cuda3std3__45minusIiEEiiLb1ELb1EEEvT0_PT4_T1_T2_T3_(
	.param .u64 .ptr .align 1 _ZN3cub18CUB_300001_SM_10006detail19adjacent_difference40DeviceAdjacentDifferenceDifferenceKernelINS2_10policy_hubIPiLb1EE9Policy500ES5_S5_N4cuda3std3__45minusIiEEiiLb1ELb1EEEvT0_PT4_T1_T2_T3__param_0,
	.param .u64 .ptr .align 1 _ZN3cub18CUB_300001_SM_10006detail19adjacent_difference40DeviceAdjacentDifferenceDifferenceKernelINS2_10policy_hubIPiLb1EE9Policy500ES5_S5_N4cuda3std3__45minusIiEEiiLb1ELb1EEEvT0_PT4_T1_T2_T3__param_1,
	.param .u64 .ptr .align 1 _ZN3cub18CUB_300001_SM_10006detail19adjacent_difference40DeviceAdjacentDifferenceDifferenceKernelINS2_10policy_hubIPiLb1EE9Policy500ES5_S5_N4cuda3std3__45minusIiEEiiLb1ELb1EEEvT0_PT4_T1_T2_T3__param_2,
	.param .align 1 .b8 _ZN3cub18CUB_300001_SM_10006detail19adjacent_difference40DeviceAdjacentDifferenceDifferenceKernelINS2_10policy_hubIPiLb1EE9Policy500ES5_S5_N4cuda3std3__45minusIiEEiiLb1ELb1EEEvT0_PT4_T1_T2_T3__param_3[1],
	.param .u32 _ZN3cub18CUB_300001_SM_10006detail19adjacent_difference40DeviceAdjacentDifferenceDifferenceKernelINS2_10policy_hubIPiLb1EE9Policy500ES5_S5_N4cuda3std3__45minusIiEEiiLb1ELb1EEEvT0_PT4_T1_T2_T3__param_4
)
{
	.reg .pred 	%p<55>;
	.reg .b32 	%r<311>;
	.reg .b64 	%rd<64>;
	// demoted variable
	.shared .align 16 .b8 _ZZN3cub18CUB_300001_SM_10006detail19adjacent_difference40DeviceAdjacentDifferenceDifferenceKernelINS2_10policy_hubIPiLb1EE9Policy500ES5_S5_N4cuda3std3__45minusIiEEiiLb1ELb1EEEvT0_PT4_T1_T2_T3_E7storage[3600];
	ld.param.u64 	%rd9, [_ZN3cub18CUB_300001_SM_10006detail19adjacent_difference40DeviceAdjacentDifferenceDifferenceKernelINS2_10policy_hubIPiLb1EE9Policy500ES5_S5_N4cuda3std3__45minusIiEEiiLb1ELb1EEEvT0_PT4_T1_T2_T3__param_0];
	ld.param.u64 	%rd10, [_ZN3cub18CUB_300001_SM_10006detail19adjacent_difference40DeviceAdjacentDifferenceDifferenceKernelINS2_10policy_hubIPiLb1EE9Policy500ES5_S5_N4cuda3std3__45minusIiEEiiLb1ELb1EEEvT0_PT4_T1_T2_T3__param_1];
	ld.param.u64 	%rd11, [_ZN3cub18CUB_300001_SM_10006detail19adjacent_difference40DeviceAdjacentDifferenceDifferenceKernelINS2_10policy_hubIPiLb1EE9Policy500ES5_S5_N4cuda3std3__45minusIiEEiiLb1ELb1EEEvT0_PT4_T1_T2_T3__param_2];
	ld.param.u32 	%r157, [_ZN3cub18CUB_300001_SM_10006detail19adjacent_difference40DeviceAdjacentDifferenceDifferenceKernelINS2_10policy_hubIPiLb1EE9Policy500ES5_S5_N4cuda3std3__45minusIiEEiiLb1ELb1EEEvT0_PT4_T1_T2_T3__param_4];
	cvta.to.global.u64 	%rd1, %rd11;
	cvta.to.global.u64 	%rd2, %rd10;
	mov.u32 	%r1, %ctaid.x;
	mul.lo.s32 	%r2, %r1, 896;
	sub.s32 	%r3, %r157, %r2;
	setp.lt.s32 	%p1, %r3, 897;
	@%p1 bra 	$L__BB12_8;
	setp.ne.s32 	%p52, %r1, 0;
	@%p52 bra 	$L__BB12_5;
	mov.u32 	%r257, %tid.x;
	and.b32  	%r258, %r257, 31;
	and.b32  	%r259, %r257, 992;
	add.s32 	%r260, %r2, %r258;
	mad.lo.s32 	%r4, %r259, 7, %r260;
	mul.wide.u32 	%rd61, %r4, 4;
	add.s64 	%rd54, %rd9, %rd61;
	// begin inline asm
	ld.ca.u32 %r249, [%rd54];
	// end inline asm
	add.s64 	%rd55, %rd54, 128;
	// begin inline asm
	ld.ca.u32 %r250, [%rd55];
	// end inline asm
	add.s64 	%rd56, %rd54, 256;
	// begin inline asm
	ld.ca.u32 %r251, [%rd56];
	// end inline asm
	add.s64 	%rd57, %rd54, 384;
	// begin inline asm
	ld.ca.u32 %r252, [%rd57];
	// end inline asm
	add.s64 	%rd58, %rd54, 512;
	// begin inline asm
	ld.ca.u32 %r253, [%rd58];
	// end inline asm
	add.s64 	%rd59, %rd54, 640;
	// begin inline asm
	ld.ca.u32 %r254, [%rd59];
	// end inline asm
	add.s64 	%rd60, %rd54, 768;
	// begin inline asm
	ld.ca.u32 %r255, [%rd60];
	// end inline asm
	// begin inline asm
	mov.u32 %r256, %laneid;
	// end inline asm
	shr.u32 	%r261, %r257, 5;
	mad.lo.s32 	%r262, %r261, 224, %r256;
	shl.b32 	%r263, %r262, 2;
	mov.u32 	%r264, _ZZN3cub18CUB_300001_SM_10006detail19adjacent_difference40DeviceAdjacentDifferenceDifferenceKernelINS2_10policy_hubIPiLb1EE9Policy500ES5_S5_N4cuda3std3__45minusIiEEiiLb1ELb1EEEvT0_PT4_T1_T2_T3_E7storage;
	add.s32 	%r5, %r264, %r263;
	st.shared.u32 	[%r5], %r249;
	st.shared.u32 	[%r5+128], %r250;
	st.shared.u32 	[%r5+256], %r251;
	st.shared.u32 	[%r5+384], %r252;
	st.shared.u32 	[%r5+512], %r253;
	st.shared.u32 	[%r5+640], %r254;
	st.shared.u32 	[%r5+768], %r255;
	bar.warp.sync 	-1;
	mad.lo.s32 	%r6, %r256, 24, %r5;
	ld.shared.u32 	%r7, [%r6];
	ld.shared.u32 	%r8, [%r6+4];
	ld.shared.u32 	%r265, [%r6+8];
	ld.shared.u32 	%r266, [%r6+12];
	ld.shared.u32 	%r267, [%r6+16];
	ld.shared.u32 	%r268, [%r6+20];
	ld.shared.u32 	%r269, [%r6+24];
	bar.sync 	0;
	shl.b32 	%r270, %r257, 2;
	add.s32 	%r271, %r264, %r270;
	add.s32 	%r9, %r271, 512;
	st.shared.u32 	[%r271+512], %r269;
	bar.sync 	0;
	sub.s32 	%r10, %r269, %r268;
	sub.s32 	%r11, %r268, %r267;
	sub.s32 	%r12, %r267, %r266;
	sub.s32 	%r13, %r266, %r265;
	sub.s32 	%r14, %r265, %r8;
	setp.eq.s32 	%p54, %r257, 0;
	mov.u32 	%r281, %r7;
	@%p54 bra 	$L__BB12_4;
	ld.shared.u32 	%r272, [%r9+-4];
	sub.s32 	%r281, %r7, %r272;
$L__BB12_4:
	bar.sync 	0;
	st.shared.u32 	[%r6], %r281;
	sub.s32 	%r273, %r8, %r7;
	st.shared.u32 	[%r6+4], %r273;
	st.shared.u32 	[%r6+8], %r14;
	st.shared.u32 	[%r6+12], %r13;
	st.shared.u32 	[%r6+16], %r12;
	st.shared.u32 	[%r6+20], %r11;
	st.shared.u32 	[%r6+24], %r10;
	bar.warp.sync 	-1;
	ld.shared.u32 	%r274, [%r5];
	ld.shared.u32 	%r275, [%r5+128];
	ld.shared.u32 	%r276, [%r5+256];
	ld.shared.u32 	%r277, [%r5+384];
	ld.shared.u32 	%r278, [%r5+512];
	ld.shared.u32 	%r279, [%r5+640];
	ld.shared.u32 	%r280, [%r5+768];
	add.s64 	%rd63, %rd1, %rd61;
	st.global.u32 	[%rd63], %r274;
	st.global.u32 	[%rd63+128], %r275;
	st.global.u32 	[%rd63+256], %r276;
	st.global.u32 	[%rd63+384], %r277;
	st.global.u32 	[%rd63+512], %r278;
	st.global.u32 	[%rd63+640], %r279;
	st.global.u32 	[%rd63+768], %r280;
	bra.uni 	$L__BB12_79;
$L__BB12_5:
	mov.u32 	%r225, %tid.x;
	and.b32  	%r226, %r225, 31;
	and.b32  	%r227, %r225, 992;
	add.s32 	%r228, %r2, %r226;
	mad.lo.s32 	%r17, %r227, 7, %r228;
	mul.wide.u32 	%rd49, %r17, 4;
	add.s64 	%rd42, %rd9, %rd49;
	// begin inline asm
	ld.ca.u32 %r217, [%rd42];
	// end inline asm
	add.s64 	%rd43, %rd42, 128;
	// begin inline asm
	ld.ca.u32 %r218, [%rd43];
	// end inline asm
	add.s64 	%rd44, %rd42, 256;
	// begin inline asm
	ld.ca.u32 %r219, [%rd44];
	// end inline asm
	add.s64 	%rd45, %rd42, 384;
	// begin inline asm
	ld.ca.u32 %r220, [%rd45];
	// end inline asm
	add.s64 	%rd46, %rd42, 512;
	// begin inline asm
	ld.ca.u32 %r221, [%rd46];
	// end inline asm
	add.s64 	%rd47, %rd42, 640;
	// begin inline asm
	ld.ca.u32 %r222, [%rd47];
	// end inline asm
	add.s64 	%rd48, %rd42, 768;
	// begin inline asm
	ld.ca.u32 %r223, [%rd48];
	// end inline asm
	// begin inline asm
	mov.u32 %r224, %laneid;
	// end inline asm
	shr.u32 	%r229, %r225, 5;
	mad.lo.s32 	%r230, %r229, 224, %r224;
	shl.b32 	%r231, %r230, 2;
	mov.u32 	%r232, _ZZN3cub18CUB_300001_SM_10006detail19adjacent_difference40DeviceAdjacentDifferenceDifferenceKernelINS2_10policy_hubIPiLb1EE9Policy500ES5_S5_N4cuda3std3__45minusIiEEiiLb1ELb1EEEvT0_PT4_T1_T2_T3_E7storage;
	add.s32 	%r18, %r232, %r231;
	st.shared.u32 	[%r18], %r217;
	st.shared.u32 	[%r18+128], %r218;
	st.shared.u32 	[%r18+256], %r219;
	st.shared.u32 	[%r18+384], %r220;
	st.shared.u32 	[%r18+512], %r221;
	st.shared.u32 	[%r18+640], %r222;
	st.shared.u32 	[%r18+768], %r223;
	bar.warp.sync 	-1;
	mad.lo.s32 	%r19, %r224, 24, %r18;
	ld.shared.u32 	%r20, [%r19];
	ld.shared.u32 	%r21, [%r19+4];
	ld.shared.u32 	%r233, [%r19+8];
	ld.shared.u32 	%r234, [%r19+12];
	ld.shared.u32 	%r235, [%r19+16];
	ld.shared.u32 	%r236, [%r19+20];
	ld.shared.u32 	%r237, [%r19+24];
	bar.sync 	0;
	mul.wide.u32 	%rd50, %r1, 4;
	add.s64 	%rd51, %rd2, %rd50;
	ld.global.u32 	%r282, [%rd51];
	shl.b32 	%r238, %r225, 2;
	add.s32 	%r239, %r232, %r238;
	add.s32 	%r23, %r239, 512;
	st.shared.u32 	[%r239+512], %r237;
	bar.sync 	0;
	sub.s32 	%r24, %r237, %r236;
	sub.s32 	%r25, %r236, %r235;
	sub.s32 	%r26, %r235, %r234;
	sub.s32 	%r27, %r234, %r233;
	sub.s32 	%r28, %r233, %r21;
	setp.eq.s32 	%p53, %r225, 0;
	@%p53 bra 	$L__BB12_7;
	ld.shared.u32 	%r282, [%r23+-4];
$L__BB12_7:
	sub.s32 	%r240, %r20, %r282;
	bar.sync 	0;
	st.shared.u32 	[%r19], %r240;
	sub.s32 	%r241, %r21, %r20;
	st.shared.u32 	[%r19+4], %r241;
	st.shared.u32 	[%r19+8], %r28;
	st.shared.u32 	[%r19+12], %r27;
	st.shared.u32 	[%r19+16], %r26;
	st.shared.u32 	[%r19+20], %r25;
	st.shared.u32 	[%r19+24], %r24;
	bar.warp.sync 	-1;
	ld.shared.u32 	%r242, [%r18];
	ld.shared.u32 	%r243, [%r18+128];
	ld.shared.u32 	%r244, [%r18+256];
	ld.shared.u32 	%r245, [%r18+384];
	ld.shared.u32 	%r246, [%r18+512];
	ld.shared.u32 	%r247, [%r18+640];
	ld.shared.u32 	%r248, [%r18+768];
	add.s64 	%rd53, %rd1, %rd49;
	st.global.u32 	[%rd53], %r242;
	st.global.u32 	[%rd53+128], %r243;
	st.global.u32 	[%rd53+256], %r244;
	st.global.u32 	[%rd53+384], %r245;
	st.global.u32 	[%rd53+512], %r246;
	st.global.u32 	[%rd53+640], %r247;
	st.global.u32 	[%rd53+768], %r248;
	bra.uni 	$L__BB12_79;
$L__BB12_8:
	setp.ne.s32 	%p2, %r1, 0;
	@%p2 bra 	$L__BB12_43;
	mul.wide.u32 	%rd29, %r2, 4;
	add.s64 	%rd28, %rd9, %rd29;
	// begin inline asm
	ld.ca.u32 %r289, [%rd28];
	// end inline asm
	mov.u32 	%r32, %tid.x;
	and.b32  	%r189, %r32, 31;
	and.b32  	%r190, %r32, 992;
	mul.lo.s32 	%r191, %r190, 7;
	or.b32  	%r33, %r191, %r189;
	setp.ge.s32 	%p27, %r33, %r3;
	mov.u32 	%r283, %r289;
	@%p27 bra 	$L__BB12_11;
	mul.wide.u32 	%rd31, %r33, 4;
	add.s64 	%rd30, %rd28, %rd31;
	// begin inline asm
	ld.ca.u32 %r283, [%rd30];
	// end inline asm
$L__BB12_11:
	add.s32 	%r36, %r33, 32;
	setp.ge.s32 	%p28, %r36, %r3;
	shl.b32 	%r193, %r33, 2;
	cvt.u64.u32 	%rd32, %r193;
	add.s64 	%rd4, %rd28, %rd32;
	mov.u32 	%r284, %r289;
	@%p28 bra 	$L__BB12_13;
	add.s64 	%rd33, %rd4, 128;
	// begin inline asm
	ld.ca.u32 %r284, [%rd33];
	// end inline asm
$L__BB12_13:
	add.s32 	%r39, %r33, 64;
	setp.ge.s32 	%p29, %r39, %r3;
	mov.u32 	%r285, %r289;
	@%p29 bra 	$L__BB12_15;
	add.s64 	%rd34, %rd4, 256;
	// begin inline asm
	ld.ca.u32 %r285, [%rd34];
	// end inline asm
$L__BB12_15:
	add.s32 	%r42, %r33, 96;
	setp.ge.s32 	%p30, %r42, %r3;
	mov.u32 	%r286, %r289;
	@%p30 bra 	$L__BB12_17;
	add.s64 	%rd35, %rd4, 384;
	// begin inline asm
	ld.ca.u32 %r286, [%rd35];
	// end inline asm
$L__BB12_17:
	add.s32 	%r45, %r33, 128;
	setp.ge.s32 	%p31, %r45, %r3;
	mov.u32 	%r287, %r289;
	@%p31 bra 	$L__BB12_19;
	add.s64 	%rd36, %rd4, 512;
	// begin inline asm
	ld.ca.u32 %r287, [%rd36];
	// end inline asm
$L__BB12_19:
	add.s32 	%r48, %r33, 160;
	setp.ge.s32 	%p32, %r48, %r3;
	mov.u32 	%r288, %r289;
	@%p32 bra 	$L__BB12_21;
	add.s64 	%rd37, %rd4, 640;
	// begin inline asm
	ld.ca.u32 %r288, [%rd37];
	// end inline asm
$L__BB12_21:
	add.s32 	%r51, %r33, 192;
	setp.ge.s32 	%p33, %r51, %r3;
	@%p33 bra 	$L__BB12_23;
	add.s64 	%rd38, %rd4, 768;
	// begin inline asm
	ld.ca.u32 %r289, [%rd38];
	// end inline asm
$L__BB12_23:
	// begin inline asm
	mov.u32 %r200, %laneid;
	// end inline asm
	shr.u32 	%r201, %r32, 5;
	mad.lo.s32 	%r202, %r201, 224, %r200;
	shl.b32 	%r203, %r202, 2;
	mov.u32 	%r204, _ZZN3cub18CUB_300001_SM_10006detail19adjacent_difference40DeviceAdjacentDifferenceDifferenceKernelINS2_10policy_hubIPiLb1EE9Policy500ES5_S5_N4cuda3std3__45minusIiEEiiLb1ELb1EEEvT0_PT4_T1_T2_T3_E7storage;
	add.s32 	%r54, %r204, %r203;
	st.shared.u32 	[%r54], %r283;
	st.shared.u32 	[%r54+128], %r284;
	st.shared.u32 	[%r54+256], %r285;
	st.shared.u32 	[%r54+384], %r286;
	st.shared.u32 	[%r54+512], %r287;
	st.shared.u32 	[%r54+640], %r288;
	st.shared.u32 	[%r54+768], %r289;
	bar.warp.sync 	-1;
	mad.lo.s32 	%r55, %r200, 24, %r54;
	ld.shared.u32 	%r296, [%r55];
	ld.shared.u32 	%r57, [%r55+4];
	ld.shared.u32 	%r58, [%r55+8];
	ld.shared.u32 	%r59, [%r55+12];
	ld.shared.u32 	%r60, [%r55+16];
	ld.shared.u32 	%r61, [%r55+20];
	ld.shared.u32 	%r62, [%r55+24];
	bar.sync 	0;
	shl.b32 	%r205, %r32, 2;
	add.s32 	%r206, %r204, %r205;
	add.s32 	%r63, %r206, 512;
	st.shared.u32 	[%r206+512], %r62;
	bar.sync 	0;
	mul.lo.s32 	%r64, %r32, 7;
	add.s32 	%r207, %r64, 7;
	setp.le.u32 	%p34, %r207, %r3;
	mov.u32 	%r290, %r61;
	mov.u32 	%r291, %r60;
	mov.u32 	%r292, %r59;
	mov.u32 	%r293, %r58;
	mov.u32 	%r294, %r57;
	mov.u32 	%r295, %r296;
	@%p34 bra 	$L__BB12_25;
	add.s32 	%r208, %r64, 6;
	setp.lt.u32 	%p35, %r208, %r3;
	selp.b32 	%r290, %r61, 0, %p35;
	add.s32 	%r209, %r64, 5;
	setp.lt.u32 	%p36, %r209, %r3;
	selp.b32 	%r291, %r60, 0, %p36;
	add.s32 	%r210, %r64, 4;
	setp.lt.u32 	%p37, %r210, %r3;
	selp.b32 	%r292, %r59, 0, %p37;
	add.s32 	%r211, %r64, 3;
	setp.lt.u32 	%p38, %r211, %r3;
	selp.b32 	%r293, %r58, 0, %p38;
	add.s32 	%r212, %r64, 2;
	setp.lt.u32 	%p39, %r212, %r3;
	selp.b32 	%r294, %r57, 0, %p39;
	add.s32 	%r213, %r64, 1;
	setp.lt.u32 	%p40, %r213, %r3;
	selp.b32 	%r295, %r296, 0, %p40;
$L__BB12_25:
	sub.s32 	%r77, %r57, %r295;
	sub.s32 	%r78, %r58, %r294;
	sub.s32 	%r79, %r59, %r293;
	sub.s32 	%r80, %r60, %r292;
	sub.s32 	%r81, %r61, %r291;
	sub.s32 	%r82, %r62, %r290;
	setp.eq.s32 	%p41, %r32, 0;
	setp.le.u32 	%p42, %r3, %r64;
	or.pred  	%p43, %p41, %p42;
	@%p43 bra 	$L__BB12_27;
	ld.shared.u32 	%r214, [%r63+-4];
	sub.s32 	%r296, %r296, %r214;
$L__BB12_27:
	bar.sync 	0;
	st.shared.u32 	[%r55], %r296;
	st.shared.u32 	[%r55+4], %r77;
	st.shared.u32 	[%r55+8], %r78;
	st.shared.u32 	[%r55+12], %r79;
	st.shared.u32 	[%r55+16], %r80;
	st.shared.u32 	[%r55+20], %r81;
	st.shared.u32 	[%r55+24], %r82;
	bar.warp.sync 	-1;
	ld.shared.u32 	%r85, [%r54];
	ld.shared.u32 	%r86, [%r54+128];
	ld.shared.u32 	%r87, [%r54+256];
	ld.shared.u32 	%r88, [%r54+384];
	ld.shared.u32 	%r89, [%r54+512];
	ld.shared.u32 	%r90, [%r54+640];
	ld.shared.u32 	%r91, [%r54+768];
	setp.ne.s32 	%p44, %r32, 0;
	@%p44 bra 	$L__BB12_29;
	st.volatile.shared.u32 	[_ZZN3cub18CUB_300001_SM_10006detail19adjacent_difference40DeviceAdjacentDifferenceDifferenceKernelINS2_10policy_hubIPiLb1EE9Policy500ES5_S5_N4cuda3std3__45minusIiEEiiLb1ELb1EEEvT0_PT4_T1_T2_T3_E7storage+3584], %r3;
$L__BB12_29:
	bar.sync 	0;
	ld.volatile.shared.u32 	%r92, [_ZZN3cub18CUB_300001_SM_10006detail19adjacent_difference40DeviceAdjacentDifferenceDifferenceKernelINS2_10policy_hubIPiLb1EE9Policy500ES5_S5_N4cuda3std3__45minusIiEEiiLb1ELb1EEEvT0_PT4_T1_T2_T3_E7storage+3584];
	setp.ge.s32 	%p45, %r33, %r92;
	@%p45 bra 	$L__BB12_31;
	add.s32 	%r215, %r33, %r2;
	mul.wide.u32 	%rd39, %r215, 4;
	add.s64 	%rd40, %rd1, %rd39;
	st.global.u32 	[%rd40], %r85;
$L__BB12_31:
	setp.ge.s32 	%p46, %r36, %r92;
	add.s32 	%r216, %r33, %r2;
	mul.wide.u32 	%rd41, %r216, 4;
	add.s64 	%rd5, %rd1, %rd41;
	@%p46 bra 	$L__BB12_33;
	st.global.u32 	[%rd5+128], %r86;
$L__BB12_33:
	setp.ge.s32 	%p47, %r39, %r92;
	@%p47 bra 	$L__BB12_35;
	st.global.u32 	[%rd5+256], %r87;
$L__BB12_35:
	setp.ge.s32 	%p48, %r42, %r92;
	@%p48 bra 	$L__BB12_37;
	st.global.u32 	[%rd5+384], %r88;
$L__BB12_37:
	setp.ge.s32 	%p49, %r45, %r92;
	@%p49 bra 	$L__BB12_39;
	st.global.u32 	[%rd5+512], %r89;
$L__BB12_39:
	setp.ge.s32 	%p50, %r48, %r92;
	@%p50 bra 	$L__BB12_41;
	st.global.u32 	[%rd5+640], %r90;
$L__BB12_41:
	setp.ge.s32 	%p51, %r51, %r92;
	@%p51 bra 	$L__BB12_79;
	st.global.u32 	[%rd5+768], %r91;
	bra.uni 	$L__BB12_79;
$L__BB12_43:
	mul.wide.u32 	%rd13, %r2, 4;
	add.s64 	%rd12, %rd9, %rd13;
	// begin inline asm
	ld.ca.u32 %r303, [%rd12];
	// end inline asm
	mov.u32 	%r94, %tid.x;
	and.b32  	%r159, %r94, 31;
	and.b32  	%r160, %r94, 992;
	mul.lo.s32 	%r161, %r160, 7;
	or.b32  	%r95, %r161, %r159;
	setp.ge.s32 	%p3, %r95, %r3;
	mov.u32 	%r297, %r303;
	@%p3 bra 	$L__BB12_45;
	add.s32 	%r163, %r95, %r2;
	mul.wide.u32 	%rd15, %r163, 4;
	add.s64 	%rd14, %rd9, %rd15;
	// begin inline asm
	ld.ca.u32 %r297, [%rd14];
	// end inline asm
$L__BB12_45:
	add.s32 	%r98, %r95, 32;
	setp.ge.s32 	%p4, %r98, %r3;
	shl.b32 	%r164, %r95, 2;
	cvt.u64.u32 	%rd16, %r164;
	add.s64 	%rd7, %rd12, %rd16;
	mov.u32 	%r298, %r303;
	@%p4 bra 	$L__BB12_47;
	add.s64 	%rd17, %rd7, 128;
	// begin inline asm
	ld.ca.u32 %r298, [%rd17];
	// end inline asm
$L__BB12_47:
	add.s32 	%r101, %r95, 64;
	setp.ge.s32 	%p5, %r101, %r3;
	mov.u32 	%r299, %r303;
	@%p5 bra 	$L__BB12_49;
	add.s64 	%rd18, %rd7, 256;
	// begin inline asm
	ld.ca.u32 %r299, [%rd18];
	// end inline asm
$L__BB12_49:
	add.s32 	%r104, %r95, 96;
	setp.ge.s32 	%p6, %r104, %r3;
	mov.u32 	%r300, %r303;
	@%p6 bra 	$L__BB12_51;
	add.s64 	%rd19, %rd7, 384;
	// begin inline asm
	ld.ca.u32 %r300, [%rd19];
	// end inline asm
$L__BB12_51:
	add.s32 	%r107, %r95, 128;
	setp.ge.s32 	%p7, %r107, %r3;
	mov.u32 	%r301, %r303;
	@%p7 bra 	$L__BB12_53;
	add.s64 	%rd20, %rd7, 512;
	// begin inline asm
	ld.ca.u32 %r301, [%rd20];
	// end inline asm
$L__BB12_53:
	add.s32 	%r110, %r95, 160;
	setp.ge.s32 	%p8, %r110, %r3;
	mov.u32 	%r302, %r303;
	@%p8 bra 	$L__BB12_55;
	add.s64 	%rd21, %rd7, 640;
	// begin inline asm
	ld.ca.u32 %r302, [%rd21];
	// end inline asm
$L__BB12_55:
	add.s32 	%r113, %r95, 192;
	setp.ge.s32 	%p9, %r113, %r3;
	@%p9 bra 	$L__BB12_57;
	add.s64 	%rd22, %rd7, 768;
	// begin inline asm
	ld.ca.u32 %r303, [%rd22];
	// end inline asm
$L__BB12_57:
	// begin inline asm
	mov.u32 %r171, %laneid;
	// end inline asm
	shr.u32 	%r172, %r94, 5;
	mad.lo.s32 	%r173, %r172, 224, %r171;
	shl.b32 	%r174, %r173, 2;
	mov.u32 	%r175, _ZZN3cub18CUB_300001_SM_10006detail19adjacent_difference40DeviceAdjacentDifferenceDifferenceKernelINS2_10policy_hubIPiLb1EE9Policy500ES5_S5_N4cuda3std3__45minusIiEEiiLb1ELb1EEEvT0_PT4_T1_T2_T3_E7storage;
	add.s32 	%r116, %r175, %r174;
	st.shared.u32 	[%r116], %r297;
	st.shared.u32 	[%r116+128], %r298;
	st.shared.u32 	[%r116+256], %r299;
	st.shared.u32 	[%r116+384], %r300;
	st.shared.u32 	[%r116+512], %r301;
	st.shared.u32 	[%r116+640], %r302;
	st.shared.u32 	[%r116+768], %r303;
	bar.warp.sync 	-1;
	mad.lo.s32 	%r117, %r171, 24, %r116;
	ld.shared.u32 	%r310, [%r117];
	ld.shared.u32 	%r119, [%r117+4];
	ld.shared.u32 	%r120, [%r117+8];
	ld.shared.u32 	%r121, [%r117+12];
	ld.shared.u32 	%r122, [%r117+16];
	ld.shared.u32 	%r123, [%r117+20];
	ld.shared.u32 	%r124, [%r117+24];
	bar.sync 	0;
	mul.wide.u32 	%rd23, %r1, 4;
	add.s64 	%rd24, %rd2, %rd23;
	ld.global.u32 	%r125, [%rd24];
	shl.b32 	%r176, %r94, 2;
	add.s32 	%r177, %r175, %r176;
	add.s32 	%r126, %r177, 512;
	st.shared.u32 	[%r177+512], %r124;
	bar.sync 	0;
	mul.lo.s32 	%r127, %r94, 7;
	add.s32 	%r178, %r127, 7;
	setp.le.u32 	%p10, %r178, %r3;
	mov.u32 	%r304, %r310;
	mov.u32 	%r305, %r119;
	mov.u32 	%r306, %r120;
	mov.u32 	%r307, %r121;
	mov.u32 	%r308, %r122;
	mov.u32 	%r309, %r123;
	@%p10 bra 	$L__BB12_59;
	add.s32 	%r179, %r127, 6;
	setp.lt.u32 	%p11, %r179, %r3;
	selp.b32 	%r309, %r123, 0, %p11;
	add.s32 	%r180, %r127, 5;
	setp.lt.u32 	%p12, %r180, %r3;
	selp.b32 	%r308, %r122, 0, %p12;
	add.s32 	%r181, %r127, 4;
	setp.lt.u32 	%p13, %r181, %r3;
	selp.b32 	%r307, %r121, 0, %p13;
	add.s32 	%r182, %r127, 3;
	setp.lt.u32 	%p14, %r182, %r3;
	selp.b32 	%r306, %r120, 0, %p14;
	add.s32 	%r183, %r127, 2;
	setp.lt.u32 	%p15, %r183, %r3;
	selp.b32 	%r305, %r119, 0, %p15;
	add.s32 	%r184, %r127, 1;
	setp.lt.u32 	%p16, %r184, %r3;
	selp.b32 	%r304, %r310, 0, %p16;
$L__BB12_59:
	sub.s32 	%r140, %r124, %r309;
	sub.s32 	%r141, %r123, %r308;
	sub.s32 	%r142, %r122, %r307;
	sub.s32 	%r143, %r121, %r306;
	sub.s32 	%r144, %r120, %r305;
	sub.s32 	%r145, %r119, %r304;
	setp.le.u32 	%p17, %r3, %r127;
	@%p17 bra 	$L__BB12_63;
	setp.ne.s32 	%p18, %r94, 0;
	@%p18 bra 	$L__BB12_62;
	sub.s32 	%r310, %r310, %r125;
	bra.uni 	$L__BB12_63;
$L__BB12_62:
	ld.shared.u32 	%r185, [%r126+-4];
	sub.s32 	%r310, %r310, %r185;
$L__BB12_63:
	bar.sync 	0;
	st.shared.u32 	[%r117], %r310;
	st.shared.u32 	[%r117+4], %r145;
	st.shared.u32 	[%r117+8], %r144;
	st.shared.u32 	[%r117+12], %r143;
	st.shared.u32 	[%r117+16], %r142;
	st.shared.u32 	[%r117+20], %r141;
	st.shared.u32 	[%r117+24], %r140;
	bar.warp.sync 	-1;
	ld.shared.u32 	%r149, [%r116];
	ld.shared.u32 	%r150, [%r116+128];
	ld.shared.u32 	%r151, [%r116+256];
	ld.shared.u32 	%r152, [%r116+384];
	ld.shared.u32 	%r153, [%r116+512];
	ld.shared.u32 	%r154, [%r116+640];
	ld.shared.u32 	%r155, [%r116+768];
	setp.ne.s32 	%p19, %r94, 0;
	@%p19 bra 	$L__BB12_65;
	st.volatile.shared.u32 	[_ZZN3cub18CUB_300001_SM_10006detail19adjacent_difference40DeviceAdjacentDifferenceDifferenceKernelINS2_10policy_hubIPiLb1EE9Policy500ES5_S5_N4cuda3std3__45minusIiEEiiLb1ELb1EEEvT0_PT4_T1_T2_T3_E7storage+3584], %r3;
$L__BB12_65:
	bar.sync 	0;
	ld.volatile.shared.u32 	%r156, [_ZZN3cub18CUB_300001_SM_10006detail19adjacent_difference40DeviceAdjacentDifferenceDifferenceKernelINS2_10policy_hubIPiLb1EE9Policy500ES5_S5_N4cuda3std3__45minusIiEEiiLb1ELb1EEEvT0_PT4_T1_T2_T3_E7storage+3584];
	setp.ge.s32 	%p20, %r95, %r156;
	@%p20 bra 	$L__BB12_67;
	add.s32 	%r186, %r95, %r2;
	mul.wide.u32 	%rd25, %r186, 4;
	add.s64 	%rd26, %rd1, %rd25;
	st.global.u32 	[%rd26], %r149;
$L__BB12_67:
	setp.ge.s32 	%p21, %r98, %r156;
	add.s32 	%r187, %r95, %r2;
	mul.wide.u32 	%rd27, %r187, 4;
	add.s64 	%rd8, %rd1, %rd27;
	@%p21 bra 	$L__BB12_69;
	st.global.u32 	[%rd8+128], %r150;
$L__BB12_69:
	setp.ge.s32 	%p22, %r101, %r156;
	@%p22 bra 	$L__BB12_71;
	st.global.u32 	[%rd8+256], %r151;
$L__BB12_71:
	setp.ge.s32 	%p23, %r104, %r156;
	@%p23 bra 	$L__BB12_73;
	st.global.u32 	[%rd8+384], %r152;
$L__BB12_73:
	setp.ge.s32 	%p24, %r107, %r156;
	@%p24 bra 	$L__BB12_75;
	st.global.u32 	[%rd8+512], %r153;
$L__BB12_75:
	setp.ge.s32 	%p25, %r110, %r156;
	@%p25 bra 	$L__BB12_77;
	st.global.u32 	[%rd8+640], %r154;
$L__BB12_77:
	setp.ge.s32 	%p26, %r113, %r156;
	@%p26 bra 	$L__BB12_79;
	st.global.u32 	[%rd8+768], %r155;
$L__BB12_79:
	ret;

}
	// .globl	_ZN3cub18CUB_300001_SM_10006detail19adjacent_difference34DeviceAdjacentDifferenceInitKernelINS2_19AgentDifferenceInitIPiilLb1EEES5_ilEEvT0_PT1_T2_i
.visible .entry _ZN3cub18CUB_300001_SM_10006detail19adjacent_difference34DeviceAdjacentDifferenceInitKernelINS2_19AgentDifferenceInitIPiilLb1EEES5_ilEEvT0_PT1_T2_i(
	.param .u64 .ptr .align 1 _ZN3cub18CUB_300001_SM_10006detail19adjacent_difference34DeviceAdjacentDifferenceInitKernelINS2_19AgentDifferenceInitIPiilLb1EEES5_ilEEvT0_PT1_T2_i_param_0,
	.param .u64 .ptr .align 1 _ZN3cub18CUB_300001_SM_10006detail19adjacent_difference34DeviceAdjacentDifferenceInitKernelINS2_19AgentDifferenceInitIPiilLb1EEES5_ilEEvT0_PT1_T2_i_param_1,
	.param .u64 _ZN3cub18CUB_300001_SM_10006detail19adjacent_difference34DeviceAdjacentDifferenceInitKernelINS2_19AgentDifferenceInitIPiilLb1EEES5_ilEEvT0_PT1_T2_i_param_2,
	.param .u32 _ZN3cub18CUB_300001_SM_10006detail19adjacent_difference34DeviceAdjacentDifferenceInitKernelINS2_19AgentDifferenceInitIPiilLb1EEES5_ilEEvT0_PT1_T2_i_param_3
)
{
	.reg .pred 	%p<4>;
	.reg .b32 	%r<7>;
	.reg .b64 	%rd<12>;

	ld.param.u64 	%rd3, [_ZN3cub18CUB_300001_SM_10006detail19adjacent_difference34DeviceAdjacentDifferenceInitKernelINS2_19AgentDifferenceInitIPiilLb1EEES5_ilEEvT0_PT1_T2_i_param_0];
	ld.param.u64 	%rd4, [_ZN3cub18CUB_300001_SM_10006detail19adjacent_difference34DeviceAdjacentDifferenceInitKernelINS2_19AgentDifferenceInitIPiilLb1EEES5_ilEEvT0_PT1_T2_i_param_1];
	ld.param.u64 	%rd5, [_ZN3cub18CUB_300001_SM_10006detail19adjacent_difference34DeviceAdjacentDifferenceInitKernelINS2_19AgentDifferenceInitIPiilLb1EEES5_ilEEvT0_PT1_T2_i_param_2];
	ld.param.u32 	%r1, [_ZN3cub18CUB_300001_SM_10006detail19adjacent_difference34DeviceAdjacentDifferenceInitKernelINS2_19AgentDifferenceInitIPiilLb1EEES5_ilEEvT0_PT1_T2_i_param_3];
	mov.u32 	%r2, %ctaid.x;
	mov.u32 	%r3, %ntid.x;
	mov.u32 	%r4, %tid.x;
	mad.lo.s32 	%r5, %r2, %r3, %r4;
	cvt.s64.s32 	%rd1, %r5;
	mul.wide.s32 	%rd2, %r1, %r5;
	setp.lt.s64 	%p1, %rd2, 1;
	setp.le.s64 	%p2, %rd5, %rd1;
	or.pred  	%p3, %p2, %p1;
	@%p3 bra 	$L__BB13_2;
	cvta.to.global.u64 	%rd6, %rd3;
	cvta.to.global.u64 	%rd7, %rd4;
	shl.b64 	%rd8, %rd2, 2;
	add.s64 	%rd9, %rd6, %rd8;
	ld.global.u32 	%r6, [%rd9+-4];
	shl.b64 	%rd10, %rd1, 2;
	add.s64 	%rd11, %rd7, %rd10;
	st.global.u32 	[%rd11], %r6;
$L__BB13_2:
	ret;

}
	// .globl	_ZN3cub18CUB_300001_SM_10006detail19adjacent_difference40DeviceAdjacentDifferenceDifferenceKernelINS2_10policy_hubIPiLb1EE9Policy500ES5_S5_N4cuda3std3__45minusIiEEliLb1ELb1EEEvT0_PT4_T1_T2_T3_
.visible .entry _ZN3cub18CUB_300001_SM_10006detail19adjacent_difference40DeviceAdjacentDifferenceDifferenceKernelINS2_10policy_hubIPiLb1EE9Policy500ES5_S5_N4cuda3std3__45minusIiEEliLb1ELb1EEEvT0_PT4_T1_T2_T3_(
	.param .u64 .ptr .align 1 _ZN3cub18CUB_300001_SM_10006detail19adjacent_difference40DeviceAdjacentDifferenceDifferenceKernelINS2_10policy_hubIPiLb1EE9Policy500ES5_S5_N4cuda3std3__45minusIiEEliLb1ELb1EEEvT0_PT4_T1_T2_T3__param_0,
	.param .u64 .ptr .align 1 _ZN3cub18CUB_300001_SM_10006detail19adjacent_difference40DeviceAdjacentDifferenceDifferenceKernelINS2_10policy_hubIPiLb1EE9Policy500ES5_S5_N4cuda3std3__45minusIiEEliLb1ELb1EEEvT0_PT4_T1_T2_T3__param_1,
	.param .u64 .ptr .align 1 _ZN3cub18CUB_300001_SM_10006detail19adjacent_difference40DeviceAdjacentDifferenceDifferenceKernelINS2_10policy_hubIPiLb1EE9Policy500ES5_S5_N4cuda3std3__45minusIiEEliLb1ELb1EEEvT0_PT4_T1_T2_T3__param_2,
	.param .align 1 .b8 _ZN3cub18CUB_300001_SM_10006detail19adjacent_difference40DeviceAdjacentDifferenceDifferenceKernelINS2_10policy_hubIPiLb1EE9Policy500ES5_S5_N4cuda3std3__45minusIiEEliLb1ELb1EEEvT0_PT4_T1_T2_T3__param_3[1],
	.param .u64 _ZN3cub18CUB_300001_SM_10006detail19adjacent_difference40DeviceAdjacentDifferenceDifferenceKernelINS2_10policy_hubIPiLb1EE9Policy500ES5_S5_N4cuda3std3__45minusIiEEliLb1ELb1EEEvT0_PT4_T1_T2_T3__param_4
)
{
	.reg .pred 	%p<55>;
	.reg .b32 	%r<304>;
	.reg .b64 	%rd<67>;
	// demoted variable
	.shared .align 16 .b8 _ZZN3cub18CUB_300001_SM_10006detail19adjacent_difference40DeviceAdjacentDifferenceDifferenceKernelINS2_10policy_hubIPiLb1EE9Policy500ES5_S5_N4cuda3std3__45minusIiEEliLb1ELb1EEEvT0_PT4_T1_T2_T3_E7storage[3600];
	ld.param.u64 	%rd11, [_ZN3cub18CUB_300001_SM_10006detail19adjacent_difference40DeviceAdjacentDifferenceDifferenceKernelINS2_10policy_hubIPiLb1EE9Policy500ES5_S5_N4cuda3std3__45minusIiEEliLb1ELb1EEEvT0_PT4_T1_T2_T3__param_0];
	ld.param.u64 	%rd12, [_ZN3cub18CUB_300001_SM_10006detail19adjacent_difference40DeviceAdjacentDifferenceDifferenceKernelINS2_10policy_hubIPiLb1EE9Policy500ES5_S5_N4cuda3std3__45minusIiEEliLb1ELb1EEEvT0_PT4_T1_T2_T3__param_1];
	ld.param.u64 	%rd13, [_ZN3cub18CUB_300001_SM_10006detail19adjacent_difference40DeviceAdjacentDifferenceDifferenceKernelINS2_10policy_hubIPiLb1EE9Policy500ES5_S5_N4cuda3std3__45minusIiEEliLb1ELb1EEEvT0_PT4_T1_T2_T3__param_2];
	ld.param.u64 	%rd14, [_ZN3cub18CUB_300001_SM_10006detail19adjacent_difference40DeviceAdjacentDifferenceDifferenceKernelINS2_10policy_hubIPiLb1EE9Policy500ES5_S5_N4cuda3std3__45minusIiEEliLb1ELb1EEEvT0_PT4_T1_T2_T3__param_4];
	cvta.to.global.u64 	%rd1, %rd13;
	cvta.to.global.u64 	%rd2, %rd12;
	mov.u32 	%r1, %ctaid.x;
	mul.wide.u32 	%rd3, %r1, 896;
	sub.s64 	%rd4, %rd14, %rd3;
	setp.lt.s64 	%p1, %rd4, 897;
	@%p1 bra 	$L__BB14_8;
	setp.ne.s32 	%p52, %r1, 0;
	@%p52 bra 	$L__BB14_5;
	mov.u32 	%r249, %tid.x;
	and.b32  	%r250, %r249, 31;
	and.b32  	%r251, %r249, 992;
	mul.lo.s32 	%r252, %r251, 7;
	or.b32  	%r253, %r252, %r250;
	cvt.u64.u32 	%rd63, %r253;
	add.s64 	%rd5, %rd3, %rd63;
	shl.b64 	%rd64, %rd5, 2;
	add.s64 	%rd56, %rd11, %rd64;
	// begin inline asm
	ld.ca.u32 %r241, [%rd56];
	// end inline asm
	add.s64 	%rd57, %rd56, 128;
	// begin inline asm
	ld.ca.u32 %r242, [%rd57];
	// end inline asm
	add.s64 	%rd58, %rd56, 256;
	// begin inline asm
	ld.ca.u32 %r243, [%rd58];
	// end inline asm
	add.s64 	%rd59, %rd56, 384;
	// begin inline asm
	ld.ca.u32 %r244, [%rd59];
	// end inline asm
	add.s64 	%rd60, %rd56, 512;
	// begin inline asm
	ld.ca.u32 %r245, [%rd60];
	// end inline asm
	add.s64 	%rd61, %rd56, 640;
	// begin inline asm
	ld.ca.u32 %r246, [%rd61];
	// end inline asm
	add.s64 	%rd62, %rd56, 768;
	// begin inline asm
	ld.ca.u32 %r247, [%rd62];
	// end inline asm
	// begin inline asm
	mov.u32 %r248, %laneid;
	// end inline asm
	shr.u32 	%r254, %r249, 5;
	mad.lo.s32 	%r255, %r254, 224, %r248;
	shl.b32 	%r256, %r255, 2;
	mov.u32 	%r257, _ZZN3cub18CUB_300001_SM_10006detail19adjacent_difference40DeviceAdjacentDifferenceDifferenceKernelINS2_10policy_hubIPiLb1EE9Policy500ES5_S5_N4cuda3std3__45minusIiEEliLb1ELb1EEEvT0_PT4_T1_T2_T3_E7storage;
	add.s32 	%r2, %r257, %r256;
	st.shared.u32 	[%r2], %r241;
	st.shared.u32 	[%r2+128], %r242;
	st.shared.u32 	[%r2+256], %r243;
	st.shared.u32 	[%r2+384], %r244;
	st.shared.u32 	[%r2+512], %r245;
	st.shared.u32 	[%r2+640], %r246;
	st.shared.u32 	[%r2+768], %r247;
	bar.warp.sync 	-1;
	mad.lo.s32 	%r3, %r248, 24, %r2;
	ld.shared.u32 	%r4, [%r3];
	ld.shared.u32 	%r5, [%r3+4];
	ld.shared.u32 	%r258, [%r3+8];
	ld.shared.u32 	%r259, [%r3+12];
	ld.shared.u32 	%r260, [%r3+16];
	ld.shared.u32 	%r261, [%r3+20];
	ld.shared.u32 	%r262, [%r3+24];
	bar.sync 	0;
	shl.b32 	%r263, %r249, 2;
	add.s32 	%r264, %r257, %r263;
	add.s32 	%r6, %r264, 512;
	st.shared.u32 	[%r264+512], %r262;
	bar.sync 	0;
	sub.s32 	%r7, %r262, %r261;
	sub.s32 	%r8, %r261, %r260;
	sub.s32 	%r9, %r260, %r259;
	sub.s32 	%r10, %r259, %r258;
	sub.s32 	%r11, %r258, %r5;
	setp.eq.s32 	%p54, %r249, 0;
	mov.u32 	%r274, %r4;
	@%p54 bra 	$L__BB14_4;
	ld.shared.u32 	%r265, [%r6+-4];
	sub.s32 	%r274, %r4, %r265;
$L__BB14_4:
	bar.sync 	0;
	st.shared.u32 	[%r3], %r274;
	sub.s32 	%r266, %r5, %r4;
	st.shared.u32 	[%r3+4], %r266;
	st.shared.u32 	[%r3+8], %r11;
	st.shared.u32 	[%r3+12], %r10;
	st.shared.u32 	[%r3+16], %r9;
	st.shared.u32 	[%r3+20], %r8;
	st.shared.u32 	[%r3+24], %r7;
	bar.warp.sync 	-1;
	ld.shared.u32 	%r267, [%r2];
	ld.shared.u32 	%r268, [%r2+128];
	ld.shared.u32 	%r269, [%r2+256];
	ld.shared.u32 	%r270, [%r2+384];
	ld.shared.u32 	%r271, [%r2+512];
	ld.shared.u32 	%r272, [%r2+640];
	ld.shared.u32 	%r273, [%r2+768];
	add.s64 	%rd66, %rd1, %rd64;
	st.global.u32 	[%rd66], %r267;
	st.global.u32 	[%rd66+128], %r268;
	st.global.u32 	[%rd66+256], %r269;
	st.global.u32 	[%rd66+384], %r270;
	st.global.u32 	[%rd66+512], %r271;
	st.global.u32 	[%rd66+640], %r272;
	st.global.u32 	[%rd66+768], %r273;
	bra.uni 	$L__BB14_79;
$L__BB14_5:
	mov.u32 	%r216, %tid.x;
	and.b32  	%r217, %r216, 31;
	and.b32  	%r218, %r216, 992;
	mul.lo.s32 	%r219, %r218, 7;
	or.b32  	%r220, %r219, %r217;
	cvt.u64.u32 	%rd50, %r220;
	add.s64 	%rd6, %rd3, %rd50;
	shl.b64 	%rd51, %rd6, 2;
	add.s64 	%rd43, %rd11, %rd51;
	// begin inline asm
	ld.ca.u32 %r208, [%rd43];
	// end inline asm
	add.s64 	%rd44, %rd43, 128;
	// begin inline asm
	ld.ca.u32 %r209, [%rd44];
	// end inline asm
	add.s64 	%rd45, %rd43, 256;
	// begin inline asm
	ld.ca.u32 %r210, [%rd45];
	// end inline asm
	add.s64 	%rd46, %rd43, 384;
	// begin inline asm
	ld.ca.u32 %r211, [%rd46];
	// end inline asm
	add.s64 	%rd47, %rd43, 512;
	// begin inline asm
	ld.ca.u32 %r212, [%rd47];
	// end inline asm
	add.s64 	%rd48, %rd43, 640;
	// begin inline asm
	ld.ca.u32 %r213, [%rd48];
	// end inline asm
	add.s64 	%rd49, %rd43, 768;
	// begin inline asm
	ld.ca.u32 %r214, [%rd49];
	// end inline asm
	// begin inline asm
	mov.u32 %r215, %laneid;
	// end inline asm
	shr.u32 	%r221, %r216, 5;
	mad.lo.s32 	%r222, %r221, 224, %r215;
	shl.b32 	%r223, %r222, 2;
	mov.u32 	%r224, _ZZN3cub18CUB_300001_SM_10006detail19adjacent_difference40DeviceAdjacentDifferenceDifferenceKernelINS2_10policy_hubIPiLb1EE9Policy500ES5_S5_N4cuda3std3__45minusIiEEliLb1ELb1EEEvT0_PT4_T1_T2_T3_E7storage;
	add.s32 	%r14, %r224, %r223;
	st.shared.u32 	[%r14], %r208;
	st.shared.u32 	[%r14+128], %r209;
	st.shared.u32 	[%r14+256], %r210;
	st.shared.u32 	[%r14+384], %r211;
	st.shared.u32 	[%r14+512], %r212;
	st.shared.u32 	[%r14+640], %r213;
	st.shared.u32 	[%r14+768], %r214;
	bar.warp.sync 	-1;
	mad.lo.s32 	%r15, %r215, 24, %r14;
	ld.shared.u32 	%r16, [%r15];
	ld.shared.u32 	%r17, [%r15+4];
	ld.shared.u32 	%r225, [%r15+8];
	ld.shared.u32 	%r226, [%r15+12];
	ld.shared.u32 	%r227, [%r15+16];
	ld.shared.u32 	%r228, [%r15+20];
	ld.shared.u32 	%r229, [%r15+24];
	bar.sync 	0;
	mul.wide.u32 	%rd52, %r1, 4;
	add.s64 	%rd53, %rd2, %rd52;
	ld.global.u32 	%r275, [%rd53];
	shl.b32 	%r230, %r216, 2;
	add.s32 	%r231, %r224, %r230;
	add.s32 	%r19, %r231, 512;
	st.shared.u32 	[%r231+512], %r229;
	bar.sync 	0;
	sub.s32 	%r20, %r229, %r228;
	sub.s32 	%r21, %r228, %r227;
	sub.s32 	%r22, %r227, %r226;
	sub.s32 	%r23, %r226, %r225;
	sub.s32 	%r24, %r225, %r17;
	setp.eq.s32 	%p53, %r216, 0;
	@%p53 bra 	$L__BB14_7;
	ld.shared.u32 	%r275, [%r19+-4];
$L__BB14_7:
	sub.s32 	%r232, %r16, %r275;
	bar.sync 	0;
	st.shared.u32 	[%r15], %r232;
	sub.s32 	%r233, %r17, %r16;
	st.shared.u32 	[%r15+4], %r233;
	st.shared.u32 	[%r15+8], %r24;
	st.shared.u32 	[%r15+12], %r23;
	st.shared.u32 	[%r15+16], %r22;
	st.shared.u32 	[%r15+20], %r21;
	st.shared.u32 	[%r15+24], %r20;
	bar.warp.sync 	-1;
	ld.shared.u32 	%r234, [%r14];
	ld.shared.u32 	%r235, [%r14+128];
	ld.shared.u32 	%r236, [%r14+256];
	ld.shared.u32 	%r237, [%r14+384];
	ld.shared.u32 	%r238, [%r14+512];
	ld.shared.u32 	%r239, [%r14+640];
	ld.shared.u32 	%r240, [%r14+768];
	add.s64 	%rd55, %rd1, %rd51;
	st.global.u32 	[%rd55], %r234;
	st.global.u32 	[%rd55+128], %r235;
	st.global.u32 	[%rd55+256], %r236;
	st.global.u32 	[%rd55+384], %r237;
	st.global.u32 	[%rd55+512], %r238;
	st.global.u32 	[%rd55+640], %r239;
	st.global.u32 	[%rd55+768], %r240;
	bra.uni 	$L__BB14_79;
$L__BB14_8:
	cvt.u32.u64 	%r27, %rd4;
	setp.ne.s32 	%p2, %r1, 0;
	@%p2 bra 	$L__BB14_43;
	shl.b64 	%rd31, %rd3, 2;
	add.s64 	%rd30, %rd11, %rd31;
	// begin inline asm
	ld.ca.u32 %r282, [%rd30];
	// end inline asm
	mov.u32 	%r29, %tid.x;
	and.b32  	%r182, %r29, 31;
	and.b32  	%r183, %r29, 992;
	mul.lo.s32 	%r184, %r183, 7;
	or.b32  	%r30, %r184, %r182;
	setp.ge.s32 	%p27, %r30, %r27;
	shl.b32 	%r185, %r30, 2;
	cvt.u64.u32 	%rd32, %r185;
	add.s64 	%rd7, %rd30, %rd32;
	mov.u32 	%r276, %r282;
	@%p27 bra 	$L__BB14_11;
	// begin inline asm
	ld.ca.u32 %r276, [%rd7];
	// end inline asm
$L__BB14_11:
	add.s32 	%r33, %r30, 32;
	setp.ge.s32 	%p28, %r33, %r27;
	mov.u32 	%r277, %r282;
	@%p28 bra 	$L__BB14_13;
	add.s64 	%rd34, %rd7, 128;
	// begin inline asm
	ld.ca.u32 %r277, [%rd34];
	// end inline asm
$L__BB14_13:
	add.s32 	%r36, %r30, 64;
	setp.ge.s32 	%p29, %r36, %r27;
	mov.u32 	%r278, %r282;
	@%p29 bra 	$L__BB14_15;
	add.s64 	%rd35, %rd7, 256;
	// begin inline asm
	ld.ca.u32 %r278, [%rd35];
	// end inline asm
$L__BB14_15:
	add.s32 	%r39, %r30, 96;
	setp.ge.s32 	%p30, %r39, %r27;
	mov.u32 	%r279, %r282;
	@%p30 bra 	$L__BB14_17;
	add.s64 	%rd36, %rd7, 384;
	// begin inline asm
	ld.ca.u32 %r279, [%rd36];
	// end inline asm
$L__BB14_17:
	add.s32 	%r42, %r30, 128;
	setp.ge.s32 	%p31, %r42, %r27;
	mov.u32 	%r280, %r282;
	@%p31 bra 	$L__BB14_19;
	add.s64 	%rd37, %rd7, 512;
	// begin inline asm
	ld.ca.u32 %r280, [%rd37];
	// end inline asm
$L__BB14_19:
	add.s32 	%r45, %r30, 160;
	setp.ge.s32 	%p32, %r45, %r27;
	mov.u32 	%r281, %r282;
	@%p32 bra 	$L__BB14_21;
	add.s64 	%rd38, %rd7, 640;
	// begin inline asm
	ld.ca.u32 %r281, [%rd38];
	// end inline asm
$L__BB14_21:
	add.s32 	%r48, %r30, 192;
	setp.ge.s32 	%p33, %r48, %r27;
	@%p33 bra 	$L__BB14_23;
	add.s64 	%rd39, %rd7, 768;
	// begin inline asm
	ld.ca.u32 %r282, [%rd39];
	// end inline asm
$L__BB14_23:
	// begin inline asm
	mov.u32 %r193, %laneid;
	// end inline asm
	shr.u32 	%r194, %r29, 5;
	mad.lo.s32 	%r195, %r194, 224, %r193;
	shl.b32 	%r196, %r195, 2;
	mov.u32 	%r197, _ZZN3cub18CUB_300001_SM_10006detail19adjacent_difference40DeviceAdjacentDifferenceDifferenceKernelINS2_10policy_hubIPiLb1EE9Policy500ES5_S5_N4cuda3std3__45minusIiEEliLb1ELb1EEEvT0_PT4_T1_T2_T3_E7storage;
	add.s32 	%r51, %r197, %r196;
	st.shared.u32 	[%r51], %r276;
	st.shared.u32 	[%r51+128], %r277;
	st.shared.u32 	[%r51+256], %r278;
	st.shared.u32 	[%r51+384], %r279;
	st.shared.u32 	[%r51+512], %r280;
	st.shared.u32 	[%r51+640], %r281;
	st.shared.u32 	[%r51+768], %r282;
	bar.warp.sync 	-1;
	mad.lo.s32 	%r52, %r193, 24, %r51;
	ld.shared.u32 	%r289, [%r52];
	ld.shared.u32 	%r54, [%r52+4];
	ld.shared.u32 	%r55, [%r52+8];
	ld.shared.u32 	%r56, [%r52+12];
	ld.shared.u32 	%r57, [%r52+16];
	ld.shared.u32 	%r58, [%r52+20];
	ld.shared.u32 	%r59, [%r52+24];
	bar.sync 	0;
	shl.b32 	%r198, %r29, 2;
	add.s32 	%r199, %r197, %r198;
	add.s32 	%r60, %r199, 512;
	st.shared.u32 	[%r199+512], %r59;
	bar.sync 	0;
	mul.lo.s32 	%r61, %r29, 7;
	add.s32 	%r200, %r61, 7;
	setp.le.u32 	%p34, %r200, %r27;
	mov.u32 	%r283, %r58;
	mov.u32 	%r284, %r57;
	mov.u32 	%r285, %r56;
	mov.u32 	%r286, %r55;
	mov.u32 	%r287, %r54;
	mov.u32 	%r288, %r289;
	@%p34 bra 	$L__BB14_25;
	add.s32 	%r201, %r61, 6;
	setp.lt.u32 	%p35, %r201, %r27;
	selp.b32 	%r283, %r58, 0, %p35;
	add.s32 	%r202, %r61, 5;
	setp.lt.u32 	%p36, %r202, %r27;
	selp.b32 	%r284, %r57, 0, %p36;
	add.s32 	%r203, %r61, 4;
	setp.lt.u32 	%p37, %r203, %r27;
	selp.b32 	%r285, %r56, 0, %p37;
	add.s32 	%r204, %r61, 3;
	setp.lt.u32 	%p38, %r204, %r27;
	selp.b32 	%r286, %r55, 0, %p38;
	add.s32 	%r205, %r61, 2;
	setp.lt.u32 	%p39, %r205, %r27;
	selp.b32 	%r287, %r54, 0, %p39;
	add.s32 	%r206, %r61, 1;
	setp.lt.u32 	%p40, %r206, %r27;
	selp.b32 	%r288, %r289, 0, %p40;
$L__BB14_25:
	sub.s32 	%r74, %r54, %r288;
	sub.s32 	%r75, %r55, %r287;
	sub.s32 	%r76, %r56, %r286;
	sub.s32 	%r77, %r57, %r285;
	sub.s32 	%r78, %r58, %r284;
	sub.s32 	%r79, %r59, %r283;
	setp.eq.s32 	%p41, %r29, 0;
	setp.ge.u32 	%p42, %r61, %r27;
	or.pred  	%p43, %p41, %p42;
	@%p43 bra 	$L__BB14_27;
	ld.shared.u32 	%r207, [%r60+-4];
	sub.s32 	%r289, %r289, %r207;
$L__BB14_27:
	bar.sync 	0;
	st.shared.u32 	[%r52], %r289;
	st.shared.u32 	[%r52+4], %r74;
	st.shared.u32 	[%r52+8], %r75;
	st.shared.u32 	[%r52+12], %r76;
	st.shared.u32 	[%r52+16], %r77;
	st.shared.u32 	[%r52+20], %r78;
	st.shared.u32 	[%r52+24], %r79;
	bar.warp.sync 	-1;
	ld.shared.u32 	%r82, [%r51];
	ld.shared.u32 	%r83, [%r51+128];
	ld.shared.u32 	%r84, [%r51+256];
	ld.shared.u32 	%r85, [%r51+384];
	ld.shared.u32 	%r86, [%r51+512];
	ld.shared.u32 	%r87, [%r51+640];
	ld.shared.u32 	%r88, [%r51+768];
	setp.ne.s32 	%p44, %r29, 0;
	@%p44 bra 	$L__BB14_29;
	st.volatile.shared.u32 	[_ZZN3cub18CUB_300001_SM_10006detail19adjacent_difference40DeviceAdjacentDifferenceDifferenceKernelINS2_10policy_hubIPiLb1EE9Policy500ES5_S5_N4cuda3std3__45minusIiEEliLb1ELb1EEEvT0_PT4_T1_T2_T3_E7storage+3584], %r27;
$L__BB14_29:
	bar.sync 	0;
	ld.volatile.shared.u32 	%r89, [_ZZN3cub18CUB_300001_SM_10006detail19adjacent_difference40DeviceAdjacentDifferenceDifferenceKernelINS2_10policy_hubIPiLb1EE9Policy500ES5_S5_N4cuda3std3__45minusIiEEliLb1ELb1EEEvT0_PT4_T1_T2_T3_E7storage+3584];
	setp.ge.s32 	%p45, %r30, %r89;
	cvt.u64.u32 	%rd40, %r30;
	add.s64 	%rd41, %rd3, %rd40;
	shl.b64 	%rd42, %rd41, 2;
	add.s64 	%rd8, %rd1, %rd42;
	@%p45 bra 	$L__BB14_31;
	st.global.u32 	[%rd8], %r82;
$L__BB14_31:
	setp.ge.s32 	%p46, %r33, %r89;
	@%p46 bra 	$L__BB14_33;
	st.global.u32 	[%rd8+128], %r83;
$L__BB14_33:
	setp.ge.s32 	%p47, %r36, %r89;
	@%p47 bra 	$L__BB14_35;
	st.global.u32 	[%rd8+256], %r84;
$L__BB14_35:
	setp.ge.s32 	%p48, %r39, %r89;
	@%p48 bra 	$L__BB14_37;
	st.global.u32 	[%rd8+384], %r85;
$L__BB14_37:
	setp.ge.s32 	%p49, %r42, %r89;
	@%p49 bra 	$L__BB14_39;
	st.global.u32 	[%rd8+512], %r86;
$L__BB14_39:
	setp.ge.s32 	%p50, %r45, %r89;
	@%p50 bra 	$L__BB14_41;
	st.global.u32 	[%rd8+640], %r87;
$L__BB14_41:
	setp.ge.s32 	%p51, %r48, %r89;
	@%p51 bra 	$L__BB14_79;
	st.global.u32 	[%rd8+768], %r88;
	bra.uni 	$L__BB14_79;
$L__BB14_43:
	shl.b64 	%rd16, %rd3, 2;
	add.s64 	%rd15, %rd11, %rd16;
	// begin inline asm
	ld.ca.u32 %r296, [%rd15];
	// end inline asm
	mov.u32 	%r91, %tid.x;
	and.b32  	%r155, %r91, 31;
	and.b32  	%r156, %r91, 992;
	mul.lo.s32 	%r157, %r156, 7;
	or.b32  	%r92, %r157, %r155;
	setp.ge.s32 	%p3, %r92, %r27;
	shl.b32 	%r158, %r92, 2;
	cvt.u64.u32 	%rd17, %r158;
	add.s64 	%rd9, %rd15, %rd17;
	mov.u32 	%r290, %r296;
	@%p3 bra 	$L__BB14_45;
	// begin inline asm
	ld.ca.u32 %r290, [%rd9];
	// end inline asm
$L__BB14_45:
	add.s32 	%r95, %r92, 32;
	setp.ge.s32 	%p4, %r95, %r27;
	mov.u32 	%r291, %r296;
	@%p4 bra 	$L__BB14_47;
	add.s64 	%rd19, %rd9, 128;
	// begin inline asm
	ld.ca.u32 %r291, [%rd19];
	// end inline asm
$L__BB14_47:
	add.s32 	%r98, %r92, 64;
	setp.ge.s32 	%p5, %r98, %r27;
	mov.u32 	%r292, %r296;
	@%p5 bra 	$L__BB14_49;
	add.s64 	%rd20, %rd9, 256;
	// begin inline asm
	ld.ca.u32 %r292, [%rd20];
	// end inline asm
$L__BB14_49:
	add.s32 	%r101, %r92, 96;
	setp.ge.s32 	%p6, %r101, %r27;
	mov.u32 	%r293, %r296;
	@%p6 bra 	$L__BB14_51;
	add.s64 	%rd21, %rd9, 384;
	// begin inline asm
	ld.ca.u32 %r293, [%rd21];
	// end inline asm
$L__BB14_51:
	add.s32 	%r104, %r92, 128;
	setp.ge.s32 	%p7, %r104, %r27;
	mov.u32 	%r294, %r296;
	@%p7 bra 	$L__BB14_53;
	add.s64 	%rd22, %rd9, 512;
	// begin inline asm
	ld.ca.u32 %r294, [%rd22];
	// end inline asm
$L__BB14_53:
	add.s32 	%r107, %r92, 160;
	setp.ge.s32 	%p8, %r107, %r27;
	mov.u32 	%r295, %r296;
	@%p8 bra 	$L__BB14_55;
	add.s64 	%rd23, %rd9, 640;
	// begin inline asm
	ld.ca.u32 %r295, [%rd23];
	// end inline asm
$L__BB14_55:
	add.s32 	%r110, %r92, 192;
	setp.ge.s32 	%p9, %r110, %r27;
	@%p9 bra 	$L__BB14_57;
	add.s64 	%rd24, %rd9, 768;
	// begin inline asm
	ld.ca.u32 %r296, [%rd24];
	// end inline asm
$L__BB14_57:
	// begin inline asm
	mov.u32 %r166, %laneid;
	// end inline asm
	shr.u32 	%r167, %r91, 5;
	mad.lo.s32 	%r168, %r167, 224, %r166;
	shl.b32 	%r169, %r168, 2;
	mov.u32 	%r170, _ZZN3cub18CUB_300001_SM_10006detail19adjacent_difference40DeviceAdjacentDifferenceDifferenceKernelINS2_10policy_hubIPiLb1EE9Policy500ES5_S5_N4cuda3std3__45minusIiEEliLb1ELb1EEEvT0_PT4_T1_T2_T3_E7storage;
	add.s32 	%r113, %r170, %r169;
	st.shared.u32 	[%r113], %r290;
	st.shared.u32 	[%r113+128], %r291;
	st.shared.u32 	[%r113+256], %r292;
	st.shared.u32 	[%r113+384], %r293;
	st.shared.u32 	[%r113+512], %r294;
	st.shared.u32 	[%r113+640], %r295;
	st.shared.u32 	[%r113+768], %r296;
	bar.warp.sync 	-1;
	mad.lo.s32 	%r114, %r166, 24, %r113;
	ld.shared.u32 	%r303, [%r114];
	ld.shared.u32 	%r116, [%r114+4];
	ld.shared.u32 	%r117, [%r114+8];
	ld.shared.u32 	%r118, [%r114+12];
	ld.shared.u32 	%r119, [%r114+16];
	ld.shared.u32 	%r120, [%r114+20];
	ld.shared.u32 	%r121, [%r114+24];
	bar.sync 	0;
	mul.wide.u32 	%rd25, %r1, 4;
	add.s64 	%rd26, %rd2, %rd25;
	ld.global.u32 	%r122, [%rd26];
	shl.b32 	%r171, %r91, 2;
	add.s32 	%r172, %r170, %r171;
	add.s32 	%r123, %r172, 512;
	st.shared.u32 	[%r172+512], %r121;
	bar.sync 	0;
	mul.lo.s32 	%r124, %r91, 7;
	add.s32 	%r173, %r124, 7;
	setp.le.u32 	%p10, %r173, %r27;
	mov.u32 	%r297, %r303;
	mov.u32 	%r298, %r116;
	mov.u32 	%r299, %r117;
	mov.u32 	%r300, %r118;
	mov.u32 	%r301, %r119;
	mov.u32 	%r302, %r120;
	@%p10 bra 	$L__BB14_59;
	add.s32 	%r174, %r124, 6;
	setp.lt.u32 	%p11, %r174, %r27;
	selp.b32 	%r302, %r120, 0, %p11;
	add.s32 	%r175, %r124, 5;
	setp.lt.u32 	%p12, %r175, %r27;
	selp.b32 	%r301, %r119, 0, %p12;
	add.s32 	%r176, %r124, 4;
	setp.lt.u32 	%p13, %r176, %r27;
	selp.b32 	%r300, %r118, 0, %p13;
	add.s32 	%r177, %r124, 3;
	setp.lt.u32 	%p14, %r177, %r27;
	selp.b32 	%r299, %r117, 0, %p14;
	add.s32 	%r178, %r124, 2;
	setp.lt.u32 	%p15, %r178, %r27;
	selp.b32 	%r298, %r116, 0, %p15;
	add.s32 	%r179, %r124, 1;
	setp.lt.u32 	%p16, %r179, %r27;
	selp.b32 	%r297, %r303, 0, %p16;
$L__BB14_59:
	sub.s32 	%r137, %r121, %r302;
	sub.s32 	%r138, %r120, %r301;
	sub.s32 	%r139, %r119, %r300;
	sub.s32 	%r140, %r118, %r299;
	sub.s32 	%r141, %r117, %r298;
	sub.s32 	%r142, %r116, %r297;
	setp.ge.u32 	%p17, %r124, %r27;
	@%p17 bra 	$L__BB14_63;
	setp.ne.s32 	%p18, %r91, 0;
	@%p18 bra 	$L__BB14_62;
	sub.s32 	%r303, %r303, %r122;
	bra.uni 	$L__BB14_63;
$L__BB14_62:
	ld.shared.u32 	%r180, [%r123+-4];
	sub.s32 	%r303, %r303, %r180;
$L__BB14_63:
	bar.sync 	0;
	st.shared.u32 	[%r114], %r303;
	st.shared.u32 	[%r114+4], %r142;
	st.shared.u32 	[%r114+8], %r141;
	st.shared.u32 	[%r114+12], %r140;
	st.shared.u32 	[%r114+16], %r139;
	st.shared.u32 	[%r114+20], %r138;
	st.shared.u32 	[%r114+24], %r137;
	bar.warp.sync 	-1;
	ld.shared.u32 	%r146, [%r113];
	ld.shared.u32 	%r147, [%r113+128];
	ld.shared.u32 	%r148, [%r113+256];
	ld.shared.u32 	%r149, [%r113+384];
	ld.shared.u32 	%r150, [%r113+512];
	ld.shared.u32 	%r151, [%r113+640];
	ld.shared.u32 	%r152, [%r113+768];
	setp.ne.s32 	%p19, %r91, 0;
	@%p19 bra 	$L__BB14_65;
	st.volatile.shared.u32 	[_ZZN3cub18CUB_300001_SM_10006detail19adjacent_difference40DeviceAdjacentDifferenceDifferenceKernelINS2_10policy_hubIPiLb1EE9Policy500ES5_S5_N4cuda3std3__45minusIiEEliLb1ELb1EEEvT0_PT4_T1_T2_T3_E7storage+3584], %r27;
$L__BB14_65:
	bar.sync 	0;
	ld.volatile.shared.u32 	%r153, [_ZZN3cub18CUB_300001_SM_10006detail19adjacent_difference40DeviceAdjacentDifferenceDifferenceKernelINS2_10policy_hubIPiLb1EE9Policy500ES5_S5_N4cuda3std3__45minusIiEEliLb1ELb1EEEvT0_PT4_T1_T2_T3_E7storage+3584];
	setp.ge.s32 	%p20, %r92, %r153;
	cvt.u64.u32 	%rd27, %r92;
	add.s64 	%rd28, %rd3, %rd27;
	shl.b64 	%rd29, %rd28, 2;
	add.s64 	%rd10, %rd1, %rd29;
	@%p20 bra 	$L__BB14_67;
	st.global.u32 	[%rd10], %r146;
$L__BB14_67:
	setp.ge.s32 	%p21, %r95, %r153;
	@%p21 bra 	$L__BB14_69;
	st.global.u32 	[%rd10+128], %r147;
$L__BB14_69:
	setp.ge.s32 	%p22, %r98, %r153;
	@%p22 bra 	$L__BB14_71;
	st.global.u32 	[%rd10+256], %r148;
$L__BB14_71:
	setp.ge.s32 	%p23, %r101, %r153;
	@%p23 bra 	$L__BB14_73;
	st.global.u32 	[%rd10+384], %r149;
$L__BB14_73:
	setp.ge.s32 	%p24, %r104, %r153;
	@%p24 bra 	$L__BB14_75;
	st.global.u32 	[%rd10+512], %r150;
$L__BB14_75:
	setp.ge.s32 	%p25, %r107, %r153;
	@%p25 bra 	$L__BB14_77;
	st.global.u32 	[%rd10+640], %r151;
$L__BB14_77:
	setp.ge.s32 	%p26, %r110, %r153;
	@%p26 bra 	$L__BB14_79;
	st.global.u32 	[%rd10+768], %r152;
$L__BB14_79:
	ret;

}


// ===== COMPILED SASS (sm_100) =====

	.target	sm_100

	.elftype	@"ET_EXEC"


//--------------------- .note.nv.tkinfo           --------------------------
	.section	.note.nv.tkinfo,"",@"SHT_NOTE"
	.sectionflags	@"SHF_NOTE_NV_TKINFO"
	.tkinfo
        /*0018*/ 	.word	0x00000002
        /*0030*/ 	.string	""
        /*0030*/ 	.string	"ptxas"
        /*0030*/ 	.string	"Cuda compilation tools, release 13.0, V13.0.88"
        /*0030*/ 	.string	"Build cuda_13.0.r13.0/compiler.36424714_0"
        /*0030*/ 	.string	"-arch sm_100 -m 64 "



//--------------------- .note.nv.cuinfo           --------------------------
	.section	.note.nv.cuinfo,"",@"SHT_NOTE"
	.sectionflags	@"SHF_NOTE_NV_CUINFO"
        /*0018*/ 	.short	0x0002
        /*001a*/ 	.short	0x0064
        /*001c*/ 	.short	0x0082
	.zero		2


//--------------------- .nv.info                  --------------------------
	.section	.nv.info,"",@"SHT_CUDA_INFO"
	.align	4


	//----- nvinfo : EIATTR_REGCOUNT
	.align		4
        /*0000*/ 	.byte	0x04, 0x2f
        /*0002*/ 	.short	(.L_46 - .L_45)
	.align		4
.L_45:
        /*0004*/ 	.word	index@(_ZN3cub18CUB_300001_SM_10006detail11EmptyKernelIvEEvv)
        /*0008*/ 	.word	0x00000004


	//----- nvinfo : EIATTR_FRAME_SIZE
	.align		4
.L_46:
        /*000c*/ 	.byte	0x04, 0x11
        /*000e*/ 	.short	(.L_48 - .L_47)
	.align		4
.L_47:
        /*0010*/ 	.word	index@(_ZN3cub18CUB_300001_SM_10006detail11EmptyKernelIvEEvv)
        /*0014*/ 	.word	0x00000000


	//----- nvinfo : EIATTR_REGCOUNT
	.align		4
.L_48:
        /*0018*/ 	.byte	0x04, 0x2f
        /*001a*/ 	.short	(.L_50 - .L_49)
	.align		4
.L_49:
        /*001c*/ 	.word	index@(_ZN3cub18CUB_300001_SM_10006detail8for_each13static_kernelINS2_12policy_hub_t12policy_500_tEmN6thrust24THRUST_300001_SM_1000_NS8cuda_cub20__uninitialized_fill7functorINS7_10device_ptrIiEEiEEEEvT0_T1_)
        /*0020*/ 	.word	0x00000008


	//----- nvinfo : EIATTR_FRAME_SIZE
	.align		4
.L_50:
        /*0024*/ 	.byte	0x04, 0x11
        /*0026*/ 	.short	(.L_52 - .L_51)
	.align		4
.L_51:
        /*0028*/ 	.word	index@(_ZN3cub18CUB_300001_SM_10006detail8for_each13static_kernelINS2_12policy_hub_t12policy_500_tEmN6thrust24THRUST_300001_SM_1000_NS8cuda_cub20__uninitialized_fill7functorINS7_10device_ptrIiEEiEEEEvT0_T1_)
        /*002c*/ 	.word	0x00000000


	//----- nvinfo : EIATTR_REGCOUNT
	.align		4
.L_52:
        /*0030*/ 	.byte	0x04, 0x2f
        /*0032*/ 	.short	(.L_54 - .L_53)
	.align		4
.L_53:
        /*0034*/ 	.word	index@(_ZN3cub18CUB_300001_SM_10006detail8for_each13static_kernelINS2_12policy_hub_t12policy_500_tElN6thrust24THRUST_300001_SM_1000_NS8cuda_cub10__tabulate7functorINS7_6detail15normal_iteratorINS7_10device_ptrIiEEEENS7_6system6detail7generic6detail22compute_sequence_valueIivEElEEEEvT0_T1_)
        /*0038*/ 	.word	0x0000000a


	//----- nvinfo : EIATTR_FRAME_SIZE
	.align		4
.L_54:
        /*003c*/ 	.byte	0x04, 0x11
        /*003e*/ 	.short	(.L_56 - .L_55)
	.align		4
.L_55:
        /*0040*/ 	.word	index@(_ZN3cub18CUB_300001_SM_10006detail8for_each13static_kernelINS2_12policy_hub_t12policy_500_tElN6thrust24THRUST_300001_SM_1000_NS8cuda_cub10__tabulate7functorINS7_6detail15normal_iteratorINS7_10device_ptrIiEEEENS7_6system6detail7generic6detail22compute_sequence_valueIivEElEEEEvT0_T1_)
        /*0044*/ 	.word	0x00000000


	//----- nvinfo : EIATTR_REGCOUNT
	.align		4
.L_56:
        /*0048*/ 	.byte	0x04, 0x2f
        /*004a*/ 	.short	(.L_58 - .L_57)
	.align		4
.L_57:
        /*004c*/ 	.word	index@(_ZN3cub18CUB_300001_SM_10006detail8for_each13static_kernelINS2_12policy_hub_t12policy_500_tElNS2_12op_wrapper_tIlN6thrust24THRUST_300001_SM_1000_NS8cuda_cub10generate_fIN13ThrustRunTime7getRandEEENS8_6detail15normal_iteratorINS8_10device_ptrIiEEEEEEEEvT0_T1_)
        /*0050*/ 	.word	0x0000001e


	//----- nvinfo : EIATTR_FRAME_SIZE
	.align		4
.L_58:
        /*0054*/ 	.byte	0x04, 0x11
        /*0056*/ 	.short	(.L_60 - .L_59)
	.align		4
.L_59:
        /*0058*/ 	.word	index@($__internal_2_$__cuda_sm20_div_rn_f64_full)
        /*005c*/ 	.word	0x00000000


	//----- nvinfo : EIATTR_FRAME_SIZE
	.align		4
.L_60:
        /*0060*/ 	.byte	0x04, 0x11
        /*0062*/ 	.short	(.L_62 - .L_61)
	.align		4
.L_61:
        /*0064*/ 	.word	index@(_ZN3cub18CUB_300001_SM_10006detail8for_each13static_kernelINS2_12policy_hub_t12policy_500_tElNS2_12op_wrapper_tIlN6thrust24THRUST_300001_SM_1000_NS8cuda_cub10generate_fIN13ThrustRunTime7getRandEEENS8_6detail15normal_iteratorINS8_10device_ptrIiEEEEEEEEvT0_T1_)
        /*0068*/ 	.word	0x00000000


	//----- nvinfo : EIATTR_REGCOUNT
	.align		4
.L_62:
        /*006c*/ 	.byte	0x04, 0x2f
        /*006e*/ 	.short	(.L_64 - .L_63)
	.align		4
.L_63:
        /*0070*/ 	.word	index@(_ZN3cub18CUB_300001_SM_10006detail8for_each13static_kernelINS2_12policy_hub_t12policy_500_tElN6thrust24THRUST_300001_SM_1000_NS8cuda_cub6__fill7functorINS7_6detail15normal_iteratorINS7_10device_ptrIiEEEEiEEEEvT0_T1_)
        /*0074*/ 	.word	0x00000008


	//----- nvinfo : EIATTR_FRAME_SIZE
	.align		4
.L_64:
        /*0078*/ 	.byte	0x04, 0x11
        /*007a*/ 	.short	(.L_66 - .L_65)
	.align		4
.L_65:
        /*007c*/ 	.word	index@(_ZN3cub18CUB_300001_SM_10006detail8for_each13static_kernelINS2_12policy_hub_t12policy_500_tElN6thrust24THRUST_300001_SM_1000_NS8cuda_cub6__fill7functorINS7_6detail15normal_iteratorINS7_10device_ptrIiEEEEiEEEEvT0_T1_)
        /*0080*/ 	.word	0x00000000


	//----- nvinfo : EIATTR_REGCOUNT
	.align		4
.L_66:
        /*0084*/ 	.byte	0x04, 0x2f
        /*0086*/ 	.short	(.L_68 - .L_67)
	.align		4
.L_67:
        /*0088*/ 	.word	index@(_ZN3cub18CUB_300001_SM_10006detail9transform16transform_kernelINS2_10policy_hubILb1EN4cuda3std3__45tupleIJN6thrust24THRUST_300001_SM_1000_NS6detail15normal_iteratorINSA_10device_ptrIiEEEEEEEE10policy1000EiN13ThrustRunTime3DopESF_JPiEEEvT0_iT1_T2_DpNS2_10kernel_argIT3_EE)
        /*008c*/ 	.word	0x0000001f


	//----- nvinfo : EIATTR_FRAME_SIZE
	.align		4
.L_68:
        /*0090*/ 	.byte	0x04, 0x11
        /*0092*/ 	.short	(.L_70 - .L_69)
	.align		4
.L_69:
        /*0094*/ 	.word	index@(_ZN3cub18CUB_300001_SM_10006detail9transform16transform_kernelINS2_10policy_hubILb1EN4cuda3std3__45tupleIJN6thrust24THRUST_300001_SM_1000_NS6detail15normal_iteratorINSA_10device_ptrIiEEEEEEEE10policy1000EiN13ThrustRunTime3DopESF_JPiEEEvT0_iT1_T2_DpNS2_10kernel_argIT3_EE)
        /*0098*/ 	.word	0x00000000


	//----- nvinfo : EIATTR_REGCOUNT
	.align		4
.L_70:
        /*009c*/ 	.byte	0x04, 0x2f
        /*009e*/ 	.short	(.L_72 - .L_71)
	.align		4
.L_71:
        /*00a0*/ 	.word	index@(_ZN3cub18CUB_300001_SM_10006detail9transform16transform_kernelINS2_10policy_hubILb1EN4cuda3std3__45tupleIJN6thrust24THRUST_300001_SM_1000_NS6detail15normal_iteratorINSA_10device_ptrIiEEEEEEEE10policy1000ElN13ThrustRunTime3DopESF_JPiEEEvT0_iT1_T2_DpNS2_10kernel_argIT3_EE)
        /*00a4*/ 	.word	0x00000020


	//----- nvinfo : EIATTR_FRAME_SIZE
	.align		4
.L_72:
        /*00a8*/ 	.byte	0x04, 0x11
        /*00aa*/ 	.short	(.L_74 - .L_73)
	.align		4
.L_73:
        /*00ac*/ 	.word	index@(_ZN3cub18CUB_300001_SM_10006detail9transform16transform_kernelINS2_10policy_hubILb1EN4cuda3std3__45tupleIJN6thrust24THRUST_300001_SM_1000_NS6detail15normal_iteratorINSA_10device_ptrIiEEEEEEEE10policy1000ElN13ThrustRunTime3DopESF_JPiEEEvT0_iT1_T2_DpNS2_10kernel_argIT3_EE)
        /*00b0*/ 	.word	0x00000000


	//----- nvinfo : EIATTR_REGCOUNT
	.align		4
.L_74:
        /*00b4*/ 	.byte	0x04, 0x2f
        /*00b6*/ 	.short	(.L_76 - .L_75)
	.align		4
.L_75:
        /*00b8*/ 	.word	index@(_ZN3cub18CUB_300001_SM_10006detail9transform16transform_kernelINS2_10policy_hubILb0EN4cuda3std3__45tupleIJN6thrust24THRUST_300001_SM_1000_NS6detail15normal_iteratorINSA_10device_ptrIiEEEESF_EEEE10policy1000EiNS7_7modulusIiEESF_JPiSL_EEEvT0_iT1_T2_DpNS2_10kernel_argIT3_EE)
        /*00bc*/ 	.word	0x00000020


	//----- nvinfo : EIATTR_FRAME_SIZE
	.align		4
.L_76:
        /*00c0*/ 	.byte	0x04, 0x11
        /*00c2*/ 	.short	(.L_78 - .L_77)
	.align		4
.L_77:
        /*00c4*/ 	.word	index@($__internal_1_$__cuda_sm20_div_u64)
        /*00c8*/ 	.word	0x00000000


	//----- nvinfo : EIATTR_FRAME_SIZE
	.align		4
.L_78:
        /*00cc*/ 	.byte	0x04, 0x11
        /*00ce*/ 	.short	(.L_80 - .L_79)
	.align		4
.L_79:
        /*00d0*/ 	.word	index@(_ZN3cub18CUB_300001_SM_10006detail9transform16transform_kernelINS2_10policy_hubILb0EN4cuda3std3__45tupleIJN6thrust24THRUST_300001_SM_1000_NS6detail15normal_iteratorINSA_10device_ptrIiEEEESF_EEEE10policy1000EiNS7_7modulusIiEESF_JPiSL_EEEvT0_iT1_T2_DpNS2_10kernel_argIT3_EE)
        /*00d4*/ 	.word	0x00000000


	//----- nvinfo : EIATTR_REGCOUNT
	.align		4
.L_80:
        /*00d8*/ 	.byte	0x04, 0x2f
        /*00da*/ 	.short	(.L_82 - .L_81)
	.align		4
.L_81:
        /*00dc*/ 	.word	index@(_ZN3cub18CUB_300001_SM_10006detail9transform16transform_kernelINS2_10policy_hubILb0EN4cuda3std3__45tupleIJN6thrust24THRUST_300001_SM_1000_NS6detail15normal_iteratorINSA_10device_ptrIiEEEESF_EEEE10policy1000ElNS7_7modulusIiEESF_JPiSL_EEEvT0_iT1_T2_DpNS2_10kernel_argIT3_EE)
        /*00e0*/ 	.word	0x00000020


	//----- nvinfo : EIATTR_FRAME_SIZE
	.align		4
.L_82:
        /*00e4*/ 	.byte	0x04, 0x11
        /*00e6*/ 	.short	(.L_84 - .L_83)
	.align		4
.L_83:
        /*00e8*/ 	.word	index@($__internal_0_$__cuda_sm20_div_u64)
        /*00ec*/ 	.word	0x00000000


	//----- nvinfo : EIATTR_FRAME_SIZE
	.align		4
.L_84:
        /*00f0*/ 	.byte	0x04, 0x11
        /*00f2*/ 	.short	(.L_86 - .L_85)
	.align		4
.L_85:
        /*00f4*/ 	.word	index@(_ZN3cub18CUB_300001_SM_10006detail9transform16transform_kernelINS2_10policy_hubILb0EN4cuda3std3__45tupleIJN6thrust24THRUST_300001_SM_1000_NS6detail15normal_iteratorINSA_10device_ptrIiEEEESF_EEEE10policy1000ElNS7_7modulusIiEESF_JPiSL_EEEvT0_iT1_T2_DpNS2_10kernel_argIT3_EE)
        /*00f8*/ 	.word	0x00000000


	//----- nvinfo : EIATTR_REGCOUNT
	.align		4
.L_86:
        /*00fc*/ 	.byte	0x04, 0x2f
        /*00fe*/ 	.short	(.L_88 - .L_87)
	.align		4
.L_87:
        /*0100*/ 	.word	index@(_ZN3cub18CUB_300001_SM_10006detail19adjacent_difference40DeviceAdjacentDifferenceDifferenceKernelINS2_10policy_hubIPiLb0EE9Policy500ES5_S5_N4cuda3std3__45minusIiEEiiLb0ELb1EEEvT0_PT4_T1_T2_T3_)
        /*0104*/ 	.word	0x00000020


	//----- nvinfo : EIATTR_FRAME_SIZE
	.align		4
.L_88:
        /*0108*/ 	.byte	0x04, 0x11
        /*010a*/ 	.short	(.L_90 - .L_89)
	.align		4
.L_89:
        /*010c*/ 	.word	index@(_ZN3cub18CUB_300001_SM_10006detail19adjacent_difference40DeviceAdjacentDifferenceDifferenceKernelINS2_10policy_hubIPiLb0EE9Policy500ES5_S5_N4cuda3std3__45minusIiEEiiLb0ELb1EEEvT0_PT4_T1_T2_T3_)
        /*0110*/ 	.word	0x00000000


	//----- nvinfo : EIATTR_REGCOUNT
	.align		4
.L_90:
        /*0114*/ 	.byte	0x04, 0x2f
        /*0116*/ 	.short	(.L_92 - .L_91)
	.align		4
.L_91:
        /*0118*/ 	.word	index@(_ZN3cub18CUB_300001_SM_10006detail19adjacent_difference40DeviceAdjacentDifferenceDifferenceKernelINS2_10policy_hubIPiLb0EE9Policy500ES5_S5_N4cuda3std3__45minusIiEEliLb0ELb1EEEvT0_PT4_T1_T2_T3_)
        /*011c*/ 	.word	0x00000020


	//----- nvinfo : EIATTR_FRAME_SIZE
	.align		4
.L_92:
        /*0120*/ 	.byte	0x04, 0x11
        /*0122*/ 	.short	(.L_94 - .L_93)
	.align		4
.L_93:
        /*0124*/ 	.word	index@(_ZN3cub18CUB_300001_SM_10006detail19adjacent_difference40DeviceAdjacentDifferenceDifferenceKernelINS2_10policy_hubIPiLb0EE9Policy500ES5_S5_N4cuda3std3__45minusIiEEliLb0ELb1EEEvT0_PT4_T1_T2_T3_)
        /*0128*/ 	.word	0x00000000


	//----- nvinfo : EIATTR_REGCOUNT
	.align		4
.L_94:
        /*012c*/ 	.byte	0x04, 0x2f
        /*012e*/ 	.short	(.L_96 - .L_95)
	.align		4
.L_95:
        /*0130*/ 	.word	index@(_ZN3cub18CUB_300001_SM_10006detail19adjacent_difference34DeviceAdjacentDifferenceInitKernelINS2_19AgentDifferenceInitIPiiiLb1EEES5_iiEEvT0_PT1_T2_i)
        /*0134*/ 	.word	0x0000000a


	//----- nvinfo : EIATTR_FRAME_SIZE
	.align		4
.L_96:
        /*0138*/ 	.byte	0x04, 0x11
        /*013a*/ 	.short	(.L_98 - .L_97)
	.align		4
.L_97:
        /*013c*/ 	.word	index@(_ZN3cub18CUB_300001_SM_10006detail19adjacent_difference34DeviceAdjacentDifferenceInitKernelINS2_19AgentDifferenceInitIPiiiLb1EEES5_iiEEvT0_PT1_T2_i)
        /*0140*/ 	.word	0x00000000


	//----- nvinfo : EIATTR_REGCOUNT
	.align		4
.L_98:
        /*0144*/ 	.byte	0x04, 0x2f
        /*0146*/ 	.short	(.L_100 - .L_99)
	.align		4
.L_99:
        /*0148*/ 	.word	index@(_ZN3cub18CUB_300001_SM_10006detail19adjacent_difference40DeviceAdjacentDifferenceDifferenceKernelINS2_10policy_hubIPiLb1EE9Policy500ES5_S5_N4cuda3std3__45minusIiEEiiLb1ELb1EEEvT0_PT4_T1_T2_T3_)
        /*014c*/ 	.word	0x00000020


	//----- nvinfo : EIATTR_FRAME_SIZE
	.align		4
.L_100:
        /*0150*/ 	.byte	0x04, 0x11
        /*0152*/ 	.short	(.L_102 - .L_101)
	.align		4
.L_101:
        /*0154*/ 	.word	index@(_ZN3cub18CUB_300001_SM_10006detail19adjacent_difference40DeviceAdjacentDifferenceDifferenceKernelINS2_10policy_hubIPiLb1EE9Policy500ES5_S5_N4cuda3std3__45minusIiEEiiLb1ELb1EEEvT0_PT4_T1_T2_T3_)
        /*0158*/ 	.word	0x00000000


	//----- nvinfo : EIATTR_REGCOUNT
	.align		4
.L_102:
        /*015c*/ 	.byte	0x04, 0x2f
        /*015e*/ 	.short	(.L_104 - .L_103)
	.align		4
.L_103:
        /*0160*/ 	.word	index@(_ZN3cub18CUB_300001_SM_10006detail19adjacent_difference34DeviceAdjacentDifferenceInitKernelINS2_19AgentDifferenceInitIPiilLb1EEES5_ilEEvT0_PT1_T2_i)
        /*0164*/ 	.word	0x0000000a


	//----- nvinfo : EIATTR_FRAME_SIZE
	.align		4
.L_104:
        /*0168*/ 	.byte	0x04, 0x11
        /*016a*/ 	.short	(.L_106 - .L_105)
	.align		4
.L_105:
        /*016c*/ 	.word	index@(_ZN3cub18CUB_300001_SM_10006detail19adjacent_difference34DeviceAdjacentDifferenceInitKernelINS2_19AgentDifferenceInitIPiilLb1EEES5_ilEEvT0_PT1_T2_i)
        /*0170*/ 	.word	0x00000000


	//----- nvinfo : EIATTR_REGCOUNT
	.align		4
.L_106:
        /*0174*/ 	.byte	0x04, 0x2f
        /*0176*/ 	.short	(.L_108 - .L_107)
	.align		4
.L_107:
        /*0178*/ 	.word	index@(_ZN3cub18CUB_300001_SM_10006detail19adjacent_difference40DeviceAdjacentDifferenceDifferenceKernelINS2_10policy_hubIPiLb1EE9Policy500ES5_S5_N4cuda3std3__45minusIiEEliLb1ELb1EEEvT0_PT4_T1_T2_T3_)
        /*017c*/ 	.word	0x00000020


	//----- nvinfo : EIATTR_FRAME_SIZE
	.align		4
.L_108:
        /*0180*/ 	.byte	0x04, 0x11
        /*0182*/ 	.short	(.L_110 - .L_109)
	.align		4
.L_109:
        /*0184*/ 	.word	index@(_ZN3cub18CUB_300001_SM_10006detail19adjacent_difference40DeviceAdjacentDifferenceDifferenceKernelINS2_10policy_hubIPiLb1EE9Policy500ES5_S5_N4cuda3std3__45minusIiEEliLb1ELb1EEEvT0_PT4_T1_T2_T3_)
        /*0188*/ 	.word	0x00000000


	//----- nvinfo : EIATTR_MIN_STACK_SIZE
	.align		4
.L_110:
        /*018c*/ 	.byte	0x04, 0x12
        /*018e*/ 	.short	(.L_112 - .L_111)
	.align		4
.L_111:
        /*0190*/ 	.word	index@(_ZN3cub18CUB_300001_SM_10006detail19adjacent_difference40DeviceAdjacentDifferenceDifferenceKernelINS2_10policy_hubIPiLb1EE9Policy500ES5_S5_N4cuda3std3__45minusIiEEliLb1ELb1EEEvT0_PT4_T1_T2_T3_)
        /*0194*/ 	.word	0x00000000


	//----- nvinfo : EIATTR_MIN_STACK_SIZE
	.align		4
.L_112:
        /*0198*/ 	.byte	0x04, 0x12
        /*019a*/ 	.short	(.L_114 - .L_113)
	.align		4
.L_113:
        /*019c*/ 	.word	index@(_ZN3cub18CUB_300001_SM_10006detail19adjacent_difference34DeviceAdjacentDifferenceInitKernelINS2_19AgentDifferenceInitIPiilLb1EEES5_ilEEvT0_PT1_T2_i)
        /*01a0*/ 	.word	0x00000000


	//----- nvinfo : EIATTR_MIN_STACK_SIZE
	.align		4
.L_114:
        /*01a4*/ 	.byte	0x04, 0x12
        /*01a6*/ 	.short	(.L_116 - .L_115)
	.align		4
.L_115:
        /*01a8*/ 	.word	index@(_ZN3cub18CUB_300001_SM_10006detail19adjacent_difference40DeviceAdjacentDifferenceDifferenceKernelINS2_10policy_hubIPiLb1EE9Policy500ES5_S5_N4cuda3std3__45minusIiEEiiLb1ELb1EEEvT0_PT4_T1_T2_T3_)
        /*01ac*/ 	.word	0x00000000


	//----- nvinfo : EIATTR_MIN_STACK_SIZE
	.align		4
.L_116:
        /*01b0*/ 	.byte	0x04, 0x12
        /*01b2*/ 	.short	(.L_118 - .L_117)
	.align		4
.L_117:
        /*01b4*/ 	.word	index@(_ZN3cub18CUB_300001_SM_10006detail19adjacent_difference34DeviceAdjacentDifferenceInitKernelINS2_19AgentDifferenceInitIPiiiLb1EEES5_iiEEvT0_PT1_T2_i)
        /*01b8*/ 	.word	0x00000000


	//----- nvinfo : EIATTR_MIN_STACK_SIZE
	.align		4
.L_118:
        /*01bc*/ 	.byte	0x04, 0x12
        /*01be*/ 	.short	(.L_120 - .L_119)
	.align		4
.L_119:
        /*01c0*/ 	.word	index@(_ZN3cub18CUB_300001_SM_10006detail19adjacent_difference40DeviceAdjacentDifferenceDifferenceKernelINS2_10policy_hubIPiLb0EE9Policy500ES5_S5_N4cuda3std3__45minusIiEEliLb0ELb1EEEvT0_PT4_T1_T2_T3_)
        /*01c4*/ 	.word	0x00000000


	//----- nvinfo : EIATTR_MIN_STACK_SIZE
	.align		4
.L_120:
        /*01c8*/ 	.byte	0x04, 0x12
        /*01ca*/ 	.short	(.L_122 - .L_121)
	.align		4
.L_121:
        /*01cc*/ 	.word	index@(_ZN3cub18CUB_300001_SM_10006detail19adjacent_difference40DeviceAdjacentDifferenceDifferenceKernelINS2_10policy_hubIPiLb0EE9Policy500ES5_S5_N4cuda3std3__45minusIiEEiiLb0ELb1EEEvT0_PT4_T1_T2_T3_)
        /*01d0*/ 	.word	0x00000000


	//----- nvinfo : EIATTR_MIN_STACK_SIZE
	.align		4
.L_122:
        /*01d4*/ 	.byte	0x04, 0x12
        /*01d6*/ 	.short	(.L_124 - .L_123)
	.align		4
.L_123:
        /*01d8*/ 	.word	index@(_ZN3cub18CUB_300001_SM_10006detail9transform16transform_kernelINS2_10policy_hubILb0EN4cuda3std3__45tupleIJN6thrust24THRUST_300001_SM_1000_NS6detail15normal_iteratorINSA_10device_ptrIiEEEESF_EEEE10policy1000ElNS7_7modulusIiEESF_JPiSL_EEEvT0_iT1_T2_DpNS2_10kernel_argIT3_EE)
        /*01dc*/ 	.word	0x00000000


	//----- nvinfo : EIATTR_MIN_STACK_SIZE
	.align		4
.L_124:
        /*01e0*/ 	.byte	0x04, 0x12
        /*01e2*/ 	.short	(.L_126 - .L_125)
	.align		4
.L_125:
        /*01e4*/ 	.word	index@(_ZN3cub18CUB_300001_SM_10006detail9transform16transform_kernelINS2_10policy_hubILb0EN4cuda3std3__45tupleIJN6thrust24THRUST_300001_SM_1000_NS6detail15normal_iteratorINSA_10device_ptrIiEEEESF_EEEE10policy1000EiNS7_7modulusIiEESF_JPiSL_EEEvT0_iT1_T2_DpNS2_10kernel_argIT3_EE)
        /*01e8*/ 	.word	0x00000000


	//----- nvinfo : EIATTR_MIN_STACK_SIZE
	.align		4
.L_126:
        /*01ec*/ 	.byte	0x04, 0x12
        /*01ee*/ 	.short	(.L_128 - .L_127)
	.align		4
.L_127:
        /*01f0*/ 	.word	index@(_ZN3cub18CUB_300001_SM_10006detail9transform16transform_kernelINS2_10policy_hubILb1EN4cuda3std3__45tupleIJN6thrust24THRUST_300001_SM_1000_NS6detail15normal_iteratorINSA_10device_ptrIiEEEEEEEE10policy1000ElN13ThrustRunTime3DopESF_JPiEEEvT0_iT1_T2_DpNS2_10kernel_argIT3_EE)
        /*01f4*/ 	.word	0x00000000


	//----- nvinfo : EIATTR_MIN_STACK_SIZE
	.align		4
.L_128:
        /*01f8*/ 	.byte	0x04, 0x12
        /*01fa*/ 	.short	(.L_130 - .L_129)
	.align		4
.L_129:
        /*01fc*/ 	.word	index@(_ZN3cub18CUB_300001_SM_10006detail9transform16transform_kernelINS2_10policy_hubILb1EN4cuda3std3__45tupleIJN6thrust24THRUST_300001_SM_1000_NS6detail15normal_iteratorINSA_10device_ptrIiEEEEEEEE10policy1000EiN13ThrustRunTime3DopESF_JPiEEEvT0_iT1_T2_DpNS2_10kernel_argIT3_EE)
        /*0200*/ 	.word	0x00000000


	//----- nvinfo : EIATTR_MIN_STACK_SIZE
	.align		4
.L_130:
        /*0204*/ 	.byte	0x04, 0x12
        /*0206*/ 	.short	(.L_132 - .L_131)
	.align		4
.L_131:
        /*0208*/ 	.word	index@(_ZN3cub18CUB_300001_SM_10006detail8for_each13static_kernelINS2_12policy_hub_t12policy_500_tElN6thrust24THRUST_300001_SM_1000_NS8cuda_cub6__fill7functorINS7_6detail15normal_iteratorINS7_10device_ptrIiEEEEiEEEEvT0_T1_)
        /*020c*/ 	.word	0x00000000


	//----- nvinfo : EIATTR_MIN_STACK_SIZE
	.align		4
.L_132:
        /*0210*/ 	.byte	0x04, 0x12
        /*0212*/ 	.short	(.L_134 - .L_133)
	.align		4
.L_133:
        /*0214*/ 	.word	index@(_ZN3cub18CUB_300001_SM_10006detail8for_each13static_kernelINS2_12policy_hub_t12policy_500_tElNS2_12op_wrapper_tIlN6thrust24THRUST_300001_SM_1000_NS8cuda_cub10generate_fIN13ThrustRunTime7getRandEEENS8_6detail15normal_iteratorINS8_10device_ptrIiEEEEEEEEvT0_T1_)
        /*0218*/ 	.word	0x00000000


	//----- nvinfo : EIATTR_MIN_STACK_SIZE
	.align		4
.L_134:
        /*021c*/ 	.byte	0x04, 0x12
        /*021e*/ 	.short	(.L_136 - .L_135)
	.align		4
.L_135:
        /*0220*/ 	.word	index@(_ZN3cub18CUB_300001_SM_10006detail8for_each13static_kernelINS2_12policy_hub_t12policy_500_tElN6thrust24THRUST_300001_SM_1000_NS8cuda_cub10__tabulate7functorINS7_6detail15normal_iteratorINS7_10device_ptrIiEEEENS7_6system6detail7generic6detail22compute_sequence_valueIivEElEEEEvT0_T1_)
        /*0224*/ 	.word	0x00000000


	//----- nvinfo : EIATTR_MIN_STACK_SIZE
	.align		4
.L_136:
        /*0228*/ 	.byte	0x04, 0x12
        /*022a*/ 	.short	(.L_138 - .L_137)
	.align		4
.L_137:
        /*022c*/ 	.word	index@(_ZN3cub18CUB_300001_SM_10006detail8for_each13static_kernelINS2_12policy_hub_t12policy_500_tEmN6thrust24THRUST_300001_SM_1000_NS8cuda_cub20__uninitialized_fill7functorINS7_10device_ptrIiEEiEEEEvT0_T1_)
        /*0230*/ 	.word	0x00000000


	//----- nvinfo : EIATTR_MIN_STACK_SIZE
	.align		4
.L_138:
        /*0234*/ 	.byte	0x04, 0x12
        /*0236*/ 	.short	(.L_140 - .L_139)
	.align		4
.L_139:
        /*0238*/ 	.word	index@(_ZN3cub18CUB_300001_SM_10006detail11EmptyKernelIvEEvv)
        /*023c*/ 	.word	0x00000000
.L_140:


//--------------------- .nv.compat                --------------------------
	.section	.nv.compat,"",@"SHT_CUDA_COMPAT_INFO"
	.align	4
        /*0000*/ 	.byte	0x02, 0x09, 0x00, 0x00, 0x02, 0x02, 0x02, 0x00, 0x02, 0x05, 0x05, 0x00, 0x03, 0x07, 0x01, 0x01
        /*0010*/ 	.byte	0x02, 0x03, 0x00, 0x00, 0x02, 0x06, 0x01, 0x00, 0x04, 0x0b, 0x08, 0x00, 0x01, 0x00, 0x00, 0x00
        /*0020*/ 	.byte	0x00, 0x00, 0x00, 0x00


//--------------------- .nv.info._ZN3cub18CUB_300001_SM_10006detail19adjacent_difference40DeviceAdjacentDifferenceDifferenceKernelINS2_10policy_hubIPiLb1EE9Policy500ES5_S5_N4cuda3std3__45minusIiEEliLb1ELb1EEEvT0_PT4_T1_T2_T3_ --------------------------
	.section	.nv.info._ZN3cub18CUB_300001_SM_10006detail19adjacent_difference40DeviceAdjacentDifferenceDifferenceKernelINS2_10policy_hubIPiLb1EE9Policy500ES5_S5_N4cuda3std3__45minusIiEEliLb1ELb1EEEvT0_PT4_T1_T2_T3_,"",@"SHT_CUDA_INFO"
	.sectionflags	@""
	.align	4


	//----- nvinfo : EIATTR_CUDA_API_VERSION
	.align		4
        /*0000*/ 	.byte	0x04, 0x37
        /*0002*/ 	.short	(.L_142 - .L_141)
.L_141:
        /*0004*/ 	.word	0x00000082


	//----- nvinfo : EIATTR_KPARAM_INFO
	.align		4
.L_142:
        /*0008*/ 	.byte	0x04, 0x17
        /*000a*/ 	.short	(.L_144 - .L_143)
.L_143:
        /*000c*/ 	.word	0x00000000
        /*0010*/ 	.short	0x0004
        /*0012*/ 	.short	0x0020
        /*0014*/ 	.byte	0x00, 0xf0, 0x21, 0x00


	//----- nvinfo : EIATTR_KPARAM_INFO
	.align		4
.L_144:
        /*0018*/ 	.byte	0x04, 0x17
        /*001a*/ 	.short	(.L_146 - .L_145)
.L_145:
        /*001c*/ 	.word	0x00000000
        /*0020*/ 	.short	0x0003
        /*0022*/ 	.short	0x0018
        /*0024*/ 	.byte	0x00, 0xf0, 0x05, 0x00


	//----- nvinfo : EIATTR_KPARAM_INFO
	.align		4
.L_146:
        /*0028*/ 	.byte	0x04, 0x17
        /*002a*/ 	.short	(.L_148 - .L_147)
.L_147:
        /*002c*/ 	.word	0x00000000
        /*0030*/ 	.short	0x0002
        /*0032*/ 	.short	0x0010
        /*0034*/ 	.byte	0x00, 0xf5, 0x21, 0x00


	//----- nvinfo : EIATTR_KPARAM_INFO
	.align		4
.L_148:
        /*0038*/ 	.byte	0x04, 0x17
        /*003a*/ 	.short	(.L_150 - .L_149)
.L_149:
        /*003c*/ 	.word	0x00000000
        /*0040*/ 	.short	0x0001
        /*0042*/ 	.short	0x0008
        /*0044*/ 	.byte	0x00, 0xf5, 0x21, 0x00


	//----- nvinfo : EIATTR_KPARAM_INFO
	.align		4
.L_150:
        /*0048*/ 	.byte	0x04, 0x17
        /*004a*/ 	.short	(.L_152 - .L_151)
.L_151:
        /*004c*/ 	.word	0x00000000
        /*0050*/ 	.short	0x0000
        /*0052*/ 	.short	0x0000
        /*0054*/ 	.byte	0x00, 0xf5, 0x21, 0x00


	//----- nvinfo : EIATTR_SPARSE_MMA_MASK
	.align		4
.L_152:
        /*0058*/ 	.byte	0x03, 0x50
        /*005a*/ 	.short	0x0000


	//----- nvinfo : EIATTR_MAXREG_COUNT
	.align		4
        /*005c*/ 	.byte	0x03, 0x1b
        /*005e*/ 	.short	0x00ff


	//----- nvinfo : EIATTR_NUM_BARRIERS
	.align		4
        /*0060*/ 	.byte	0x02, 0x4c
        /*0062*/ 	.byte	0x01
	.zero		1


	//----- nvinfo : EIATTR_MERCURY_ISA_VERSION
	.align		4
        /*0064*/ 	.byte	0x03, 0x5f
        /*0066*/ 	.short	0x0101


	//----- nvinfo : EIATTR_COOP_GROUP_MASK_REGIDS
	.align		4
        /*0068*/ 	.byte	0x04, 0x29
        /*006a*/ 	.short	(.L_154 - .L_153)


	//   ....[0]....
.L_153:
        /*006c*/ 	.word	0xffffffff


	//   ....[1]....
        /*0070*/ 	.word	0xffffffff


	//   ....[2]....
        /*0074*/ 	.word	0xffffffff


	//   ....[3]....
        /*0078*/ 	.word	0xffffffff


	//   ....[4]....
        /*007c*/ 	.word	0xffffffff


	//   ....[5]....
        /*0080*/ 	.word	0xffffffff


	//   ....[6]....
        /*0084*/ 	.word	0xffffffff


	//   ....[7]....
        /*0088*/ 	.word	0xffffffff


	//----- nvinfo : EIATTR_COOP_GROUP_INSTR_OFFSETS
	.align		4
.L_154:
        /*008c*/ 	.byte	0x04, 0x28
        /*008e*/ 	.short	(.L_156 - .L_155)


	//   ....[0]....
.L_155:
        /*0090*/ 	.word	0x00000300


	//   ....[1]....
        /*0094*/ 	.word	0x000004b0


	//   ....[2]....
        /*0098*/ 	.word	0x00000800


	//   ....[3]....
        /*009c*/ 	.word	0x00000a10


	//   ....[4]....
        /*00a0*/ 	.word	0x00000e70


	//   ....[5]....
        /*00a4*/ 	.word	0x00001240


	//   ....[6]....
        /*00a8*/ 	.word	0x00001790


	//   ....[7]....
        /*00ac*/ 	.word	0x00001bb0


	//----- nvinfo : EIATTR_VRC_CTA_INIT_COUNT
	.align		4
.L_156:
        /*00b0*/ 	.byte	0x02, 0x4a
	.zero		1
	.zero		1


	//----- nvinfo : EIATTR_EXIT_INSTR_OFFSETS
	.align		4
        /*00b4*/ 	.byte	0x04, 0x1c
        /*00b6*/ 	.short	(.L_158 - .L_157)


	//   ....[0]....
.L_157:
        /*00b8*/ 	.word	0x000005c0


	//   ....[1]....
        /*00bc*/ 	.word	0x00000b00


	//   ....[2]....
        /*00c0*/ 	.word	0x00001400


	//   ....[3]....
        /*00c4*/ 	.word	0x00001420


	//   ....[4]....
        /*00c8*/ 	.word	0x00001d80


	//   ....[5]....
        /*00cc*/ 	.word	0x00001da0


	//----- nvinfo : EIATTR_CRS_STACK_SIZE
	.align		4
.L_158:
        /*00d0*/ 	.byte	0x04, 0x1e
        /*00d2*/ 	.short	(.L_160 - .L_159)
.L_159:
        /*00d4*/ 	.word	0x00000000


	//----- nvinfo : EIATTR_CBANK_PARAM_SIZE
	.align		4
.L_160:
        /*00d8*/ 	.byte	0x03, 0x19
        /*00da*/ 	.short	0x0028


	//----- nvinfo : EIATTR_PARAM_CBANK
	.align		4
        /*00dc*/ 	.byte	0x04, 0x0a
        /*00de*/ 	.short	(.L_162 - .L_161)
	.align		4
.L_161:
        /*00e0*/ 	.word	index@(.nv.constant0._ZN3cub18CUB_300001_SM_10006detail19adjacent_difference40DeviceAdjacentDifferenceDifferenceKernelINS2_10policy_hubIPiLb1EE9Policy500ES5_S5_N4cuda3std3__45minusIiEEliLb1ELb1EEEvT0_PT4_T1_T2_T3_)
        /*00e4*/ 	.short	0x0380
        /*00e6*/ 	.short	0x0028


	//----- nvinfo : EIATTR_SW_WAR
	.align		4
.L_162:
        /*00e8*/ 	.byte	0x04, 0x36
        /*00ea*/ 	.short	(.L_164 - .L_163)
.L_163:
        /*00ec*/ 	.word	0x00000008
.L_164:


//--------------------- .nv.info._ZN3cub18CUB_300001_SM_10006detail19adjacent_difference34DeviceAdjacentDifferenceInitKernelINS2_19AgentDifferenceInitIPiilLb1EEES5_ilEEvT0_PT1_T2_i --------------------------
	.section	.nv.info._ZN3cub18CUB_300001_SM_10006detail19adjacent_difference34DeviceAdjacentDifferenceInitKernelINS2_19AgentDifferenceInitIPiilLb1EEES5_ilEEvT0_PT1_T2_i,"",@"SHT_CUDA_INFO"
	.sectionflags	@""
	.align	4


	//----- nvinfo : EIATTR_CUDA_API_VERSION
	.align		4
        /*0000*/ 	.byte	0x04, 0x37
        /*0002*/ 	.short	(.L_166 - .L_165)
.L_165:
        /*0004*/ 	.word	0x00000082


	//----- nvinfo : EIATTR_KPARAM_INFO
	.align		4
.L_166:
        /*0008*/ 	.byte	0x04, 0x17
        /*000a*/ 	.short	(.L_168 - .L_167)
.L_167:
        /*000c*/ 	.word	0x00000000
        /*0010*/ 	.short	0x0003
        /*0012*/ 	.short	0x0018
        /*0014*/ 	.byte	0x00, 0xf0, 0x11, 0x00


	//----- nvinfo : EIATTR_KPARAM_INFO
	.align		4
.L_168:
        /*0018*/ 	.byte	0x04, 0x17
        /*001a*/ 	.short	(.L_170 - .L_169)
.L_169:
        /*001c*/ 	.word	0x00000000
        /*0020*/ 	.short	0x0002
        /*0022*/ 	.short	0x0010
        /*0024*/ 	.byte	0x00, 0xf0, 0x21, 0x00


	//----- nvinfo : EIATTR_KPARAM_INFO
	.align		4
.L_170:
        /*0028*/ 	.byte	0x04, 0x17
        /*002a*/ 	.short	(.L_172 - .L_171)
.L_171:
        /*002c*/ 	.word	0x00000000
        /*0030*/ 	.short	0x0001
        /*0032*/ 	.short	0x0008
        /*0034*/ 	.byte	0x00, 0xf5, 0x21, 0x00


	//----- nvinfo : EIATTR_KPARAM_INFO
	.align		4
.L_172:
        /*0038*/ 	.byte	0x04, 0x17
        /*003a*/ 	.short	(.L_174 - .L_173)
.L_173:
        /*003c*/ 	.word	0x00000000
        /*0040*/ 	.short	0x0000
        /*0042*/ 	.short	0x0000
        /*0044*/ 	.byte	0x00, 0xf5, 0x21, 0x00


	//----- nvinfo : EIATTR_SPARSE_MMA_MASK
	.align		4
.L_174:
        /*0048*/ 	.byte	0x03, 0x50
        /*004a*/ 	.short	0x0000


	//----- nvinfo : EIATTR_MAXREG_COUNT
	.align		4
        /*004c*/ 	.byte	0x03, 0x1b
        /*004e*/ 	.short	0x00ff


	//----- nvinfo : EIATTR_MERCURY_ISA_VERSION
	.align		4
        /*0050*/ 	.byte	0x03, 0x5f
        /*0052*/ 	.short	0x0101


	//----- nvinfo : EIATTR_VRC_CTA_INIT_COUNT
	.align		4
        /*0054*/ 	.byte	0x02, 0x4a
	.zero		1
	.zero		1


	//----- nvinfo : EIATTR_EXIT_INSTR_OFFSETS
	.align		4
        /*0058*/ 	.byte	0x04, 0x1c
        /*005a*/ 	.short	(.L_176 - .L_175)


	//   ....[0]....
.L_175:
        /*005c*/ 	.word	0x000000d0


	//   ....[1]....
        /*0060*/ 	.word	0x00000160


	//----- nvinfo : EIATTR_CBANK_PARAM_SIZE
	.align		4
.L_176:
        /*0064*/ 	.byte	0x03, 0x19
        /*0066*/ 	.short	0x001c


	//----- nvinfo : EIATTR_PARAM_CBANK
	.align		4
        /*0068*/ 	.byte	0x04, 0x0a
        /*006a*/ 	.short	(.L_178 - .L_177)
	.align		4
.L_177:
        /*006c*/ 	.word	index@(.nv.constant0._ZN3cub18CUB_300001_SM_10006detail19adjacent_difference34DeviceAdjacentDifferenceInitKernelINS2_19AgentDifferenceInitIPiilLb1EEES5_ilEEvT0_PT1_T2_i)
        /*0070*/ 	.short	0x0380
        /*0072*/ 	.short	0x001c


	//----- nvinfo : EIATTR_SW_WAR
	.align		4
.L_178:
        /*0074*/ 	.byte	0x04, 0x36
        /*0076*/ 	.short	(.L_180 - .L_179)
.L_179:
        /*0078*/ 	.word	0x00000008
.L_180:


//--------------------- .nv.info._ZN3cub18CUB_300001_SM_10006detail19adjacent_difference40DeviceAdjacentDifferenceDifferenceKernelINS2_10policy_hubIPiLb1EE9Policy500ES5_S5_N4cuda3std3__45minusIiEEiiLb1ELb1EEEvT0_PT4_T1_T2_T3_ --------------------------
	.section	.nv.info._ZN3cub18CUB_300001_SM_10006detail19adjacent_difference40DeviceAdjacentDifferenceDifferenceKernelINS2_10policy_hubIPiLb1EE9Policy500ES5_S5_N4cuda3std3__45minusIiEEiiLb1ELb1EEEvT0_PT4_T1_T2_T3_,"",@"SHT_CUDA_INFO"
	.sectionflags	@""
	.align	4


	//----- nvinfo : EIATTR_CUDA_API_VERSION
	.align		4
        /*0000*/ 	.byte	0x04, 0x37
        /*0002*/ 	.short	(.L_182 - .L_181)
.L_181:
        /*0004*/ 	.word	0x00000082


	//----- nvinfo : EIATTR_KPARAM_INFO
	.align		4
.L_182:
        /*0008*/ 	.byte	0x04, 0x17
        /*000a*/ 	.short	(.L_184 - .L_183)
.L_183:
        /*000c*/ 	.word	0x00000000
        /*0010*/ 	.short	0x0004
        /*0012*/ 	.short	0x001c
        /*0014*/ 	.byte	0x00, 0xf0, 0x11, 0x00


	//----- nvinfo : EIATTR_KPARAM_INFO
	.align		4
.L_184:
        /*0018*/ 	.byte	0x04, 0x17
        /*001a*/ 	.short	(.L_186 - .L_185)
.L_185:
        /*001c*/ 	.word	0x00000000
        /*0020*/ 	.short	0x0003
        /*0022*/ 	.short	0x0018
        /*0024*/ 	.byte	0x00, 0xf0, 0x05, 0x00


	//----- nvinfo : EIATTR_KPARAM_INFO
	.align		4
.L_186:
        /*0028*/ 	.byte	0x04, 0x17
        /*002a*/ 	.short	(.L_188 - .L_187)
.L_187:
        /*002c*/ 	.word	0x00000000
        /*0030*/ 	.short	0x0002
        /*0032*/ 	.short	0x0010
        /*0034*/ 	.byte	0x00, 0xf5, 0x21, 0x00


	//----- nvinfo : EIATTR_KPARAM_INFO
	.align		4
.L_188:
        /*0038*/ 	.byte	0x04, 0x17
        /*003a*/ 	.short	(.L_190 - .L_189)
.L_189:
        /*003c*/ 	.word	0x00000000
        /*0040*/ 	.short	0x0001
        /*0042*/ 	.short	0x0008
        /*0044*/ 	.byte	0x00, 0xf5, 0x21, 0x00


	//----- nvinfo : EIATTR_KPARAM_INFO
	.align		4
.L_190:
        /*0048*/ 	.byte	0x04, 0x17
        /*004a*/ 	.short	(.L_192 - .L_191)
.L_191:
        /*004c*/ 	.word	0x00000000
        /*0050*/ 	.short	0x0000
        /*0052*/ 	.short	0x0000
        /*0054*/ 	.byte	0x00, 0xf5, 0x21, 0x00


	//----- nvinfo : EIATTR_SPARSE_MMA_MASK
	.align		4
.L_192:
        /*0058*/ 	.byte	0x03, 0x50
        /*005a*/ 	.short	0x0000


	//----- nvinfo : EIATTR_MAXREG_COUNT
	.align		4
        /*005c*/ 	.byte	0x03, 0x1b
        /*005e*/ 	.short	0x00ff


	//----- nvinfo : EIATTR_NUM_BARRIERS
	.align		4
        /*0060*/ 	.byte	0x02, 0x4c
        /*0062*/ 	.byte	0x01
	.zero		1


	//----- nvinfo : EIATTR_MERCURY_ISA_VERSION
	.align		4
        /*0064*/ 	.byte	0x03, 0x5f
        /*0066*/ 	.short	0x0101


	//----- nvinfo : EIATTR_COOP_GROUP_MASK_REGIDS
	.align		4
        /*0068*/ 	.byte	0x04, 0x29
        /*006a*/ 	.short	(.L_194 - .L_193)


	//   ....[0]....
.L_193:
        /*006c*/ 	.word	0xffffffff


	//   ....[1]....
        /*0070*/ 	.word	0xffffffff


	//   ....[2]....
        /*0074*/ 	.word	0xffffffff


	//   ....[3]....
        /*0078*/ 	.word	0xffffffff


	//   ....[4]....
        /*007c*/ 	.word	0xffffffff


	//   ....[5]....
        /*0080*/ 	.word	0xffffffff


	//   ....[6]....
        /*0084*/ 	.word	0xffffffff


	//   ....[7]....
        /*0088*/ 	.word	0xffffffff


	//----- nvinfo : EIATTR_COOP_GROUP_INSTR_OFFSETS
	.align		4
.L_194:
        /*008c*/ 	.byte	0x04, 0x28
        /*008e*/ 	.short	(.L_196 - .L_195)


	//   ....[0]....
.L_195:
        /*0090*/ 	.word	0x00000290


	//   ....[1]....
        /*0094*/ 	.word	0x00000450


	//   ....[2]....
        /*0098*/ 	.word	0x00000750


	//   ....[3]....
        /*009c*/ 	.word	0x00000950


	//   ....[4]....
        /*00a0*/ 	.word	0x00000db0


	//   ....[5]....
        /*00a4*/ 	.word	0x00001180


	//   ....[6]....
        /*00a8*/ 	.word	0x000016d0


	//   ....[7]....
        /*00ac*/ 	.word	0x00001ae0


	//----- nvinfo : EIATTR_VRC_CTA_INIT_COUNT
	.align		4
.L_196:
        /*00b0*/ 	.byte	0x02, 0x4a
	.zero		1
	.zero		1


	//----- nvinfo : EIATTR_EXIT_INSTR_OFFSETS
	.align		4
        /*00b4*/ 	.byte	0x04, 0x1c
        /*00b6*/ 	.short	(.L_198 - .L_197)


	//   ....[0]....
.L_197:
        /*00b8*/ 	.word	0x00000550


	//   ....[1]....
        /*00bc*/ 	.word	0x00000a40


	//   ....[2]....
        /*00c0*/ 	.word	0x00001320


	//   ....[3]....
        /*00c4*/ 	.word	0x00001340


	//   ....[4]....
        /*00c8*/ 	.word	0x00001c90


	//   ....[5]....
        /*00cc*/ 	.word	0x00001cb0


	//----- nvinfo : EIATTR_CRS_STACK_SIZE
	.align		4
.L_198:
        /*00d0*/ 	.byte	0x04, 0x1e
        /*00d2*/ 	.short	(.L_200 - .L_199)
.L_199:
        /*00d4*/ 	.word	0x00000000


	//----- nvinfo : EIATTR_CBANK_PARAM_SIZE
	.align		4
.L_200:
        /*00d8*/ 	.byte	0x03, 0x19
        /*00da*/ 	.short	0x0020


	//----- nvinfo : EIATTR_PARAM_CBANK
	.align		4
        /*00dc*/ 	.byte	0x04, 0x0a
        /*00de*/ 	.short	(.L_202 - .L_201)
	.align		4
.L_201:
        /*00e0*/ 	.word	index@(.nv.constant0._ZN3cub18CUB_300001_SM_10006detail19adjacent_difference40DeviceAdjacentDifferenceDifferenceKernelINS2_10policy_hubIPiLb1EE9Policy500ES5_S5_N4cuda3std3__45minusIiEEiiLb1ELb1EEEvT0_PT4_T1_T2_T3_)
        /*00e4*/ 	.short	0x0380
        /*00e6*/ 	.short	0x0020


	//----- nvinfo : EIATTR_SW_WAR
	.align		4
.L_202:
        /*00e8*/ 	.byte	0x04, 0x36
        /*00ea*/ 	.short	(.L_204 - .L_203)
.L_203:
        /*00ec*/ 	.word	0x00000008
.L_204:


//--------------------- .nv.info._ZN3cub18CUB_300001_SM_10006detail19adjacent_difference34DeviceAdjacentDifferenceInitKernelINS2_19AgentDifferenceInitIPiiiLb1EEES5_iiEEvT0_PT1_T2_i --------------------------
	.section	.nv.info._ZN3cub18CUB_300001_SM_10006detail19adjacent_difference34DeviceAdjacentDifferenceInitKernelINS2_19AgentDifferenceInitIPiiiLb1EEES5_iiEEvT0_PT1_T2_i,"",@"SHT_CUDA_INFO"
	.sectionflags	@""
	.align	4


	//----- nvinfo : EIATTR_CUDA_API_VERSION
	.align		4
        /*0000*/ 	.byte	0x04, 0x37
        /*0002*/ 	.short	(.L_206 - .L_205)
.L_205:
        /*0004*/ 	.word	0x00000082


	//----- nvinfo : EIATTR_KPARAM_INFO
	.align		4
.L_206:
        /*0008*/ 	.byte	0x04, 0x17
        /*000a*/ 	.short	(.L_208 - .L_207)
.L_207:
        /*000c*/ 	.word	0x00000000
        /*0010*/ 	.short	0x0003
        /*0012*/ 	.short	0x0014
        /*0014*/ 	.byte	0x00, 0xf0, 0x11, 0x00


	//----- nvinfo : EIATTR_KPARAM_INFO
	.align		4
.L_208:
        /*0018*/ 	.byte	0x04, 0x17
        /*001a*/ 	.short	(.L_210 - .L_209)
.L_209:
        /*001c*/ 	.word	0x00000000
        /*0020*/ 	.short	0x0002
        /*0022*/ 	.short	0x0010
        /*0024*/ 	.byte	0x00, 0xf0, 0x11, 0x00


	//----- nvinfo : EIATTR_KPARAM_INFO
	.align		4
.L_210:
        /*0028*/ 	.byte	0x04, 0x17
        /*002a*/ 	.short	(.L_212 - .L_211)
.L_211:
        /*002c*/ 	.word	0x00000000
        /*0030*/ 	.short	0x0001
        /*0032*/ 	.short	0x0008
        /*0034*/ 	.byte	0x00, 0xf5, 0x21, 0x00


	//----- nvinfo : EIATTR_KPARAM_INFO
	.align		4
.L_212:
        /*0038*/ 	.byte	0x04, 0x17
        /*003a*/ 	.short	(.L_214 - .L_213)
.L_213:
        /*003c*/ 	.word	0x00000000
        /*0040*/ 	.short	0x0000
        /*0042*/ 	.short	0x0000
        /*0044*/ 	.byte	0x00, 0xf5, 0x21, 0x00


	//----- nvinfo : EIATTR_SPARSE_MMA_MASK
	.align		4
.L_214:
        /*0048*/ 	.byte	0x03, 0x50
        /*004a*/ 	.short	0x0000


	//----- nvinfo : EIATTR_MAXREG_COUNT
	.align		4
        /*004c*/ 	.byte	0x03, 0x1b
        /*004e*/ 	.short	0x00ff


	//----- nvinfo : EIATTR_MERCURY_ISA_VERSION
	.align		4
        /*0050*/ 	.byte	0x03, 0x5f
        /*0052*/ 	.short	0x0101


	//----- nvinfo : EIATTR_VRC_CTA_INIT_COUNT
	.align		4
        /*0054*/ 	.byte	0x02, 0x4a
	.zero		1
	.zero		1


	//----- nvinfo : EIATTR_EXIT_INSTR_OFFSETS
	.align		4
        /*0058*/ 	.byte	0x04, 0x1c
        /*005a*/ 	.short	(.L_216 - .L_215)


	//   ....[0]....
.L_215:
        /*005c*/ 	.word	0x00000090


	//   ....[1]....
        /*0060*/ 	.word	0x00000120


	//----- nvinfo : EIATTR_CBANK_PARAM_SIZE
	.align		4
.L_216:
        /*0064*/ 	.byte	0x03, 0x19
        /*0066*/ 	.short	0x0018


	//----- nvinfo : EIATTR_PARAM_CBANK
	.align		4
        /*0068*/ 	.byte	0x04, 0x0a
        /*006a*/ 	.short	(.L_218 - .L_217)
	.align		4
.L_217:
        /*006c*/ 	.word	index@(.nv.constant0._ZN3cub18CUB_300001_SM_10006detail19adjacent_difference34DeviceAdjacentDifferenceInitKernelINS2_19AgentDifferenceInitIPiiiLb1EEES5_iiEEvT0_PT1_T2_i)
        /*0070*/ 	.short	0x0380
        /*0072*/ 	.short	0x0018


	//----- nvinfo : EIATTR_SW_WAR
	.align		4
.L_218:
        /*0074*/ 	.byte	0x04, 0x36
        /*0076*/ 	.short	(.L_220 - .L_219)
.L_219:
        /*0078*/ 	.word	0x00000008
.L_220:


//--------------------- .nv.info._ZN3cub18CUB_300001_SM_10006detail19adjacent_difference40DeviceAdjacentDifferenceDifferenceKernelINS2_10policy_hubIPiLb0EE9Policy500ES5_S5_N4cuda3std3__45minusIiEEliLb0ELb1EEEvT0_PT4_T1_T2_T3_ --------------------------
	.section	.nv.info._ZN3cub18CUB_300001_SM_10006detail19adjacent_difference40DeviceAdjacentDifferenceDifferenceKernelINS2_10policy_hubIPiLb0EE9Policy500ES5_S5_N4cuda3std3__45minusIiEEliLb0ELb1EEEvT0_PT4_T1_T2_T3_,"",@"SHT_CUDA_INFO"
	.sectionflags	@""
	.align	4


	//----- nvinfo : EIATTR_CUDA_API_VERSION
	.align		4
        /*0000*/ 	.byte	0x04, 0x37
        /*0002*/ 	.short	(.L_222 - .L_221)
.L_221:
        /*0004*/ 	.word	0x00000082


	//----- nvinfo : EIATTR_KPARAM_INFO
	.align		4
.L_222:
        /*0008*/ 	.byte	0x04, 0x17
        /*000a*/ 	.short	(.L_224 - .L_223)
.L_223:
        /*000c*/ 	.word	0x00000000
        /*0010*/ 	.short	0x0004
        /*0012*/ 	.short	0x0020
        /*0014*/ 	.byte	0x00, 0xf0, 0x21, 0x00


	//----- nvinfo : EIATTR_KPARAM_INFO
	.align		4
.L_224:
        /*0018*/ 	.byte	0x04, 0x17
        /*001a*/ 	.short	(.L_226 - .L_225)
.L_225:
        /*001c*/ 	.word	0x00000000
        /*0020*/ 	.short	0x0003
        /*0022*/ 	.short	0x0018
        /*0024*/ 	.byte	0x00, 0xf0, 0x05, 0x00


	//----- nvinfo : EIATTR_KPARAM_INFO
	.align		4
.L_226:
        /*0028*/ 	.byte	0x04, 0x17
        /*002a*/ 	.short	(.L_228 - .L_227)
.L_227:
        /*002c*/ 	.word	0x00000000
        /*0030*/ 	.short	0x0002
        /*0032*/ 	.short	0x0010
        /*0034*/ 	.byte	0x00, 0xf5, 0x21, 0x00


	//----- nvinfo : EIATTR_KPARAM_INFO
	.align		4
.L_228:
        /*0038*/ 	.byte	0x04, 0x17
        /*003a*/ 	.short	(.L_230 - .L_229)
.L_229:
        /*003c*/ 	.word	0x00000000
        /*0040*/ 	.short	0x0001
        /*0042*/ 	.short	0x0008
        /*0044*/ 	.byte	0x00, 0xf5, 0x21, 0x00


	//----- nvinfo : EIATTR_KPARAM_INFO
	.align		4
.L_230:
        /*0048*/ 	.byte	0x04, 0x17
        /*004a*/ 	.short	(.L_232 - .L_231)
.L_231:
        /*004c*/ 	.word	0x00000000
        /*0050*/ 	.short	0x0000
        /*0052*/ 	.short	0x0000
        /*0054*/ 	.byte	0x00, 0xf5, 0x21, 0x00


	//----- nvinfo : EIATTR_SPARSE_MMA_MASK
	.align		4
.L_232:
        /*0058*/ 	.byte	0x03, 0x50
        /*005a*/ 	.short	0x0000


	//----- nvinfo : EIATTR_MAXREG_COUNT
	.align		4
        /*005c*/ 	.byte	0x03, 0x1b
        /*005e*/ 	.short	0x00ff


	//----- nvinfo : EIATTR_NUM_BARRIERS
	.align		4
        /*0060*/ 	.byte	0x02, 0x4c
        /*0062*/ 	.byte	0x01
	.zero		1


	//----- nvinfo : EIATTR_MERCURY_ISA_VERSION
	.align		4
        /*0064*/ 	.byte	0x03, 0x5f
        /*0066*/ 	.short	0x0101


	//----- nvinfo : EIATTR_COOP_GROUP_MASK_REGIDS
	.align		4
        /*0068*/ 	.byte	0x04, 0x29
        /*006a*/ 	.short	(.L_234 - .L_233)


	//   ....[0]....
.L_233:
        /*006c*/ 	.word	0xffffffff


	//   ....[1]....
        /*0070*/ 	.word	0xffffffff


	//   ....[2]....
        /*0074*/ 	.word	0xffffffff


	//   ....[3]....
        /*0078*/ 	.word	0xffffffff


	//   ....[4]....
        /*007c*/ 	.word	0xffffffff


	//   ....[5]....
        /*0080*/ 	.word	0xffffffff


	//   ....[6]....
        /*0084*/ 	.word	0xffffffff


	//   ....[7]....
        /*0088*/ 	.word	0xffffffff


	//----- nvinfo : EIATTR_COOP_GROUP_INSTR_OFFSETS
	.align		4
.L_234:
        /*008c*/ 	.byte	0x04, 0x28
        /*008e*/ 	.short	(.L_236 - .L_235)


	//   ....[0]....
.L_235:
        /*0090*/ 	.word	0x00000300


	//   ....[1]....
        /*0094*/ 	.word	0x000004b0


	//   ....[2]....
        /*0098*/ 	.word	0x00000800


	//   ....[3]....
        /*009c*/ 	.word	0x00000a10


	//   ....[4]....
        /*00a0*/ 	.word	0x00000e70


	//   ....[5]....
        /*00a4*/ 	.word	0x00001240


	//   ....[6]....
        /*00a8*/ 	.word	0x00001770


	//   ....[7]....
        /*00ac*/ 	.word	0x00001b90


	//----- nvinfo : EIATTR_VRC_CTA_INIT_COUNT
	.align		4
.L_236:
        /*00b0*/ 	.byte	0x02, 0x4a
	.zero		1
	.zero		1


	//----- nvinfo : EIATTR_EXIT_INSTR_OFFSETS
	.align		4
        /*00b4*/ 	.byte	0x04, 0x1c
        /*00b6*/ 	.short	(.L_238 - .L_237)


	//   ....[0]....
.L_237:
        /*00b8*/ 	.word	0x000005c0


	//   ....[1]....
        /*00bc*/ 	.word	0x00000b00


	//   ....[2]....
        /*00c0*/ 	.word	0x00001400


	//   ....[3]....
        /*00c4*/ 	.word	0x00001420


	//   ....[4]....
        /*00c8*/ 	.word	0x00001d60


	//   ....[5]....
        /*00cc*/ 	.word	0x00001d80


	//----- nvinfo : EIATTR_CRS_STACK_SIZE
	.align		4
.L_238:
        /*00d0*/ 	.byte	0x04, 0x1e
        /*00d2*/ 	.short	(.L_240 - .L_239)
.L_239:
        /*00d4*/ 	.word	0x00000000


	//----- nvinfo : EIATTR_CBANK_PARAM_SIZE
	.align		4
.L_240:
        /*00d8*/ 	.byte	0x03, 0x19
        /*00da*/ 	.short	0x0028


	//----- nvinfo : EIATTR_PARAM_CBANK
	.align		4
        /*00dc*/ 	.byte	0x04, 0x0a
        /*00de*/ 	.short	(.L_242 - .L_241)
	.align		4
.L_241:
        /*00e0*/ 	.word	index@(.nv.constant0._ZN3cub18CUB_300001_SM_10006detail19adjacent_difference40DeviceAdjacentDifferenceDifferenceKernelINS2_10policy_hubIPiLb0EE9Policy500ES5_S5_N4cuda3std3__45minusIiEEliLb0ELb1EEEvT0_PT4_T1_T2_T3_)
        /*00e4*/ 	.short	0x0380
        /*00e6*/ 	.short	0x0028


	//----- nvinfo : EIATTR_SW_WAR
	.align		4
.L_242:
        /*00e8*/ 	.byte	0x04, 0x36
        /*00ea*/ 	.short	(.L_244 - .L_243)
.L_243:
        /*00ec*/ 	.word	0x00000008
.L_244:


//--------------------- .nv.info._ZN3cub18CUB_300001_SM_10006detail19adjacent_difference40DeviceAdjacentDifferenceDifferenceKernelINS2_10policy_hubIPiLb0EE9Policy500ES5_S5_N4cuda3std3__45minusIiEEiiLb0ELb1EEEvT0_PT4_T1_T2_T3_ --------------------------
	.section	.nv.info._ZN3cub18CUB_300001_SM_10006detail19adjacent_difference40DeviceAdjacentDifferenceDifferenceKernelINS2_10policy_hubIPiLb0EE9Policy500ES5_S5_N4cuda3std3__45minusIiEEiiLb0ELb1EEEvT0_PT4_T1_T2_T3_,"",@"SHT_CUDA_INFO"
	.sectionflags	@""
	.align	4


	//----- nvinfo : EIATTR_CUDA_API_VERSION
	.align		4
        /*0000*/ 	.byte	0x04, 0x37
        /*0002*/ 	.short	(.L_246 - .L_245)
.L_245:
        /*0004*/ 	.word	0x00000082


	//----- nvinfo : EIATTR_KPARAM_INFO
	.align		4
.L_246:
        /*0008*/ 	.byte	0x04, 0x17
        /*000a*/ 	.short	(.L_248 - .L_247)
.L_247:
        /*000c*/ 	.word	0x00000000
        /*0010*/ 	.short	0x0004
        /*0012*/ 	.short	0x001c
        /*0014*/ 	.byte	0x00, 0xf0, 0x11, 0x00


	//----- nvinfo : EIATTR_KPARAM_INFO
	.align		4
.L_248:
        /*0018*/ 	.byte	0x04, 0x17
        /*001a*/ 	.short	(.L_250 - .L_249)
.L_249:
        /*001c*/ 	.word	0x00000000
        /*0020*/ 	.short	0x0003
        /*0022*/ 	.short	0x0018
        /*0024*/ 	.byte	0x00, 0xf0, 0x05, 0x00


	//----- nvinfo : EIATTR_KPARAM_INFO
	.align		4
.L_250:
        /*0028*/ 	.byte	0x04, 0x17
        /*002a*/ 	.short	(.L_252 - .L_251)
.L_251:
        /*002c*/ 	.word	0x00000000
        /*0030*/ 	.short	0x0002
        /*0032*/ 	.short	0x0010
        /*0034*/ 	.byte	0x00, 0xf5, 0x21, 0x00


	//----- nvinfo : EIATTR_KPARAM_INFO
	.align		4
.L_252:
        /*0038*/ 	.byte	0x04, 0x17
        /*003a*/ 	.short	(.L_254 - .L_253)
.L_253:
        /*003c*/ 	.word	0x00000000
        /*0040*/ 	.short	0x0001
        /*0042*/ 	.short	0x0008
        /*0044*/ 	.byte	0x00, 0xf5, 0x21, 0x00


	//----- nvinfo : EIATTR_KPARAM_INFO
	.align		4
.L_254:
        /*0048*/ 	.byte	0x04, 0x17
        /*004a*/ 	.short	(.L_256 - .L_255)
.L_255:
        /*004c*/ 	.word	0x00000000
        /*0050*/ 	.short	0x0000
        /*0052*/ 	.short	0x0000
        /*0054*/ 	.byte	0x00, 0xf5, 0x21, 0x00


	//----- nvinfo : EIATTR_SPARSE_MMA_MASK
	.align		4
.L_256:
        /*0058*/ 	.byte	0x03, 0x50
        /*005a*/ 	.short	0x0000


	//----- nvinfo : EIATTR_MAXREG_COUNT
	.align		4
        /*005c*/ 	.byte	0x03, 0x1b
        /*005e*/ 	.short	0x00ff


	//----- nvinfo : EIATTR_NUM_BARRIERS
	.align		4
        /*0060*/ 	.byte	0x02, 0x4c
        /*0062*/ 	.byte	0x01
	.zero		1


	//----- nvinfo : EIATTR_MERCURY_ISA_VERSION
	.align		4
        /*0064*/ 	.byte	0x03, 0x5f
        /*0066*/ 	.short	0x0101


	//----- nvinfo : EIATTR_COOP_GROUP_MASK_REGIDS
	.align		4
        /*0068*/ 	.byte	0x04, 0x29
        /*006a*/ 	.short	(.L_258 - .L_257)


	//   ....[0]....
.L_257:
        /*006c*/ 	.word	0xffffffff


	//   ....[1]....
        /*0070*/ 	.word	0xffffffff


	//   ....[2]....
        /*0074*/ 	.word	0xffffffff


	//   ....[3]....
        /*0078*/ 	.word	0xffffffff


	//   ....[4]....
        /*007c*/ 	.word	0xffffffff


	//   ....[5]....
        /*0080*/ 	.word	0xffffffff


	//   ....[6]....
        /*0084*/ 	.word	0xffffffff


	//   ....[7]....
        /*0088*/ 	.word	0xffffffff


	//----- nvinfo : EIATTR_COOP_GROUP_INSTR_OFFSETS
	.align		4
.L_258:
        /*008c*/ 	.byte	0x04, 0x28
        /*008e*/ 	.short	(.L_260 - .L_259)


	//   ....[0]....
.L_259:
        /*0090*/ 	.word	0x00000290


	//   ....[1]....
        /*0094*/ 	.word	0x00000450


	//   ....[2]....
        /*0098*/ 	.word	0x00000740


	//   ....[3]....
        /*009c*/ 	.word	0x00000940


	//   ....[4]....
        /*00a0*/ 	.word	0x00000da0


	//   ....[5]....
        /*00a4*/ 	.word	0x00001170


	//   ....[6]....
        /*00a8*/ 	.word	0x000016a0


	//   ....[7]....
        /*00ac*/ 	.word	0x00001ab0


	//----- nvinfo : EIATTR_VRC_CTA_INIT_COUNT
	.align		4
.L_260:
        /*00b0*/ 	.byte	0x02, 0x4a
	.zero		1
	.zero		1


	//----- nvinfo : EIATTR_EXIT_INSTR_OFFSETS
	.align		4
        /*00b4*/ 	.byte	0x04, 0x1c
        /*00b6*/ 	.short	(.L_262 - .L_261)


	//   ....[0]....
.L_261:
        /*00b8*/ 	.word	0x00000550


	//   ....[1]....
        /*00bc*/ 	.word	0x00000a30


	//   ....[2]....
        /*00c0*/ 	.word	0x00001310


	//   ....[3]....
        /*00c4*/ 	.word	0x00001330


	//   ....[4]....
        /*00c8*/ 	.word	0x00001c60


	//   ....[5]....
        /*00cc*/ 	.word	0x00001c80


	//----- nvinfo : EIATTR_CRS_STACK_SIZE
	.align		4
.L_262:
        /*00d0*/ 	.byte	0x04, 0x1e
        /*00d2*/ 	.short	(.L_264 - .L_263)
.L_263:
        /*00d4*/ 	.word	0x00000000


	//----- nvinfo : EIATTR_CBANK_PARAM_SIZE
	.align		4
.L_264:
        /*00d8*/ 	.byte	0x03, 0x19
        /*00da*/ 	.short	0x0020


	//----- nvinfo : EIATTR_PARAM_CBANK
	.align		4
        /*00dc*/ 	.byte	0x04, 0x0a
        /*00de*/ 	.short	(.L_266 - .L_265)
	.align		4
.L_265:
        /*00e0*/ 	.word	index@(.nv.constant0._ZN3cub18CUB_300001_SM_10006detail19adjacent_difference40DeviceAdjacentDifferenceDifferenceKernelINS2_10policy_hubIPiLb0EE9Policy500ES5_S5_N4cuda3std3__45minusIiEEiiLb0ELb1EEEvT0_PT4_T1_T2_T3_)
        /*00e4*/ 	.short	0x0380
        /*00e6*/ 	.short	0x0020


	//----- nvinfo : EIATTR_SW_WAR
	.align		4
.L_266:
        /*00e8*/ 	.byte	0x04, 0x36
        /*00ea*/ 	.short	(.L_268 - .L_267)
.L_267:
        /*00ec*/ 	.word	0x00000008
.L_268:


//--------------------- .nv.info._ZN3cub18CUB_300001_SM_10006detail9transform16transform_kernelINS2_10policy_hubILb0EN4cuda3std3__45tupleIJN6thrust24THRUST_300001_SM_1000_NS6detail15normal_iteratorINSA_10device_ptrIiEEEESF_EEEE10policy1000ElNS7_7modulusIiEESF_JPiSL_EEEvT0_iT1_T2_DpNS2_10kernel_argIT3_EE --------------------------
	.section	.nv.info._ZN3cub18CUB_300001_SM_10006detail9transform16transform_kernelINS2_10policy_hubILb0EN4cuda3std3__45tupleIJN6thrust24THRUST_300001_SM_1000_NS6detail15normal_iteratorINSA_10device_ptrIiEEEESF_EEEE10policy1000ElNS7_7modulusIiEESF_JPiSL_EEEvT0_iT1_T2_DpNS2_10kernel_argIT3_EE,"",@"SHT_CUDA_INFO"
	.sectionflags	@""
	.align	4


	//----- nvinfo : EIATTR_CUDA_API_VERSION
	.align		4
        /*0000*/ 	.byte	0x04, 0x37
        /*0002*/ 	.short	(.L_270 - .L_269)
.L_269:
        /*0004*/ 	.word	0x00000082


	//----- nvinfo : EIATTR_KPARAM_INFO
	.align		4
.L_270:
        /*0008*/ 	.byte	0x04, 0x17
        /*000a*/ 	.short	(.L_272 - .L_271)
.L_271:
        /*000c*/ 	.word	0x00000000
        /*0010*/ 	.short	0x0005
        /*0012*/ 	.short	0x0028
        /*0014*/ 	.byte	0x00, 0xf0, 0x41, 0x00


	//----- nvinfo : EIATTR_KPARAM_INFO
	.align		4
.L_272:
        /*0018*/ 	.byte	0x04, 0x17
        /*001a*/ 	.short	(.L_274 - .L_273)
.L_273:
        /*001c*/ 	.word	0x00000000
        /*0020*/ 	.short	0x0004
        /*0022*/ 	.short	0x0018
        /*0024*/ 	.byte	0x00, 0xf0, 0x41, 0x00


	//----- nvinfo : EIATTR_KPARAM_INFO
	.align		4
.L_274:
        /*0028*/ 	.byte	0x04, 0x17
        /*002a*/ 	.short	(.L_276 - .L_275)
.L_275:
        /*002c*/ 	.word	0x00000000
        /*0030*/ 	.short	0x0003
        /*0032*/ 	.short	0x0010
        /*0034*/ 	.byte	0x00, 0xf0, 0x21, 0x00


	//----- nvinfo : EIATTR_KPARAM_INFO
	.align		4
.L_276:
        /*0038*/ 	.byte	0x04, 0x17
        /*003a*/ 	.short	(.L_278 - .L_277)
.L_277:
        /*003c*/ 	.word	0x00000000
        /*0040*/ 	.short	0x0002
        /*0042*/ 	.short	0x000c
        /*0044*/ 	.byte	0x00, 0xf0, 0x05, 0x00


	//----- nvinfo : EIATTR_KPARAM_INFO
	.align		4
.L_278:
        /*0048*/ 	.byte	0x04, 0x17
        /*004a*/ 	.short	(.L_280 - .L_279)
.L_279:
        /*004c*/ 	.word	0x00000000
        /*0050*/ 	.short	0x0001
        /*0052*/ 	.short	0x0008
        /*0054*/ 	.byte	0x00, 0xf0, 0x11, 0x00


	//----- nvinfo : EIATTR_KPARAM_INFO
	.align		4
.L_280:
        /*0058*/ 	.byte	0x04, 0x17
        /*005a*/ 	.short	(.L_282 - .L_281)
.L_281:
        /*005c*/ 	.word	0x00000000
        /*0060*/ 	.short	0x0000
        /*0062*/ 	.short	0x0000
        /*0064*/ 	.byte	0x00, 0xf0, 0x21, 0x00


	//----- nvinfo : EIATTR_SPARSE_MMA_MASK
	.align		4
.L_282:
        /*0068*/ 	.byte	0x03, 0x50
        /*006a*/ 	.short	0x0000


	//----- nvinfo : EIATTR_MAXREG_COUNT
	.align		4
        /*006c*/ 	.byte	0x03, 0x1b
        /*006e*/ 	.short	0x00ff


	//----- nvinfo : EIATTR_NUM_BARRIERS
	.align		4
        /*0070*/ 	.byte	0x02, 0x4c
        /*0072*/ 	.byte	0x01
	.zero		1


	//----- nvinfo : EIATTR_MERCURY_ISA_VERSION
	.align		4
        /*0074*/ 	.byte	0x03, 0x5f
        /*0076*/ 	.short	0x0101


	//----- nvinfo : EIATTR_COOP_GROUP_MASK_REGIDS
	.align		4
        /*0078*/ 	.byte	0x04, 0x29
        /*007a*/ 	.short	(.L_284 - .L_283)


	//   ....[0]....
.L_283:
        /*007c*/ 	.word	0xffffffff


	//----- nvinfo : EIATTR_COOP_GROUP_INSTR_OFFSETS
	.align		4
.L_284:
        /*0080*/ 	.byte	0x04, 0x28
        /*0082*/ 	.short	(.L_286 - .L_285)


	//   ....[0]....
.L_285:
        /*0084*/ 	.word	0x000019c0


	//----- nvinfo : EIATTR_VRC_CTA_INIT_COUNT
	.align		4
.L_286:
        /*0088*/ 	.byte	0x02, 0x4a
	.zero		1
	.zero		1


	//----- nvinfo : EIATTR_MBARRIER_INSTR_OFFSETS
	.align		4
        /*008c*/ 	.byte	0x04, 0x39
        /*008e*/ 	.short	(.L_288 - .L_287)


	//   ....[0]....
.L_287:
        /*0090*/ 	.word	0x000002d0
        /*0094*/ 	.word	0x000000ff
        /*0098*/ 	.word	0x00000000
        /*009c*/ 	.short	0x0100
        /*009e*/ 	.byte	0x11
	.zero		1


	//   ....[1]....
        /*00a0*/ 	.word	0x000004a0
        /*00a4*/ 	.word	0x000000ff
        /*00a8*/ 	.word	0x00000000
        /*00ac*/ 	.short	0x010a
        /*00ae*/ 	.byte	0x04
	.zero		1


	//----- nvinfo : EIATTR_NUM_MBARRIERS
	.align		4
.L_288:
        /*00b0*/ 	.byte	0x03, 0x38
        /*00b2*/ 	.short	0x0001


	//----- nvinfo : EIATTR_EXIT_INSTR_OFFSETS
	.align		4
        /*00b4*/ 	.byte	0x04, 0x1c
        /*00b6*/ 	.short	(.L_290 - .L_289)


	//   ....[0]....
.L_289:
        /*00b8*/ 	.word	0x00001a10


	//   ....[1]....
        /*00bc*/ 	.word	0x00001d90


	//   ....[2]....
        /*00c0*/ 	.word	0x00001dc0


	//   ....[3]....
        /*00c4*/ 	.word	0x000020c0


	//----- nvinfo : EIATTR_MAX_THREADS
	.align		4
.L_290:
        /*00c8*/ 	.byte	0x04, 0x05
        /*00ca*/ 	.short	(.L_292 - .L_291)
.L_291:
        /*00cc*/ 	.word	0x00000080
        /*00d0*/ 	.word	0x00000001
        /*00d4*/ 	.word	0x00000001


	//----- nvinfo : EIATTR_CRS_STACK_SIZE
	.align		4
.L_292:
        /*00d8*/ 	.byte	0x04, 0x1e
        /*00da*/ 	.short	(.L_294 - .L_293)
.L_293:
        /*00dc*/ 	.word	0x00000000


	//----- nvinfo : EIATTR_CBANK_PARAM_SIZE
	.align		4
.L_294:
        /*00e0*/ 	.byte	0x03, 0x19
        /*00e2*/ 	.short	0x0038


	//----- nvinfo : EIATTR_PARAM_CBANK
	.align		4
        /*00e4*/ 	.byte	0x04, 0x0a
        /*00e6*/ 	.short	(.L_296 - .L_295)
	.align		4
.L_295:
        /*00e8*/ 	.word	index@(.nv.constant0._ZN3cub18CUB_300001_SM_10006detail9transform16transform_kernelINS2_10policy_hubILb0EN4cuda3std3__45tupleIJN6thrust24THRUST_300001_SM_1000_NS6detail15normal_iteratorINSA_10device_ptrIiEEEESF_EEEE10policy1000ElNS7_7modulusIiEESF_JPiSL_EEEvT0_iT1_T2_DpNS2_10kernel_argIT3_EE)
        /*00ec*/ 	.short	0x0380
        /*00ee*/ 	.short	0x0038


	//----- nvinfo : EIATTR_SW_WAR
	.align		4
.L_296:
        /*00f0*/ 	.byte	0x04, 0x36
        /*00f2*/ 	.short	(.L_298 - .L_297)
.L_297:
        /*00f4*/ 	.word	0x00000008
.L_298:


//--------------------- .nv.info._ZN3cub18CUB_300001_SM_10006detail9transform16transform_kernelINS2_10policy_hubILb0EN4cuda3std3__45tupleIJN6thrust24THRUST_300001_SM_1000_NS6detail15normal_iteratorINSA_10device_ptrIiEEEESF_EEEE10policy1000EiNS7_7modulusIiEESF_JPiSL_EEEvT0_iT1_T2_DpNS2_10kernel_argIT3_EE --------------------------
	.section	.nv.info._ZN3cub18CUB_300001_SM_10006detail9transform16transform_kernelINS2_10policy_hubILb0EN4cuda3std3__45tupleIJN6thrust24THRUST_300001_SM_1000_NS6detail15normal_iteratorINSA_10device_ptrIiEEEESF_EEEE10policy1000EiNS7_7modulusIiEESF_JPiSL_EEEvT0_iT1_T2_DpNS2_10kernel_argIT3_EE,"",@"SHT_CUDA_INFO"
	.sectionflags	@""
	.align	4


	//----- nvinfo : EIATTR_CUDA_API_VERSION
	.align		4
        /*0000*/ 	.byte	0x04, 0x37
        /*0002*/ 	.short	(.L_300 - .L_299)
.L_299:
        /*0004*/ 	.word	0x00000082


	//----- nvinfo : EIATTR_KPARAM_INFO
	.align		4
.L_300:
        /*0008*/ 	.byte	0x04, 0x17
        /*000a*/ 	.short	(.L_302 - .L_301)
.L_301:
        /*000c*/ 	.word	0x00000000
        /*0010*/ 	.short	0x0005
        /*0012*/ 	.short	0x0028
        /*0014*/ 	.byte	0x00, 0xf0, 0x41, 0x00


	//----- nvinfo : EIATTR_KPARAM_INFO
	.align		4
.L_302:
        /*0018*/ 	.byte	0x04, 0x17
        /*001a*/ 	.short	(.L_304 - .L_303)
.L_303:
        /*001c*/ 	.word	0x00000000
        /*0020*/ 	.short	0x0004
        /*0022*/ 	.short	0x0018
        /*0024*/ 	.byte	0x00, 0xf0, 0x41, 0x00


	//----- nvinfo : EIATTR_KPARAM_INFO
	.align		4
.L_304:
        /*0028*/ 	.byte	0x04, 0x17
        /*002a*/ 	.short	(.L_306 - .L_305)
.L_305:
        /*002c*/ 	.word	0x00000000
        /*0030*/ 	.short	0x0003
        /*0032*/ 	.short	0x0010
        /*0034*/ 	.byte	0x00, 0xf0, 0x21, 0x00


	//----- nvinfo : EIATTR_KPARAM_INFO
	.align		4
.L_306:
        /*0038*/ 	.byte	0x04, 0x17
        /*003a*/ 	.short	(.L_308 - .L_307)
.L_307:
        /*003c*/ 	.word	0x00000000
        /*0040*/ 	.short	0x0002
        /*0042*/ 	.short	0x0008
        /*0044*/ 	.byte	0x00, 0xf0, 0x05, 0x00


	//----- nvinfo : EIATTR_KPARAM_INFO
	.align		4
.L_308:
        /*0048*/ 	.byte	0x04, 0x17
        /*004a*/ 	.short	(.L_310 - .L_309)
.L_309:
        /*004c*/ 	.word	0x00000000
        /*0050*/ 	.short	0x0001
        /*0052*/ 	.short	0x0004
        /*0054*/ 	.byte	0x00, 0xf0, 0x11, 0x00


	//----- nvinfo : EIATTR_KPARAM_INFO
	.align		4
.L_310:
        /*0058*/ 	.byte	0x04, 0x17
        /*005a*/ 	.short	(.L_312 - .L_311)
.L_311:
        /*005c*/ 	.word	0x00000000
        /*0060*/ 	.short	0x0000
        /*0062*/ 	.short	0x0000
        /*0064*/ 	.byte	0x00, 0xf0, 0x11, 0x00


	//----- nvinfo : EIATTR_SPARSE_MMA_MASK
	.align		4
.L_312:
        /*0068*/ 	.byte	0x03, 0x50
        /*006a*/ 	.short	0x0000


	//----- nvinfo : EIATTR_MAXREG_COUNT
	.align		4
        /*006c*/ 	.byte	0x03, 0x1b
        /*006e*/ 	.short	0x00ff


	//----- nvinfo : EIATTR_NUM_BARRIERS
	.align		4
        /*0070*/ 	.byte	0x02, 0x4c
        /*0072*/ 	.byte	0x01
	.zero		1


	//----- nvinfo : EIATTR_MERCURY_ISA_VERSION
	.align		4
        /*0074*/ 	.byte	0x03, 0x5f
        /*0076*/ 	.short	0x0101


	//----- nvinfo : EIATTR_COOP_GROUP_MASK_REGIDS
	.align		4
        /*0078*/ 	.byte	0x04, 0x29
        /*007a*/ 	.short	(.L_314 - .L_313)


	//   ....[0]....
.L_313:
        /*007c*/ 	.word	0xffffffff


	//----- nvinfo : EIATTR_COOP_GROUP_INSTR_OFFSETS
	.align		4
.L_314:
        /*0080*/ 	.byte	0x04, 0x28
        /*0082*/ 	.short	(.L_316 - .L_315)


	//   ....[0]....
.L_315:
        /*0084*/ 	.word	0x000019e0


	//----- nvinfo : EIATTR_VRC_CTA_INIT_COUNT
	.align		4
.L_316:
        /*0088*/ 	.byte	0x02, 0x4a
	.zero		1
	.zero		1


	//----- nvinfo : EIATTR_MBARRIER_INSTR_OFFSETS
	.align		4
        /*008c*/ 	.byte	0x04, 0x39
        /*008e*/ 	.short	(.L_318 - .L_317)


	//   ....[0]....
.L_317:
        /*0090*/ 	.word	0x00000270
        /*0094*/ 	.word	0x000000ff
        /*0098*/ 	.word	0x00000000
        /*009c*/ 	.short	0x0100
        /*009e*/ 	.byte	0x0f
	.zero		1


	//   ....[1]....
        /*00a0*/ 	.word	0x00000420
        /*00a4*/ 	.word	0x000000ff
        /*00a8*/ 	.word	0x00000000
        /*00ac*/ 	.short	0x010a
        /*00ae*/ 	.byte	0x04
	.zero		1


	//----- nvinfo : EIATTR_NUM_MBARRIERS
	.align		4
.L_318:
        /*00b0*/ 	.byte	0x03, 0x38
        /*00b2*/ 	.short	0x0001


	//----- nvinfo : EIATTR_EXIT_INSTR_OFFSETS
	.align		4
        /*00b4*/ 	.byte	0x04, 0x1c
        /*00b6*/ 	.short	(.L_320 - .L_319)


	//   ....[0]....
.L_319:
        /*00b8*/ 	.word	0x00001a30


	//   ....[1]....
        /*00bc*/ 	.word	0x00001d20


	//   ....[2]....
        /*00c0*/ 	.word	0x00001d90


	//   ....[3]....
        /*00c4*/ 	.word	0x00002100


	//----- nvinfo : EIATTR_MAX_THREADS
	.align		4
.L_320:
        /*00c8*/ 	.byte	0x04, 0x05
        /*00ca*/ 	.short	(.L_322 - .L_321)
.L_321:
        /*00cc*/ 	.word	0x00000080
        /*00d0*/ 	.word	0x00000001
        /*00d4*/ 	.word	0x00000001


	//----- nvinfo : EIATTR_CRS_STACK_SIZE
	.align		4
.L_322:
        /*00d8*/ 	.byte	0x04, 0x1e
        /*00da*/ 	.short	(.L_324 - .L_323)
.L_323:
        /*00dc*/ 	.word	0x00000000


	//----- nvinfo : EIATTR_CBANK_PARAM_SIZE
	.align		4
.L_324:
        /*00e0*/ 	.byte	0x03, 0x19
        /*00e2*/ 	.short	0x0038


	//----- nvinfo : EIATTR_PARAM_CBANK
	.align		4
        /*00e4*/ 	.byte	0x04, 0x0a
        /*00e6*/ 	.short	(.L_326 - .L_325)
	.align		4
.L_325:
        /*00e8*/ 	.word	index@(.nv.constant0._ZN3cub18CUB_300001_SM_10006detail9transform16transform_kernelINS2_10policy_hubILb0EN4cuda3std3__45tupleIJN6thrust24THRUST_300001_SM_1000_NS6detail15normal_iteratorINSA_10device_ptrIiEEEESF_EEEE10policy1000EiNS7_7modulusIiEESF_JPiSL_EEEvT0_iT1_T2_DpNS2_10kernel_argIT3_EE)
        /*00ec*/ 	.short	0x0380
        /*00ee*/ 	.short	0x0038


	//----- nvinfo : EIATTR_SW_WAR
	.align		4
.L_326:
        /*00f0*/ 	.byte	0x04, 0x36
        /*00f2*/ 	.short	(.L_328 - .L_327)
.L_327:
        /*00f4*/ 	.word	0x00000008
.L_328:


//--------------------- .nv.info._ZN3cub18CUB_300001_SM_10006detail9transform16transform_kernelINS2_10policy_hubILb1EN4cuda3std3__45tupleIJN6thrust24THRUST_300001_SM_1000_NS6detail15normal_iteratorINSA_10device_ptrIiEEEEEEEE10policy1000ElN13ThrustRunTime3DopESF_JPiEEEvT0_iT1_T2_DpNS2_10kernel_argIT3_EE --------------------------
	.section	.nv.info._ZN3cub18CUB_300001_SM_10006detail9transform16transform_kernelINS2_10policy_hubILb1EN4cuda3std3__45tupleIJN6thrust24THRUST_300001_SM_1000_NS6detail15normal_iteratorINSA_10device_ptrIiEEEEEEEE10policy1000ElN13ThrustRunTime3DopESF_JPiEEEvT0_iT1_T2_DpNS2_10kernel_argIT3_EE,"",@"SHT_CUDA_INFO"
	.sectionflags	@""
	.align	4


	//----- nvinfo : EIATTR_CUDA_API_VERSION
	.align		4
        /*0000*/ 	.byte	0x04, 0x37
        /*0002*/ 	.short	(.L_330 - .L_329)
.L_329:
        /*0004*/ 	.word	0x00000082


	//----- nvinfo : EIATTR_KPARAM_INFO
	.align		4
.L_330:
        /*0008*/ 	.byte	0x04, 0x17
        /*000a*/ 	.short	(.L_332 - .L_331)
.L_331:
        /*000c*/ 	.word	0x00000000
        /*0010*/ 	.short	0x0004
        /*0012*/ 	.short	0x0018
        /*0014*/ 	.byte	0x00, 0xf0, 0x41, 0x00


	//----- nvinfo : EIATTR_KPARAM_INFO
	.align		4
.L_332:
        /*0018*/ 	.byte	0x04, 0x17
        /*001a*/ 	.short	(.L_334 - .L_333)
.L_333:
        /*001c*/ 	.word	0x00000000
        /*0020*/ 	.short	0x0003
        /*0022*/ 	.short	0x0010
        /*0024*/ 	.byte	0x00, 0xf0, 0x21, 0x00


	//----- nvinfo : EIATTR_KPARAM_INFO
	.align		4
.L_334:
        /*0028*/ 	.byte	0x04, 0x17
        /*002a*/ 	.short	(.L_336 - .L_335)
.L_335:
        /*002c*/ 	.word	0x00000000
        /*0030*/ 	.short	0x0002
        /*0032*/ 	.short	0x000c
        /*0034*/ 	.byte	0x00, 0xf0, 0x11, 0x00


	//----- nvinfo : EIATTR_KPARAM_INFO
	.align		4
.L_336:
        /*0038*/ 	.byte	0x04, 0x17
        /*003a*/ 	.short	(.L_338 - .L_337)
.L_337:
        /*003c*/ 	.word	0x00000000
        /*0040*/ 	.short	0x0001
        /*0042*/ 	.short	0x0008
        /*0044*/ 	.byte	0x00, 0xf0, 0x11, 0x00


	//----- nvinfo : EIATTR_KPARAM_INFO
	.align		4
.L_338:
        /*0048*/ 	.byte	0x04, 0x17
        /*004a*/ 	.short	(.L_340 - .L_339)
.L_339:
        /*004c*/ 	.word	0x00000000
        /*0050*/ 	.short	0x0000
        /*0052*/ 	.short	0x0000
        /*0054*/ 	.byte	0x00, 0xf0, 0x21, 0x00


	//----- nvinfo : EIATTR_SPARSE_MMA_MASK
	.align		4
.L_340:
        /*0058*/ 	.byte	0x03, 0x50
        /*005a*/ 	.short	0x0000


	//----- nvinfo : EIATTR_MAXREG_COUNT
	.align		4
        /*005c*/ 	.byte	0x03, 0x1b
        /*005e*/ 	.short	0x00ff


	//----- nvinfo : EIATTR_MERCURY_ISA_VERSION
	.align		4
        /*0060*/ 	.byte	0x03, 0x5f
        /*0062*/ 	.short	0x0101


	//----- nvinfo : EIATTR_VRC_CTA_INIT_COUNT
	.align		4
        /*0064*/ 	.byte	0x02, 0x4a
	.zero		1
	.zero		1


	//----- nvinfo : EIATTR_EXIT_INSTR_OFFSETS
	.align		4
        /*0068*/ 	.byte	0x04, 0x1c
        /*006a*/ 	.short	(.L_342 - .L_341)


	//   ....[0]....
.L_341:
        /*006c*/ 	.word	0x000002a0


	//   ....[1]....
        /*0070*/ 	.word	0x00002240


	//   ....[2]....
        /*0074*/ 	.word	0x00002b20


	//   ....[3]....
        /*0078*/ 	.word	0x00002fb0


	//   ....[4]....
        /*007c*/ 	.word	0x00002fe0


	//   ....[5]....
        /*0080*/ 	.word	0x000031b0


	//   ....[6]....
        /*0084*/ 	.word	0x000031d0


	//   ....[7]....
        /*0088*/ 	.word	0x00004440


	//   ....[8]....
        /*008c*/ 	.word	0x00004940


	//   ....[9]....
        /*0090*/ 	.word	0x00004c70


	//   ....[10]....
        /*0094*/ 	.word	0x00004e50


	//----- nvinfo : EIATTR_MAX_THREADS
	.align		4
.L_342:
        /*0098*/ 	.byte	0x04, 0x05
        /*009a*/ 	.short	(.L_344 - .L_343)
.L_343:
        /*009c*/ 	.word	0x00000080
        /*00a0*/ 	.word	0x00000001
        /*00a4*/ 	.word	0x00000001


	//----- nvinfo : EIATTR_CRS_STACK_SIZE
	.align		4
.L_344:
        /*00a8*/ 	.byte	0x04, 0x1e
        /*00aa*/ 	.short	(.L_346 - .L_345)
.L_345:
        /*00ac*/ 	.word	0x00000000


	//----- nvinfo : EIATTR_CBANK_PARAM_SIZE
	.align		4
.L_346:
        /*00b0*/ 	.byte	0x03, 0x19
        /*00b2*/ 	.short	0x0028


	//----- nvinfo : EIATTR_PARAM_CBANK
	.align		4
        /*00b4*/ 	.byte	0x04, 0x0a
        /*00b6*/ 	.short	(.L_348 - .L_347)
	.align		4
.L_347:
        /*00b8*/ 	.word	index@(.nv.constant0._ZN3cub18CUB_300001_SM_10006detail9transform16transform_kernelINS2_10policy_hubILb1EN4cuda3std3__45tupleIJN6thrust24THRUST_300001_SM_1000_NS6detail15normal_iteratorINSA_10device_ptrIiEEEEEEEE10policy1000ElN13ThrustRunTime3DopESF_JPiEEEvT0_iT1_T2_DpNS2_10kernel_argIT3_EE)
        /*00bc*/ 	.short	0x0380
        /*00be*/ 	.short	0x0028


	//----- nvinfo : EIATTR_SW_WAR
	.align		4
.L_348:
        /*00c0*/ 	.byte	0x04, 0x36
        /*00c2*/ 	.short	(.L_350 - .L_349)
.L_349:
        /*00c4*/ 	.word	0x00000008
.L_350:


//--------------------- .nv.info._ZN3cub18CUB_300001_SM_10006detail9transform16transform_kernelINS2_10policy_hubILb1EN4cuda3std3__45tupleIJN6thrust24THRUST_300001_SM_1000_NS6detail15normal_iteratorINSA_10device_ptrIiEEEEEEEE10policy1000EiN13ThrustRunTime3DopESF_JPiEEEvT0_iT1_T2_DpNS2_10kernel_argIT3_EE --------------------------
	.section	.nv.info._ZN3cub18CUB_300001_SM_10006detail9transform16transform_kernelINS2_10policy_hubILb1EN4cuda3std3__45tupleIJN6thrust24THRUST_300001_SM_1000_NS6detail15normal_iteratorINSA_10device_ptrIiEEEEEEEE10policy1000EiN13ThrustRunTime3DopESF_JPiEEEvT0_iT1_T2_DpNS2_10kernel_argIT3_EE,"",@"SHT_CUDA_INFO"
	.sectionflags	@""
	.align	4


	//----- nvinfo : EIATTR_CUDA_API_VERSION
	.align		4
        /*0000*/ 	.byte	0x04, 0x37
        /*0002*/ 	.short	(.L_352 - .L_351)
.L_351:
        /*0004*/ 	.word	0x00000082


	//----- nvinfo : EIATTR_KPARAM_INFO
	.align		4
.L_352:
        /*0008*/ 	.byte	0x04, 0x17
        /*000a*/ 	.short	(.L_354 - .L_353)
.L_353:
        /*000c*/ 	.word	0x00000000
        /*0010*/ 	.short	0x0004
        /*0012*/ 	.short	0x0018
        /*0014*/ 	.byte	0x00, 0xf0, 0x41, 0x00


	//----- nvinfo : EIATTR_KPARAM_INFO
	.align		4
.L_354:
        /*0018*/ 	.byte	0x04, 0x17
        /*001a*/ 	.short	(.L_356 - .L_355)
.L_355:
        /*001c*/ 	.word	0x00000000
        /*0020*/ 	.short	0x0003
        /*0022*/ 	.short	0x0010
        /*0024*/ 	.byte	0x00, 0xf0, 0x21, 0x00


	//----- nvinfo : EIATTR_KPARAM_INFO
	.align		4
.L_356:
        /*0028*/ 	.byte	0x04, 0x17
        /*002a*/ 	.short	(.L_358 - .L_357)
.L_357:
        /*002c*/ 	.word	0x00000000
        /*0030*/ 	.short	0x0002
        /*0032*/ 	.short	0x0008
        /*0034*/ 	.byte	0x00, 0xf0, 0x11, 0x00


	//----- nvinfo : EIATTR_KPARAM_INFO
	.align		4
.L_358:
        /*0038*/ 	.byte	0x04, 0x17
        /*003a*/ 	.short	(.L_360 - .L_359)
.L_359:
        /*003c*/ 	.word	0x00000000
        /*0040*/ 	.short	0x0001
        /*0042*/ 	.short	0x0004
        /*0044*/ 	.byte	0x00, 0xf0, 0x11, 0x00


	//----- nvinfo : EIATTR_KPARAM_INFO
	.align		4
.L_360:
        /*0048*/ 	.byte	0x04, 0x17
        /*004a*/ 	.short	(.L_362 - .L_361)
.L_361:
        /*004c*/ 	.word	0x00000000
        /*0050*/ 	.short	0x0000
        /*0052*/ 	.short	0x0000
        /*0054*/ 	.byte	0x00, 0xf0, 0x11, 0x00


	//----- nvinfo : EIATTR_SPARSE_MMA_MASK
	.align		4
.L_362:
        /*0058*/ 	.byte	0x03, 0x50
        /*005a*/ 	.short	0x0000


	//----- nvinfo : EIATTR_MAXREG_COUNT
	.align		4
        /*005c*/ 	.byte	0x03, 0x1b
        /*005e*/ 	.short	0x00ff


	//----- nvinfo : EIATTR_MERCURY_ISA_VERSION
	.align		4
        /*0060*/ 	.byte	0x03, 0x5f
        /*0062*/ 	.short	0x0101


	//----- nvinfo : EIATTR_VRC_CTA_INIT_COUNT
	.align		4
        /*0064*/ 	.byte	0x02, 0x4a
	.zero		1
	.zero		1


	//----- nvinfo : EIATTR_EXIT_INSTR_OFFSETS
	.align		4
        /*0068*/ 	.byte	0x04, 0x1c
        /*006a*/ 	.short	(.L_364 - .L_363)


	//   ....[0]....
.L_363:
        /*006c*/ 	.word	0x00000210


	//   ....[1]....
        /*0070*/ 	.word	0x00001480


	//   ....[2]....
        /*0074*/ 	.word	0x00001960


	//   ....[3]....
        /*0078*/ 	.word	0x00001c90


	//   ....[4]....
        /*007c*/ 	.word	0x00001e70


	//   ....[5]....
        /*0080*/ 	.word	0x00001e90


	//   ....[6]....
        /*0084*/ 	.word	0x00002e50


	//   ....[7]....
        /*0088*/ 	.word	0x00003740


	//   ....[8]....
        /*008c*/ 	.word	0x00003be0


	//   ....[9]....
        /*0090*/ 	.word	0x00003c10


	//   ....[10]....
        /*0094*/ 	.word	0x00003de0


	//----- nvinfo : EIATTR_MAX_THREADS
	.align		4
.L_364:
        /*0098*/ 	.byte	0x04, 0x05
        /*009a*/ 	.short	(.L_366 - .L_365)
.L_365:
        /*009c*/ 	.word	0x00000080
        /*00a0*/ 	.word	0x00000001
        /*00a4*/ 	.word	0x00000001


	//----- nvinfo : EIATTR_CRS_STACK_SIZE
	.align		4
.L_366:
        /*00a8*/ 	.byte	0x04, 0x1e
        /*00aa*/ 	.short	(.L_368 - .L_367)
.L_367:
        /*00ac*/ 	.word	0x00000000


	//----- nvinfo : EIATTR_CBANK_PARAM_SIZE
	.align		4
.L_368:
        /*00b0*/ 	.byte	0x03, 0x19
        /*00b2*/ 	.short	0x0028


	//----- nvinfo : EIATTR_PARAM_CBANK
	.align		4
        /*00b4*/ 	.byte	0x04, 0x0a
        /*00b6*/ 	.short	(.L_370 - .L_369)
	.align		4
.L_369:
        /*00b8*/ 	.word	index@(.nv.constant0._ZN3cub18CUB_300001_SM_10006detail9transform16transform_kernelINS2_10policy_hubILb1EN4cuda3std3__45tupleIJN6thrust24THRUST_300001_SM_1000_NS6detail15normal_iteratorINSA_10device_ptrIiEEEEEEEE10policy1000EiN13ThrustRunTime3DopESF_JPiEEEvT0_iT1_T2_DpNS2_10kernel_argIT3_EE)
        /*00bc*/ 	.short	0x0380
        /*00be*/ 	.short	0x0028


	//----- nvinfo : EIATTR_SW_WAR
	.align		4
.L_370:
        /*00c0*/ 	.byte	0x04, 0x36
        /*00c2*/ 	.short	(.L_372 - .L_371)
.L_371:
        /*00c4*/ 	.word	0x00000008
.L_372:


//--------------------- .nv.info._ZN3cub18CUB_300001_SM_10006detail8for_each13static_kernelINS2_12policy_hub_t12policy_500_tElN6thrust24THRUST_300001_SM_1000_NS8cuda_cub6__fill7functorINS7_6detail15normal_iteratorINS7_10device_ptrIiEEEEiEEEEvT0_T1_ --------------------------
	.section	.nv.info._ZN3cub18CUB_300001_SM_10006detail8for_each13static_kernelINS2_12policy_hub_t12policy_500_tElN6thrust24THRUST_300001_SM_1000_NS8cuda_cub6__fill7functorINS7_6detail15normal_iteratorINS7_10device_ptrIiEEEEiEEEEvT0_T1_,"",@"SHT_CUDA_INFO"
	.sectionflags	@""
	.align	4


	//----- nvinfo : EIATTR_CUDA_API_VERSION
	.align		4
        /*0000*/ 	.byte	0x04, 0x37
        /*0002*/ 	.short	(.L_374 - .L_373)
.L_373:
        /*0004*/ 	.word	0x00000082


	//----- nvinfo : EIATTR_KPARAM_INFO
	.align		4
.L_374:
        /*0008*/ 	.byte	0x04, 0x17
        /*000a*/ 	.short	(.L_376 - .L_375)
.L_375:
        /*000c*/ 	.word	0x00000000
        /*0010*/ 	.short	0x0001
        /*0012*/ 	.short	0x0008
        /*0014*/ 	.byte	0x00, 0xf0, 0x41, 0x00


	//----- nvinfo : EIATTR_KPARAM_INFO
	.align		4
.L_376:
        /*0018*/ 	.byte	0x04, 0x17
        /*001a*/ 	.short	(.L_378 - .L_377)
.L_377:
        /*001c*/ 	.word	0x00000000
        /*0020*/ 	.short	0x0000
        /*0022*/ 	.short	0x0000
        /*0024*/ 	.byte	0x00, 0xf0, 0x21, 0x00


	//----- nvinfo : EIATTR_SPARSE_MMA_MASK
	.align		4
.L_378:
        /*0028*/ 	.byte	0x03, 0x50
        /*002a*/ 	.short	0x0000


	//----- nvinfo : EIATTR_MAXREG_COUNT
	.align		4
        /*002c*/ 	.byte	0x03, 0x1b
        /*002e*/ 	.short	0x00ff


	//----- nvinfo : EIATTR_MERCURY_ISA_VERSION
	.align		4
        /*0030*/ 	.byte	0x03, 0x5f
        /*0032*/ 	.short	0x0101


	//----- nvinfo : EIATTR_VRC_CTA_INIT_COUNT
	.align		4
        /*0034*/ 	.byte	0x02, 0x4a
	.zero		1
	.zero		1


	//----- nvinfo : EIATTR_EXIT_INSTR_OFFSETS
	.align		4
        /*0038*/ 	.byte	0x04, 0x1c
        /*003a*/ 	.short	(.L_380 - .L_379)


	//   ....[0]....
.L_379:
        /*003c*/ 	.word	0x00000130


	//   ....[1]....
        /*0040*/ 	.word	0x00000240


	//   ....[2]....
        /*0044*/ 	.word	0x00000270


	//----- nvinfo : EIATTR_MAX_THREADS
	.align		4
.L_380:
        /*0048*/ 	.byte	0x04, 0x05
        /*004a*/ 	.short	(.L_382 - .L_381)
.L_381:
        /*004c*/ 	.word	0x00000100
        /*0050*/ 	.word	0x00000001
        /*0054*/ 	.word	0x00000001


	//----- nvinfo : EIATTR_CBANK_PARAM_SIZE
	.align		4
.L_382:
        /*0058*/ 	.byte	0x03, 0x19
        /*005a*/ 	.short	0x0018


	//----- nvinfo : EIATTR_PARAM_CBANK
	.align		4
        /*005c*/ 	.byte	0x04, 0x0a
        /*005e*/ 	.short	(.L_384 - .L_383)
	.align		4
.L_383:
        /*0060*/ 	.word	index@(.nv.constant0._ZN3cub18CUB_300001_SM_10006detail8for_each13static_kernelINS2_12policy_hub_t12policy_500_tElN6thrust24THRUST_300001_SM_1000_NS8cuda_cub6__fill7functorINS7_6detail15normal_iteratorINS7_10device_ptrIiEEEEiEEEEvT0_T1_)
        /*0064*/ 	.short	0x0380
        /*0066*/ 	.short	0x0018


	//----- nvinfo : EIATTR_SW_WAR
	.align		4
.L_384:
        /*0068*/ 	.byte	0x04, 0x36
        /*006a*/ 	.short	(.L_386 - .L_385)
.L_385:
        /*006c*/ 	.word	0x00000008
.L_386:


//--------------------- .nv.info._ZN3cub18CUB_300001_SM_10006detail8for_each13static_kernelINS2_12policy_hub_t12policy_500_tElNS2_12op_wrapper_tIlN6thrust24THRUST_300001_SM_1000_NS8cuda_cub10generate_fIN13ThrustRunTime7getRandEEENS8_6detail15normal_iteratorINS8_10device_ptrIiEEEEEEEEvT0_T1_ --------------------------
	.section	.nv.info._ZN3cub18CUB_300001_SM_10006detail8for_each13static_kernelINS2_12policy_hub_t12policy_500_tElNS2_12op_wrapper_tIlN6thrust24THRUST_300001_SM_1000_NS8cuda_cub10generate_fIN13ThrustRunTime7getRandEEENS8_6detail15normal_iteratorINS8_10device_ptrIiEEEEEEEEvT0_T1_,"",@"SHT_CUDA_INFO"
	.sectionflags	@""
	.align	4


	//----- nvinfo : EIATTR_CUDA_API_VERSION
	.align		4
        /*0000*/ 	.byte	0x04, 0x37
        /*0002*/ 	.short	(.L_388 - .L_387)
.L_387:
        /*0004*/ 	.word	0x00000082


	//----- nvinfo : EIATTR_KPARAM_INFO
	.align		4
.L_388:
        /*0008*/ 	.byte	0x04, 0x17
        /*000a*/ 	.short	(.L_390 - .L_389)
.L_389:
        /*000c*/ 	.word	0x00000000
        /*0010*/ 	.short	0x0001
        /*0012*/ 	.short	0x0008
        /*0014*/ 	.byte	0x00, 0xf0, 0x61, 0x00


	//----- nvinfo : EIATTR_KPARAM_INFO
	.align		4
.L_390:
        /*0018*/ 	.byte	0x04, 0x17
        /*001a*/ 	.short	(.L_392 - .L_391)
.L_391:
        /*001c*/ 	.word	0x00000000
        /*0020*/ 	.short	0x0000
        /*0022*/ 	.short	0x0000
        /*0024*/ 	.byte	0x00, 0xf0, 0x21, 0x00


	//----- nvinfo : EIATTR_SPARSE_MMA_MASK
	.align		4
.L_392:
        /*0028*/ 	.byte	0x03, 0x50
        /*002a*/ 	.short	0x0000


	//----- nvinfo : EIATTR_MAXREG_COUNT
	.align		4
        /*002c*/ 	.byte	0x03, 0x1b
        /*002e*/ 	.short	0x00ff


	//----- nvinfo : EIATTR_MERCURY_ISA_VERSION
	.align		4
        /*0030*/ 	.byte	0x03, 0x5f
        /*0032*/ 	.short	0x0101


	//----- nvinfo : EIATTR_VRC_CTA_INIT_COUNT
	.align		4
        /*0034*/ 	.byte	0x02, 0x4a
	.zero		1
	.zero		1


	//----- nvinfo : EIATTR_EXIT_INSTR_OFFSETS
	.align		4
        /*0038*/ 	.byte	0x04, 0x1c
        /*003a*/ 	.short	(.L_394 - .L_393)


	//   ....[0]....
.L_393:
        /*003c*/ 	.word	0x000005f0


	//   ....[1]....
        /*0040*/ 	.word	0x000009a0


	//   ....[2]....
        /*0044*/ 	.word	0x00000be0


	//----- nvinfo : EIATTR_MAX_THREADS
	.align		4
.L_394:
        /*0048*/ 	.byte	0x04, 0x05
        /*004a*/ 	.short	(.L_396 - .L_395)
.L_395:
        /*004c*/ 	.word	0x00000100
        /*0050*/ 	.word	0x00000001
        /*0054*/ 	.word	0x00000001


	//----- nvinfo : EIATTR_CRS_STACK_SIZE
	.align		4
.L_396:
        /*0058*/ 	.byte	0x04, 0x1e
        /*005a*/ 	.short	(.L_398 - .L_397)
.L_397:
        /*005c*/ 	.word	0x00000000


	//----- nvinfo : EIATTR_CBANK_PARAM_SIZE
	.align		4
.L_398:
        /*0060*/ 	.byte	0x03, 0x19
        /*0062*/ 	.short	0x0020


	//----- nvinfo : EIATTR_PARAM_CBANK
	.align		4
        /*0064*/ 	.byte	0x04, 0x0a
        /*0066*/ 	.short	(.L_400 - .L_399)
	.align		4
.L_399:
        /*0068*/ 	.word	index@(.nv.constant0._ZN3cub18CUB_300001_SM_10006detail8for_each13static_kernelINS2_12policy_hub_t12policy_500_tElNS2_12op_wrapper_tIlN6thrust24THRUST_300001_SM_1000_NS8cuda_cub10generate_fIN13ThrustRunTime7getRandEEENS8_6detail15normal_iteratorINS8_10device_ptrIiEEEEEEEEvT0_T1_)
        /*006c*/ 	.short	0x0380
        /*006e*/ 	.short	0x0020


	//----- nvinfo : EIATTR_SW_WAR
	.align		4
.L_400:
        /*0070*/ 	.byte	0x04, 0x36
        /*0072*/ 	.short	(.L_402 - .L_401)
.L_401:
        /*0074*/ 	.word	0x00000008
.L_402:


//--------------------- .nv.info._ZN3cub18CUB_300001_SM_10006detail8for_each13static_kernelINS2_12policy_hub_t12policy_500_tElN6thrust24THRUST_300001_SM_1000_NS8cuda_cub10__tabulate7functorINS7_6detail15normal_iteratorINS7_10device_ptrIiEEEENS7_6system6detail7generic6detail22compute_sequence_valueIivEElEEEEvT0_T1_ --------------------------
	.section	.nv.info._ZN3cub18CUB_300001_SM_10006detail8for_each13static_kernelINS2_12policy_hub_t12policy_500_tElN6thrust24THRUST_300001_SM_1000_NS8cuda_cub10__tabulate7functorINS7_6detail15normal_iteratorINS7_10device_ptrIiEEEENS7_6system6detail7generic6detail22compute_sequence_valueIivEElEEEEvT0_T1_,"",@"SHT_CUDA_INFO"
	.sectionflags	@""
	.align	4


	//----- nvinfo : EIATTR_CUDA_API_VERSION
	.align		4
        /*0000*/ 	.byte	0x04, 0x37
        /*0002*/ 	.short	(.L_404 - .L_403)
.L_403:
        /*0004*/ 	.word	0x00000082


	//----- nvinfo : EIATTR_KPARAM_INFO
	.align		4
.L_404:
        /*0008*/ 	.byte	0x04, 0x17
        /*000a*/ 	.short	(.L_406 - .L_405)
.L_405:
        /*000c*/ 	.word	0x00000000
        /*0010*/ 	.short	0x0001
        /*0012*/ 	.short	0x0008
        /*0014*/ 	.byte	0x00, 0xf0, 0x41, 0x00


	//----- nvinfo : EIATTR_KPARAM_INFO
	.align		4
.L_406:
        /*0018*/ 	.byte	0x04, 0x17
        /*001a*/ 	.short	(.L_408 - .L_407)
.L_407:
        /*001c*/ 	.word	0x00000000
        /*0020*/ 	.short	0x0000
        /*0022*/ 	.short	0x0000
        /*0024*/ 	.byte	0x00, 0xf0, 0x21, 0x00


	//----- nvinfo : EIATTR_SPARSE_MMA_MASK
	.align		4
.L_408:
        /*0028*/ 	.byte	0x03, 0x50
        /*002a*/ 	.short	0x0000


	//----- nvinfo : EIATTR_MAXREG_COUNT
	.align		4
        /*002c*/ 	.byte	0x03, 0x1b
        /*002e*/ 	.short	0x00ff


	//----- nvinfo : EIATTR_MERCURY_ISA_VERSION
	.align		4
        /*0030*/ 	.byte	0x03, 0x5f
        /*0032*/ 	.short	0x0101


	//----- nvinfo : EIATTR_VRC_CTA_INIT_COUNT
	.align		4
        /*0034*/ 	.byte	0x02, 0x4a
	.zero		1
	.zero		1


	//----- nvinfo : EIATTR_EXIT_INSTR_OFFSETS
	.align		4
        /*0038*/ 	.byte	0x04, 0x1c
        /*003a*/ 	.short	(.L_410 - .L_409)


	//   ....[0]....
.L_409:
        /*003c*/ 	.word	0x00000160


	//   ....[1]....
        /*0040*/ 	.word	0x000002b0


	//   ....[2]....
        /*0044*/ 	.word	0x00000340


	//----- nvinfo : EIATTR_MAX_THREADS
	.align		4
.L_410:
        /*0048*/ 	.byte	0x04, 0x05
        /*004a*/ 	.short	(.L_412 - .L_411)
.L_411:
        /*004c*/ 	.word	0x00000100
        /*0050*/ 	.word	0x00000001
        /*0054*/ 	.word	0x00000001


	//----- nvinfo : EIATTR_CRS_STACK_SIZE
	.align		4
.L_412:
        /*0058*/ 	.byte	0x04, 0x1e
        /*005a*/ 	.short	(.L_414 - .L_413)
.L_413:
        /*005c*/ 	.word	0x00000000


	//----- nvinfo : EIATTR_CBANK_PARAM_SIZE
	.align		4
.L_414:
        /*0060*/ 	.byte	0x03, 0x19
        /*0062*/ 	.short	0x0018


	//----- nvinfo : EIATTR_PARAM_CBANK
	.align		4
        /*0064*/ 	.byte	0x04, 0x0a
        /*0066*/ 	.short	(.L_416 - .L_415)
	.align		4
.L_415:
        /*0068*/ 	.word	index@(.nv.constant0._ZN3cub18CUB_300001_SM_10006detail8for_each13static_kernelINS2_12policy_hub_t12policy_500_tElN6thrust24THRUST_300001_SM_1000_NS8cuda_cub10__tabulate7functorINS7_6detail15normal_iteratorINS7_10device_ptrIiEEEENS7_6system6detail7generic6detail22compute_sequence_valueIivEElEEEEvT0_T1_)
        /*006c*/ 	.short	0x0380
        /*006e*/ 	.short	0x0018


	//----- nvinfo : EIATTR_SW_WAR
	.align		4
.L_416:
        /*0070*/ 	.byte	0x04, 0x36
        /*0072*/ 	.short	(.L_418 - .L_417)
.L_417:
        /*0074*/ 	.word	0x00000008
.L_418:


//--------------------- .nv.info._ZN3cub18CUB_300001_SM_10006detail8for_each13static_kernelINS2_12policy_hub_t12policy_500_tEmN6thrust24THRUST_300001_SM_1000_NS8cuda_cub20__uninitialized_fill7functorINS7_10device_ptrIiEEiEEEEvT0_T1_ --------------------------
	.section	.nv.info._ZN3cub18CUB_300001_SM_10006detail8for_each13static_kernelINS2_12policy_hub_t12policy_500_tEmN6thrust24THRUST_300001_SM_1000_NS8cuda_cub20__uninitialized_fill7functorINS7_10device_ptrIiEEiEEEEvT0_T1_,"",@"SHT_CUDA_INFO"
	.sectionflags	@""
	.align	4


	//----- nvinfo : EIATTR_CUDA_API_VERSION
	.align		4
        /*0000*/ 	.byte	0x04, 0x37
        /*0002*/ 	.short	(.L_420 - .L_419)
.L_419:
        /*0004*/ 	.word	0x00000082


	//----- nvinfo : EIATTR_KPARAM_INFO
	.align		4
.L_420:
        /*0008*/ 	.byte	0x04, 0x17
        /*000a*/ 	.short	(.L_422 - .L_421)
.L_421:
        /*000c*/ 	.word	0x00000000
        /*0010*/ 	.short	0x0001
        /*0012*/ 	.short	0x0008
        /*0014*/ 	.byte	0x00, 0xf0, 0x41, 0x00


	//----- nvinfo : EIATTR_KPARAM_INFO
	.align		4
.L_422:
        /*0018*/ 	.byte	0x04, 0x17
        /*001a*/ 	.short	(.L_424 - .L_423)
.L_423:
        /*001c*/ 	.word	0x00000000
        /*0020*/ 	.short	0x0000
        /*0022*/ 	.short	0x0000
        /*0024*/ 	.byte	0x00, 0xf0, 0x21, 0x00


	//----- nvinfo : EIATTR_SPARSE_MMA_MASK
	.align		4
.L_424:
        /*0028*/ 	.byte	0x03, 0x50
        /*002a*/ 	.short	0x0000


	//----- nvinfo : EIATTR_MAXREG_COUNT
	.align		4
        /*002c*/ 	.byte	0x03, 0x1b
        /*002e*/ 	.short	0x00ff


	//----- nvinfo : EIATTR_MERCURY_ISA_VERSION
	.align		4
        /*0030*/ 	.byte	0x03, 0x5f
        /*0032*/ 	.short	0x0101


	//----- nvinfo : EIATTR_VRC_CTA_INIT_COUNT
	.align		4
        /*0034*/ 	.byte	0x02, 0x4a
	.zero		1
	.zero		1


	//----- nvinfo : EIATTR_EXIT_INSTR_OFFSETS
	.align		4
        /*0038*/ 	.byte	0x04, 0x1c
        /*003a*/ 	.short	(.L_426 - .L_425)


	//   ....[0]....
.L_425:
        /*003c*/ 	.word	0x00000130


	//   ....[1]....
        /*0040*/ 	.word	0x00000230


	//   ....[2]....
        /*0044*/ 	.word	0x00000260


	//----- nvinfo : EIATTR_MAX_THREADS
	.align		4
.L_426:
        /*0048*/ 	.byte	0x04, 0x05
        /*004a*/ 	.short	(.L_428 - .L_427)
.L_427:
        /*004c*/ 	.word	0x00000100
        /*0050*/ 	.word	0x00000001
        /*0054*/ 	.word	0x00000001


	//----- nvinfo : EIATTR_CBANK_PARAM_SIZE
	.align		4
.L_428:
        /*0058*/ 	.byte	0x03, 0x19
        /*005a*/ 	.short	0x0018


	//----- nvinfo : EIATTR_PARAM_CBANK
	.align		4
        /*005c*/ 	.byte	0x04, 0x0a
        /*005e*/ 	.short	(.L_430 - .L_429)
	.align		4
.L_429:
        /*0060*/ 	.word	index@(.nv.constant0._ZN3cub18CUB_300001_SM_10006detail8for_each13static_kernelINS2_12policy_hub_t12policy_500_tEmN6thrust24THRUST_300001_SM_1000_NS8cuda_cub20__uninitialized_fill7functorINS7_10device_ptrIiEEiEEEEvT0_T1_)
        /*0064*/ 	.short	0x0380
        /*0066*/ 	.short	0x0018


	//----- nvinfo : EIATTR_SW_WAR
	.align		4
.L_430:
        /*0068*/ 	.byte	0x04, 0x36
        /*006a*/ 	.short	(.L_432 - .L_431)
.L_431:
        /*006c*/ 	.word	0x00000008
.L_432:


//--------------------- .nv.info._ZN3cub18CUB_300001_SM_10006detail11EmptyKernelIvEEvv --------------------------
	.section	.nv.info._ZN3cub18CUB_300001_SM_10006detail11EmptyKernelIvEEvv,"",@"SHT_CUDA_INFO"
	.sectionflags	@""
	.align	4


	//----- nvinfo : EIATTR_CUDA_API_VERSION
	.align		4
        /*0000*/ 	.byte	0x04, 0x37
        /*0002*/ 	.short	(.L_434 - .L_433)
.L_433:
        /*0004*/ 	.word	0x00000082


	//----- nvinfo : EIATTR_SPARSE_MMA_MASK
	.align		4
.L_434:
        /*0008*/ 	.byte	0x03, 0x50
        /*000a*/ 	.short	0x0000


	//----- nvinfo : EIATTR_MAXREG_COUNT
	.align		4
        /*000c*/ 	.byte	0x03, 0x1b
        /*000e*/ 	.short	0x00ff


	//----- nvinfo : EIATTR_MERCURY_ISA_VERSION
	.align		4
        /*0010*/ 	.byte	0x03, 0x5f
        /*0012*/ 	.short	0x0101


	//----- nvinfo : EIATTR_VRC_CTA_INIT_COUNT
	.align		4
        /*0014*/ 	.byte	0x02, 0x4a
	.zero		1
	.zero		1


	//----- nvinfo : EIATTR_EXIT_INSTR_OFFSETS
	.align		4
        /*0018*/ 	.byte	0x04, 0x1c
        /*001a*/ 	.short	(.L_436 - .L_435)


	//   ....[0]....
.L_435:
        /*001c*/ 	.word	0x00000010


	//----- nvinfo : EIATTR_SW_WAR
	.align		4
.L_436:
        /*0020*/ 	.byte	0x04, 0x36
        /*0022*/ 	.short	(.L_438 - .L_437)
.L_437:
        /*0024*/ 	.word	0x00000008
.L_438:


//--------------------- .nv.callgraph             --------------------------
	.section	.nv.callgraph,"",@"SHT_CUDA_CALLGRAPH"
	.align	4
	.sectionentsize	8
	.align		4
        /*0000*/ 	.word	0x00000000
	.align		4
        /*0004*/ 	.word	0xffffffff
	.align		4
        /*0008*/ 	.word	0x00000000
	.align		4
        /*000c*/ 	.word	0xfffffffe
	.align		4
        /*0010*/ 	.word	0x00000000
	.align		4
        /*0014*/ 	.word	0xfffffffd
	.align		4
        /*0018*/ 	.word	0x00000000
	.align		4
        /*001c*/ 	.word	0xfffffffc


//--------------------- .nv.constant4             --------------------------
	.section	.nv.constant4,"a",@progbits
	.align	8
	.align		8
.nv.constant4:
        /*0000*/ 	.dword	_ZN30_INTERNAL_4ba5f758_4_k_cu_main4cuda3std3__45__cpo5beginE
	.align		8
        /*0008*/ 	.dword	_ZN30_INTERNAL_4ba5f758_4_k_cu_main4cuda3std3__45__cpo3endE
	.align		8
        /*0010*/ 	.dword	_ZN30_INTERNAL_4ba5f758_4_k_cu_main4cuda3std3__45__cpo6cbeginE
	.align		8
        /*0018*/ 	.dword	_ZN30_INTERNAL_4ba5f758_4_k_cu_main4cuda3std3__45__cpo4cendE
	.align		8
        /*0020*/ 	.dword	_ZN30_INTERNAL_4ba5f758_4_k_cu_main4cuda3std3__45__cpo6rbeginE
	.align		8
        /*0028*/ 	.dword	_ZN30_INTERNAL_4ba5f758_4_k_cu_main4cuda3std3__45__cpo4rendE
	.align		8
        /*0030*/ 	.dword	_ZN30_INTERNAL_4ba5f758_4_k_cu_main4cuda3std3__45__cpo7crbeginE
	.align		8
        /*0038*/ 	.dword	_ZN30_INTERNAL_4ba5f758_4_k_cu_main4cuda3std3__45__cpo5crendE
	.align		8
        /*0040*/ 	.dword	_ZN30_INTERNAL_4ba5f758_4_k_cu_main4cuda3std3__432_GLOBAL__N__4ba5f758_4_k_cu_main6ignoreE
	.align		8
        /*0048*/ 	.dword	_ZN30_INTERNAL_4ba5f758_4_k_cu_main4cuda3std3__419piecewise_constructE
	.align		8
        /*0050*/ 	.dword	_ZN30_INTERNAL_4ba5f758_4_k_cu_main4cuda3std3__48in_placeE
	.align		8
        /*0058*/ 	.dword	_ZN30_INTERNAL_4ba5f758_4_k_cu_main4cuda3std3__420unreachable_sentinelE
	.align		8
        /*0060*/ 	.dword	_ZN30_INTERNAL_4ba5f758_4_k_cu_main4cuda3std3__47nulloptE
	.align		8
        /*0068*/ 	.dword	_ZN30_INTERNAL_4ba5f758_4_k_cu_main4cuda3std3__48unexpectE
	.align		8
        /*0070*/ 	.dword	_ZN30_INTERNAL_4ba5f758_4_k_cu_main4cuda3std6ranges3__45__cpo4swapE
	.align		8
        /*0078*/ 	.dword	_ZN30_INTERNAL_4ba5f758_4_k_cu_main4cuda3std6ranges3__45__cpo9iter_moveE
	.align		8
        /*0080*/ 	.dword	_ZN30_INTERNAL_4ba5f758_4_k_cu_main4cuda3std6ranges3__45__cpo5beginE
	.align		8
        /*0088*/ 	.dword	_ZN30_INTERNAL_4ba5f758_4_k_cu_main4cuda3std6ranges3__45__cpo3endE
	.align		8
        /*0090*/ 	.dword	_ZN30_INTERNAL_4ba5f758_4_k_cu_main4cuda3std6ranges3__45__cpo6cbeginE
	.align		8
        /*0098*/ 	.dword	_ZN30_INTERNAL_4ba5f758_4_k_cu_main4cuda3std6ranges3__45__cpo4cendE
	.align		8
        /*00a0*/ 	.dword	_ZN30_INTERNAL_4ba5f758_4_k_cu_main4cuda3std6ranges3__45__cpo7advanceE
	.align		8
        /*00a8*/ 	.dword	_ZN30_INTERNAL_4ba5f758_4_k_cu_main4cuda3std6ranges3__45__cpo9iter_swapE
	.align		8
        /*00b0*/ 	.dword	_ZN30_INTERNAL_4ba5f758_4_k_cu_main4cuda3std6ranges3__45__cpo4nextE
	.align		8
        /*00b8*/ 	.dword	_ZN30_INTERNAL_4ba5f758_4_k_cu_main4cuda3std6ranges3__45__cpo4prevE
	.align		8
        /*00c0*/ 	.dword	_ZN30_INTERNAL_4ba5f758_4_k_cu_main4cuda3std6ranges3__45__cpo4dataE
	.align		8
        /*00c8*/ 	.dword	_ZN30_INTERNAL_4ba5f758_4_k_cu_main4cuda3std6ranges3__45__cpo5cdataE
	.align		8
        /*00d0*/ 	.dword	_ZN30_INTERNAL_4ba5f758_4_k_cu_main4cuda3std6ranges3__45__cpo4sizeE
	.align		8
        /*00d8*/ 	.dword	_ZN30_INTERNAL_4ba5f758_4_k_cu_main4cuda3std6ranges3__45__cpo5ssizeE
	.align		8
        /*00e0*/ 	.dword	_ZN30_INTERNAL_4ba5f758_4_k_cu_main4cuda3std6ranges3__45__cpo8distanceE
	.align		8
        /*00e8*/ 	.dword	_ZN30_INTERNAL_4ba5f758_4_k_cu_main6thrust24THRUST_300001_SM_1000_NS8cuda_cub3parE
	.align		8
        /*00f0*/ 	.dword	_ZN30_INTERNAL_4ba5f758_4_k_cu_main6thrust24THRUST_300001_SM_1000_NS8cuda_cub10par_nosyncE
	.align		8
        /*00f8*/ 	.dword	_ZN30_INTERNAL_4ba5f758_4_k_cu_main6thrust24THRUST_300001_SM_1000_NS6system6detail10sequential3seqE
	.align		8
        /*0100*/ 	.dword	_ZN30_INTERNAL_4ba5f758_4_k_cu_main6thrust24THRUST_300001_SM_1000_NS6system3cpp3parE
	.align		8
        /*0108*/ 	.dword	_ZN30_INTERNAL_4ba5f758_4_k_cu_main6thrust24THRUST_300001_SM_1000_NS12placeholders2_1E
	.align		8
        /*0110*/ 	.dword	_ZN30_INTERNAL_4ba5f758_4_k_cu_main6thrust24THRUST_300001_SM_1000_NS12placeholders2_2E
	.align		8
        /*0118*/ 	.dword	_ZN30_INTERNAL_4ba5f758_4_k_cu_main6thrust24THRUST_300001_SM_1000_NS12placeholders2_3E
	.align		8
        /*0120*/ 	.dword	_ZN30_INTERNAL_4ba5f758_4_k_cu_main6thrust24THRUST_300001_SM_1000_NS12placeholders2_4E
	.align		8
        /*0128*/ 	.dword	_ZN30_INTERNAL_4ba5f758_4_k_cu_main6thrust24THRUST_300001_SM_1000_NS12placeholders2_5E
	.align		8
        /*0130*/ 	.dword	_ZN30_INTERNAL_4ba5f758_4_k_cu_main6thrust24THRUST_300001_SM_1000_NS12placeholders2_6E
	.align		8
        /*0138*/ 	.dword	_ZN30_INTERNAL_4ba5f758_4_k_cu_main6thrust24THRUST_300001_SM_1000_NS12placeholders2_7E
	.align		8
        /*0140*/ 	.dword	_ZN30_INTERNAL_4ba5f758_4_k_cu_main6thrust24THRUST_300001_SM_1000_NS12placeholders2_8E
	.align		8
        /*0148*/ 	.dword	_ZN30_INTERNAL_4ba5f758_4_k_cu_main6thrust24THRUST_300001_SM_1000_NS12placeholders2_9E
	.align		8
        /*0150*/ 	.dword	_ZN30_INTERNAL_4ba5f758_4_k_cu_main6thrust24THRUST_300001_SM_1000_NS12placeholders3_10E
	.align		8
        /*0158*/ 	.dword	_ZN30_INTERNAL_4ba5f758_4_k_cu_main6thrust24THRUST_300001_SM_1000_NS3seqE
	.align		8
        /*0160*/ 	.dword	_ZN30_INTERNAL_4ba5f758_4_k_cu_main6thrust24THRUST_300001_SM_1000_NS6deviceE


//--------------------- .text._ZN3cub18CUB_300001_SM_10006detail19adjacent_difference40DeviceAdjacentDifferenceDifferenceKernelINS2_10policy_hubIPiLb1EE9Policy500ES5_S5_N4cuda3std3__45minusIiEEliLb1ELb1EEEvT0_PT4_T1_T2_T3_ --------------------------
	.section	.text._ZN3cub18CUB_300001_SM_10006detail19adjacent_difference40DeviceAdjacentDifferenceDifferenceKernelINS2_10policy_hubIPiLb1EE9Policy500ES5_S5_N4cuda3std3__45minusIiEEliLb1ELb1EEEvT0_PT4_T1_T2_T3_,"ax",@progbits
	.align	128
        .global         _ZN3cub18CUB_300001_SM_10006detail19adjacent_difference40DeviceAdjacentDifferenceDifferenceKernelINS2_10policy_hubIPiLb1EE9Policy500ES5_S5_N4cuda3std3__45minusIiEEliLb1ELb1EEEvT0_PT4_T1_T2_T3_
        .type           _ZN3cub18CUB_300001_SM_10006detail19adjacent_difference40DeviceAdjacentDifferenceDifferenceKernelINS2_10policy_hubIPiLb1EE9Policy500ES5_S5_N4cuda3std3__45minusIiEEliLb1ELb1EEEvT0_PT4_T1_T2_T3_,@function
        .size           _ZN3cub18CUB_300001_SM_10006detail19adjacent_difference40DeviceAdjacentDifferenceDifferenceKernelINS2_10policy_hubIPiLb1EE9Policy500ES5_S5_N4cuda3std3__45minusIiEEliLb1ELb1EEEvT0_PT4_T1_T2_T3_,(.L_x_224 - _ZN3cub18CUB_300001_SM_10006detail19adjacent_difference40DeviceAdjacentDifferenceDifferenceKernelINS2_10policy_hubIPiLb1EE9Policy500ES5_S5_N4cuda3std3__45minusIiEEliLb1ELb1EEEvT0_PT4_T1_T2_T3_)
        .other          _ZN3cub18CUB_300001_SM_10006detail19adjacent_difference40DeviceAdjacentDifferenceDifferenceKernelINS2_10policy_hubIPiLb1EE9Policy500ES5_S5_N4cuda3std3__45minusIiEEliLb1ELb1EEEvT0_PT4_T1_T2_T3_,@"STO_CUDA_ENTRY STV_DEFAULT"
_ZN3cub18CUB_300001_SM_10006detail19adjacent_difference40DeviceAdjacentDifferenceDifferenceKernelINS2_10policy_hubIPiLb1EE9Policy500ES5_S5_N4cuda3std3__45minusIiEEliLb1ELb1EEEvT0_PT4_T1_T2_T3_:
.text._ZN3cub18CUB_300001_SM_10006detail19adjacent_difference40DeviceAdjacentDifferenceDifferenceKernelINS2_10policy_hubIPiLb1EE9Policy500ES5_S5_N4cuda3std3__45minusIiEEliLb1ELb1EEEvT0_PT4_T1_T2_T3_:
[----:B------:R-:W-:Y:S01]  /*0000*/  LDC R1, c[0x0][0x37c] ;  /* 0x0000df00ff017b82 */ /* 0x000fe20000000800 */
[----:B------:R-:W0:Y:S01]  /*0010*/  S2R R4, SR_CTAID.X ;  /* 0x0000000000047919 */ /* 0x000e220000002500 */
[----:B------:R-:W1:Y:S01]  /*0020*/  LDCU.64 UR4, c[0x0][0x3a0] ;  /* 0x00007400ff0477ac */ /* 0x000e620008000a00 */
[----:B------:R-:W2:Y:S01]  /*0030*/  LDCU.64 UR6, c[0x0][0x358] ;  /* 0x00006b00ff0677ac */ /* 0x000ea20008000a00 */
[----:B0-----:R-:W-:-:S03]  /*0040*/  IMAD.WIDE.U32 R2, R4, 0x380, RZ ;  /* 0x0000038004027825 */ /* 0x001fc600078e00ff */
[----:B-1----:R-:W-:-:S04]  /*0050*/  IADD3 R0, P0, PT, -R2, UR4, RZ ;  /* 0x0000000402007c10 */ /* 0x002fc8000ff1e1ff */
[----:B------:R-:W-:Y:S02]  /*0060*/  IADD3.X R5, PT, PT, ~R3, UR5, RZ, P0, !PT ;  /* 0x0000000503057c10 */ /* 0x000fe400087fe5ff */
[----:B------:R-:W-:-:S04]  /*0070*/  ISETP.GE.U32.AND P0, PT, R0, 0x381, PT ;  /* 0x000003810000780c */ /* 0x000fc80003f06070 */
[----:B------:R-:W-:-:S13]  /*0080*/  ISETP.GE.AND.EX P0, PT, R5, RZ, PT, P0 ;  /* 0x000000ff0500720c */ /* 0x000fda0003f06300 */
[----:B--2---:R-:W-:Y:S05]  /*0090*/  @!P0 BRA `(.L_x_0) ;  /* 0x00000008009c8947 */ /* 0x004fea0003800000 */
[----:B------:R-:W-:-:S13]  /*00a0*/  ISETP.NE.AND P0, PT, R4, RZ, PT ;  /* 0x000000ff0400720c */ /* 0x000fda0003f05270 */
[----:B------:R-:W-:Y:S05]  /*00b0*/  @P0 BRA `(.L_x_1) ;  /* 0x0000000400440947 */ /* 0x000fea0003800000 */
[----:B------:R-:W0:Y:S01]  /*00c0*/  S2R R13, SR_TID.X ;  /* 0x00000000000d7919 */ /* 0x000e220000002100 */
[----:B------:R-:W1:Y:S01]  /*00d0*/  LDCU.64 UR4, c[0x0][0x380] ;  /* 0x00007000ff0477ac */ /* 0x000e620008000a00 */
[C---:B0-----:R-:W-:Y:S02]  /*00e0*/  LOP3.LUT R0, R13.reuse, 0x1f, RZ, 0xc0, !PT ;  /* 0x0000001f0d007812 */ /* 0x041fe400078ec0ff */
[----:B------:R-:W-:-:S05]  /*00f0*/  LOP3.LUT R5, R13, 0x3e0, RZ, 0xc0, !PT ;  /* 0x000003e00d057812 */ /* 0x000fca00078ec0ff */
[----:B------:R-:W-:-:S05]  /*0100*/  IMAD R5, R5, 0x7, R0 ;  /* 0x0000000705057824 */ /* 0x000fca00078e0200 */
[----:B------:R-:W-:-:S05]  /*0110*/  IADD3 R5, P0, PT, R2, R5, RZ ;  /* 0x0000000502057210 */ /* 0x000fca0007f1e0ff */
[----:B------:R-:W-:Y:S02]  /*0120*/  IMAD.X R0, RZ, RZ, R3, P0 ;  /* 0x000000ffff007224 */ /* 0x000fe400000e0603 */
[----:B------:R-:W-:-:S03]  /*0130*/  IMAD.SHL.U32 R2, R5, 0x4, RZ ;  /* 0x0000000405027824 */ /* 0x000fc600078e00ff */
[----:B------:R-:W-:Y:S02]  /*0140*/  SHF.L.U64.HI R0, R5, 0x2, R0 ;  /* 0x0000000205007819 */ /* 0x000fe40000010200 */
[----:B-1----:R-:W-:-:S04]  /*0150*/  IADD3 R4, P0, PT, R2, UR4, RZ ;  /* 0x0000000402047c10 */ /* 0x002fc8000ff1e0ff */
[----:B------:R-:W-:-:S05]  /*0160*/  IADD3.X R5, PT, PT, R0, UR5, RZ, P0, !PT ;  /* 0x0000000500057c10 */ /* 0x000fca00087fe4ff */
[----:B------:R-:W2:Y:S04]  /*0170*/  LD.E.STRONG.SM R6, desc[UR6][R4.64] ;  /* 0x0000000604067980 */ /* 0x000ea8000c10b900 */
[----:B------:R-:W3:Y:S04]  /*0180*/  LD.E.STRONG.SM R8, desc[UR6][R4.64+0x80] ;  /* 0x0000800604087980 */ /* 0x000ee8000c10b900 */
[----:B------:R-:W4:Y:S04]  /*0190*/  LD.E.STRONG.SM R10, desc[UR6][R4.64+0x100] ;  /* 0x00010006040a7980 */ /* 0x000f28000c10b900 */
[----:B------:R-:W5:Y:S04]  /*01a0*/  LD.E.STRONG.SM R12, desc[UR6][R4.64+0x180] ;  /* 0x00018006040c7980 */ /* 0x000f68000c10b900 */
[----:B------:R-:W5:Y:S04]  /*01b0*/  LD.E.STRONG.SM R14, desc[UR6][R4.64+0x200] ;  /* 0x00020006040e7980 */ /* 0x000f68000c10b900 */
[----:B------:R-:W5:Y:S04]  /*01c0*/  LD.E.STRONG.SM R16, desc[UR6][R4.64+0x280] ;  /* 0x0002800604107980 */ /* 0x000f68000c10b900 */
[----:B------:R-:W5:Y:S01]  /*01d0*/  LD.E.STRONG.SM R18, desc[UR6][R4.64+0x300] ;  /* 0x0003000604127980 */ /* 0x000f62000c10b900 */
[----:B------:R-:W0:Y:S01]  /*01e0*/  S2UR UR5, SR_CgaCtaId ;  /* 0x00000000000579c3 */ /* 0x000e220000008800 */
[----:B------:R-:W-:Y:S01]  /*01f0*/  SHF.R.U32.HI R3, RZ, 0x5, R13 ;  /* 0x00000005ff037819 */ /* 0x000fe2000001160d */
[----:B------:R-:W-:Y:S01]  /*0200*/  UMOV UR4, 0x400 ;  /* 0x0000040000047882 */ /* 0x000fe20000000000 */
[----:B------:R-:W1:Y:S01]  /*0210*/  S2R R20, SR_LANEID ;  /* 0x0000000000147919 */ /* 0x000e620000000000 */
[----:B------:R-:W-:Y:S01]  /*0220*/  ISETP.NE.AND P0, PT, R13, RZ, PT ;  /* 0x000000ff0d00720c */ /* 0x000fe20003f05270 */
[----:B0-----:R-:W-:-:S06]  /*0230*/  ULEA UR4, UR5, UR4, 0x18 ;  /* 0x0000000405047291 */ /* 0x001fcc000f8ec0ff */
[----:B------:R-:W-:Y:S01]  /*0240*/  LEA R13, R13, UR4, 0x2 ;  /* 0x000000040d0d7c11 */ /* 0x000fe2000f8e10ff */
[----:B-1----:R-:W-:-:S05]  /*0250*/  IMAD R3, R3, 0xe0, R20 ;  /* 0x000000e003037824 */ /* 0x002fca00078e0214 */
[----:B------:R-:W-:Y:S01]  /*0260*/  LEA R3, R3, UR4, 0x2 ;  /* 0x0000000403037c11 */ /* 0x000fe2000f8e10ff */
[----:B------:R-:W0:Y:S04]  /*0270*/  LDCU.64 UR4, c[0x0][0x390] ;  /* 0x00007200ff0477ac */ /* 0x000e280008000a00 */
[----:B------:R-:W-:Y:S01]  /*0280*/  IMAD R7, R20, 0x18, R3 ;  /* 0x0000001814077824 */ /* 0x000fe200078e0203 */
[----:B--2---:R-:W-:Y:S04]  /*0290*/  STS [R3], R6 ;  /* 0x0000000603007388 */ /* 0x004fe80000000800 */
[----:B---3--:R-:W-:Y:S04]  /*02a0*/  STS [R3+0x80], R8 ;  /* 0x0000800803007388 */ /* 0x008fe80000000800 */
[----:B----4-:R-:W-:Y:S04]  /*02b0*/  STS [R3+0x100], R10 ;  /* 0x0001000a03007388 */ /* 0x010fe80000000800 */
[----:B-----5:R-:W-:Y:S04]  /*02c0*/  STS [R3+0x180], R12 ;  /* 0x0001800c03007388 */ /* 0x020fe80000000800 */
[----:B------:R-:W-:Y:S04]  /*02d0*/  STS [R3+0x200], R14 ;  /* 0x0002000e03007388 */ /* 0x000fe80000000800 */
[----:B------:R-:W-:Y:S04]  /*02e0*/  STS [R3+0x280], R16 ;  /* 0x0002801003007388 */ /* 0x000fe80000000800 */
[----:B------:R-:W-:Y:S01]  /*02f0*/  STS [R3+0x300], R18 ;  /* 0x0003001203007388 */ /* 0x000fe20000000800 */
[----:B------:R-:W-:-:S03]  /*0300*/  NOP ;  /* 0x0000000000007918 */ /* 0x000fc60000000000 */
[----:B------:R-:W-:Y:S04]  /*0310*/  LDS R20, [R7+0x18] ;  /* 0x0000180007147984 */ /* 0x000fe80000000800 */
[----:B------:R-:W-:Y:S04]  /*0320*/  LDS R4, [R7] ;  /* 0x0000000007047984 */ /* 0x000fe80000000800 */
[----:B------:R-:W1:Y:S04]  /*0330*/  LDS R5, [R7+0x4] ;  /* 0x0000040007057984 */ /* 0x000e680000000800 */
[----:B------:R-:W2:Y:S04]  /*0340*/  LDS R6, [R7+0x8] ;  /* 0x0000080007067984 */ /* 0x000ea80000000800 */
[----:B------:R-:W3:Y:S04]  /*0350*/  LDS R9, [R7+0xc] ;  /* 0x00000c0007097984 */ /* 0x000ee80000000800 */
[----:B------:R-:W4:Y:S04]  /*0360*/  LDS R8, [R7+0x10] ;  /* 0x0000100007087984 */ /* 0x000f280000000800 */
[----:B------:R-:W5:Y:S01]  /*0370*/  LDS R11, [R7+0x14] ;  /* 0x00001400070b7984 */ /* 0x000f620000000800 */
[----:B------:R-:W-:Y:S01]  /*0380*/  BAR.SYNC.DEFER_BLOCKING 0x0 ;  /* 0x0000000000007b1d */ /* 0x000fe20000010000 */
[----:B-1----:R-:W-:-:S05]  /*0390*/  IMAD.IADD R16, R5, 0x1, -R4 ;  /* 0x0000000105107824 */ /* 0x002fca00078e0a04 */
[----:B------:R-:W-:Y:S01]  /*03a0*/  STS [R13+0x200], R20 ;  /* 0x000200140d007388 */ /* 0x000fe20000000800 */
[----:B--2---:R-:W-:Y:S01]  /*03b0*/  IMAD.IADD R14, R6, 0x1, -R5 ;  /* 0x00000001060e7824 */ /* 0x004fe200078e0a05 */
[----:B------:R-:W-:Y:S01]  /*03c0*/  BAR.SYNC.DEFER_BLOCKING 0x0 ;  /* 0x0000000000007b1d */ /* 0x000fe20000010000 */
[----:B---3--:R-:W-:Y:S02]  /*03d0*/  IMAD.IADD R12, R9, 0x1, -R6 ;  /* 0x00000001090c7824 */ /* 0x008fe400078e0a06 */
[----:B----4-:R-:W-:Y:S02]  /*03e0*/  IMAD.IADD R10, R8, 0x1, -R9 ;  /* 0x00000001080a7824 */ /* 0x010fe400078e0a09 */
[----:B-----5:R-:W-:Y:S02]  /*03f0*/  IMAD.IADD R8, R11, 0x1, -R8 ;  /* 0x000000010b087824 */ /* 0x020fe400078e0a08 */
[----:B------:R-:W-:Y:S01]  /*0400*/  IMAD.IADD R6, R20, 0x1, -R11 ;  /* 0x0000000114067824 */ /* 0x000fe200078e0a0b */
[----:B------:R-:W1:Y:S01]  /*0410*/  @P0 LDS R15, [R13+0x1fc] ;  /* 0x0001fc000d0f0984 */ /* 0x000e620000000800 */
[----:B------:R-:W-:Y:S06]  /*0420*/  BAR.SYNC.DEFER_BLOCKING 0x0 ;  /* 0x0000000000007b1d */ /* 0x000fec0000010000 */
[----:B------:R-:W-:Y:S04]  /*0430*/  STS [R7+0x8], R14 ;  /* 0x0000080e07007388 */ /* 0x000fe80000000800 */
[----:B------:R-:W-:Y:S04]  /*0440*/  STS [R7+0xc], R12 ;  /* 0x00000c0c07007388 */ /* 0x000fe80000000800 */
[----:B------:R-:W-:Y:S01]  /*0450*/  STS [R7+0x10], R10 ;  /* 0x0000100a07007388 */ /* 0x000fe20000000800 */
[----:B-1----:R-:W-:-:S03]  /*0460*/  @P0 IMAD.IADD R4, R4, 0x1, -R15 ;  /* 0x0000000104040824 */ /* 0x002fc600078e0a0f */
[----:B------:R-:W-:Y:S04]  /*0470*/  STS [R7+0x14], R8 ;  /* 0x0000140807007388 */ /* 0x000fe80000000800 */
[----:B------:R0:W-:Y:S04]  /*0480*/  STS [R7], R4 ;  /* 0x0000000407007388 */ /* 0x0001e80000000800 */
[----:B------:R-:W-:Y:S04]  /*0490*/  STS [R7+0x4], R16 ;  /* 0x0000041007007388 */ /* 0x000fe80000000800 */
[----:B------:R-:W-:Y:S01]  /*04a0*/  STS [R7+0x18], R6 ;  /* 0x0000180607007388 */ /* 0x000fe20000000800 */
[----:B------:R-:W-:-:S03]  /*04b0*/  NOP ;  /* 0x0000000000007918 */ /* 0x000fc60000000000 */
[----:B------:R-:W1:Y:S01]  /*04c0*/  LDS R9, [R3] ;  /* 0x0000000003097984 */ /* 0x000e620000000800 */
[----:B0-----:R-:W-:-:S03]  /*04d0*/  IADD3 R4, P0, PT, R2, UR4, RZ ;  /* 0x0000000402047c10 */ /* 0x001fc6000ff1e0ff */
[----:B------:R-:W0:Y:S01]  /*04e0*/  LDS R11, [R3+0x80] ;  /* 0x00008000030b7984 */ /* 0x000e220000000800 */
[----:B------:R-:W-:-:S03]  /*04f0*/  IADD3.X R5, PT, PT, R0, UR5, RZ, P0, !PT ;  /* 0x0000000500057c10 */ /* 0x000fc600087fe4ff */
[----:B------:R-:W2:Y:S04]  /*0500*/  LDS R13, [R3+0x100] ;  /* 0x00010000030d7984 */ /* 0x000ea80000000800 */
[----:B------:R-:W3:Y:S04]  /*0510*/  LDS R15, [R3+0x180] ;  /* 0x00018000030f7984 */ /* 0x000ee80000000800 */
[----:B------:R-:W4:Y:S04]  /*0520*/  LDS R17, [R3+0x200] ;  /* 0x0002000003117984 */ /* 0x000f280000000800 */
[----:B------:R-:W5:Y:S04]  /*0530*/  LDS R19, [R3+0x280] ;  /* 0x0002800003137984 */ /* 0x000f680000000800 */
[----:B------:R-:W5:Y:S04]  /*0540*/  LDS R21, [R3+0x300] ;  /* 0x0003000003157984 */ /* 0x000f680000000800 */
[----:B-1----:R-:W-:Y:S04]  /*0550*/  STG.E desc[UR6][R4.64], R9 ;  /* 0x0000000904007986 */ /* 0x002fe8000c101906 */
[----:B0-----:R-:W-:Y:S04]  /*0560*/  STG.E desc[UR6][R4.64+0x80], R11 ;  /* 0x0000800b04007986 */ /* 0x001fe8000c101906 */
[----:B--2---:R-:W-:Y:S04]  /*0570*/  STG.E desc[UR6][R4.64+0x100], R13 ;  /* 0x0001000d04007986 */ /* 0x004fe8000c101906 */
[----:B---3--:R-:W-:Y:S04]  /*0580*/  STG.E desc[UR6][R4.64+0x180], R15 ;  /* 0x0001800f04007986 */ /* 0x008fe8000c101906 */
[----:B----4-:R-:W-:Y:S04]  /*0590*/  STG.E desc[UR6][R4.64+0x200], R17 ;  /* 0x0002001104007986 */ /* 0x010fe8000c101906 */
[----:B-----5:R-:W-:Y:S04]  /*05a0*/  STG.E desc[UR6][R4.64+0x280], R19 ;  /* 0x0002801304007986 */ /* 0x020fe8000c101906 */
[----:B------:R-:W-:Y:S01]  /*05b0*/  STG.E desc[UR6][R4.64+0x300], R21 ;  /* 0x0003001504007986 */ /* 0x000fe2000c101906 */
[----:B------:R-:W-:Y:S05]  /*05c0*/  EXIT ;  /* 0x000000000000794d */ /* 0x000fea0003800000 */
.L_x_1:
        /* <DEDUP_REMOVED lines=9> */
[----:B-1----:R-:W-:Y:S01]  /*0660*/  IADD3 R8, P0, PT, R2, UR4, RZ ;  /* 0x0000000402087c10 */ /* 0x002fe2000ff1e0ff */
[----:B------:R-:W0:Y:S01]  /*0670*/  S2R R24, SR_LANEID ;  /* 0x0000000000187919 */ /* 0x000e220000000000 */
[----:B------:R-:W1:Y:S02]  /*0680*/  LDC.64 R6, c[0x0][0x388] ;  /* 0x0000e200ff067b82 */ /* 0x000e640000000a00 */
        /* <DEDUP_REMOVED lines=11> */
[----:B-1----:R-:W-:-:S04]  /*0740*/  IMAD.WIDE.U32 R6, R4, 0x4, R6 ;  /* 0x0000000404067825 */ /* 0x002fc800078e0006 */
[----:B0-----:R-:W-:Y:S01]  /*0750*/  IMAD R3, R3, 0xe0, R24 ;  /* 0x000000e003037824 */ /* 0x001fe200078e0218 */
[----:B------:R-:W-:-:S06]  /*0760*/  ULEA UR4, UR5, UR4, 0x18 ;  /* 0x0000000405047291 */ /* 0x000fcc000f8ec0ff */
[----:B------:R-:W-:-:S05]  /*0770*/  LEA R3, R3, UR4, 0x2 ;  /* 0x0000000403037c11 */ /* 0x000fca000f8e10ff */
        /* <DEDUP_REMOVED lines=9> */
[----:B------:R-:W-:Y:S04]  /*0810*/  LDS R4, [R24] ;  /* 0x0000000018047984 */ /* 0x000fe80000000800 */
[----:B------:R-:W0:Y:S04]  /*0820*/  LDS R9, [R24+0x4] ;  /* 0x0000040018097984 */ /* 0x000e280000000800 */
[----:B------:R-:W1:Y:S04]  /*0830*/  LDS R8, [R24+0x8] ;  /* 0x0000080018087984 */ /* 0x000e680000000800 */
[----:B------:R-:W2:Y:S04]  /*0840*/  LDS R11, [R24+0xc] ;  /* 0x00000c00180b7984 */ /* 0x000ea80000000800 */
[----:B------:R-:W3:Y:S04]  /*0850*/  LDS R10, [R24+0x10] ;  /* 0x00001000180a7984 */ /* 0x000ee80000000800 */
[----:B------:R-:W-:Y:S04]  /*0860*/  LDS R13, [R24+0x14] ;  /* 0x00001400180d7984 */ /* 0x000fe80000000800 */
[----:B------:R-:W4:Y:S01]  /*0870*/  LDS R12, [R24+0x18] ;  /* 0x00001800180c7984 */ /* 0x000f220000000800 */
[----:B------:R-:W-:Y:S06]  /*0880*/  BAR.SYNC.DEFER_BLOCKING 0x0 ;  /* 0x0000000000007b1d */ /* 0x000fec0000010000 */
[----:B------:R5:W5:Y:S01]  /*0890*/  LDG.E R15, desc[UR6][R6.64] ;  /* 0x00000006060f7981 */ /* 0x000b62000c1e1900 */
[C---:B------:R-:W-:Y:S01]  /*08a0*/  LEA R17, R5.reuse, UR4, 0x2 ;  /* 0x0000000405117c11 */ /* 0x040fe2000f8e10ff */
[----:B------:R-:W5:Y:S01]  /*08b0*/  LDCU.64 UR4, c[0x0][0x390] ;  /* 0x00007200ff0477ac */ /* 0x000f620008000a00 */
[----:B------:R-:W-:Y:S01]  /*08c0*/  ISETP.NE.AND P0, PT, R5, RZ, PT ;  /* 0x000000ff0500720c */ /* 0x000fe20003f05270 */
[----:B0-----:R-:W-:-:S02]  /*08d0*/  IMAD.IADD R5, R9, 0x1, -R4 ;  /* 0x0000000109057824 */ /* 0x001fc400078e0a04 */
[----:B-1----:R-:W-:Y:S02]  /*08e0*/  IMAD.IADD R9, R8, 0x1, -R9 ;  /* 0x0000000108097824 */ /* 0x002fe400078e0a09 */
[----:B--2---:R-:W-:Y:S02]  /*08f0*/  IMAD.IADD R8, R11, 0x1, -R8 ;  /* 0x000000010b087824 */ /* 0x004fe400078e0a08 */
[----:B---3--:R-:W-:Y:S01]  /*0900*/  IMAD.IADD R11, R10, 0x1, -R11 ;  /* 0x000000010a0b7824 */ /* 0x008fe200078e0a0b */
[----:B----4-:R-:W-:Y:S01]  /*0910*/  STS [R17+0x200], R12 ;  /* 0x0002000c11007388 */ /* 0x010fe20000000800 */
[----:B------:R-:W-:Y:S02]  /*0920*/  IMAD.IADD R10, R13, 0x1, -R10 ;  /* 0x000000010d0a7824 */ /* 0x000fe400078e0a0a */
[----:B------:R-:W-:Y:S01]  /*0930*/  IMAD.IADD R13, R12, 0x1, -R13 ;  /* 0x000000010c0d7824 */ /* 0x000fe200078e0a0d */
[----:B------:R-:W-:Y:S06]  /*0940*/  BAR.SYNC.DEFER_BLOCKING 0x0 ;  /* 0x0000000000007b1d */ /* 0x000fec0000010000 */
[----:B-----5:R-:W0:Y:S02]  /*0950*/  @P0 LDS R15, [R17+0x1fc] ;  /* 0x0001fc00110f0984 */ /* 0x020e240000000800 */
[----:B------:R-:W-:Y:S06]  /*0960*/  BAR.SYNC.DEFER_BLOCKING 0x0 ;  /* 0x0000000000007b1d */ /* 0x000fec0000010000 */
[----:B------:R1:W-:Y:S04]  /*0970*/  STS [R24+0x4], R5 ;  /* 0x0000040518007388 */ /* 0x0003e80000000800 */
[----:B------:R-:W-:Y:S04]  /*0980*/  STS [R24+0x8], R9 ;  /* 0x0000080918007388 */ /* 0x000fe80000000800 */
[----:B------:R-:W-:Y:S01]  /*0990*/  STS [R24+0xc], R8 ;  /* 0x00000c0818007388 */ /* 0x000fe20000000800 */
[----:B0-----:R-:W-:-:S03]  /*09a0*/  IMAD.IADD R15, R4, 0x1, -R15 ;  /* 0x00000001040f7824 */ /* 0x001fc600078e0a0f */
[----:B------:R-:W-:Y:S01]  /*09b0*/  STS [R24+0x10], R11 ;  /* 0x0000100b18007388 */ /* 0x000fe20000000800 */
[----:B------:R-:W-:-:S03]  /*09c0*/  IADD3 R4, P0, PT, R2, UR4, RZ ;  /* 0x0000000402047c10 */ /* 0x000fc6000ff1e0ff */
[----:B------:R-:W-:Y:S01]  /*09d0*/  STS [R24], R15 ;  /* 0x0000000f18007388 */ /* 0x000fe20000000800 */
[----:B-1----:R-:W-:-:S03]  /*09e0*/  IADD3.X R5, PT, PT, R0, UR5, RZ, P0, !PT ;  /* 0x0000000500057c10 */ /* 0x002fc600087fe4ff */
[----:B------:R-:W-:Y:S04]  /*09f0*/  STS [R24+0x14], R10 ;  /* 0x0000140a18007388 */ /* 0x000fe80000000800 */
[----:B------:R-:W-:Y:S01]  /*0a00*/  STS [R24+0x18], R13 ;  /* 0x0000180d18007388 */ /* 0x000fe20000000800 */
[----:B------:R-:W-:-:S03]  /*0a10*/  NOP ;  /* 0x0000000000007918 */ /* 0x000fc60000000000 */
[----:B------:R-:W0:Y:S04]  /*0a20*/  LDS R7, [R3] ;  /* 0x0000000003077984 */ /* 0x000e280000000800 */
[----:B------:R-:W1:Y:S04]  /*0a30*/  LDS R17, [R3+0x80] ;  /* 0x0000800003117984 */ /* 0x000e680000000800 */
[----:B------:R-:W2:Y:S04]  /*0a40*/  LDS R19, [R3+0x100] ;  /* 0x0001000003137984 */ /* 0x000ea80000000800 */
[----:B------:R-:W3:Y:S04]  /*0a50*/  LDS R15, [R3+0x180] ;  /* 0x00018000030f7984 */ /* 0x000ee80000000800 */
[----:B------:R-:W4:Y:S04]  /*0a60*/  LDS R21, [R3+0x200] ;  /* 0x0002000003157984 */ /* 0x000f280000000800 */
[----:B------:R-:W5:Y:S04]  /*0a70*/  LDS R9, [R3+0x280] ;  /* 0x0002800003097984 */ /* 0x000f680000000800 */
[----:B------:R-:W5:Y:S04]  /*0a80*/  LDS R23, [R3+0x300] ;  /* 0x0003000003177984 */ /* 0x000f680000000800 */
[----:B0-----:R-:W-:Y:S04]  /*0a90*/  STG.E desc[UR6][R4.64], R7 ;  /* 0x0000000704007986 */ /* 0x001fe8000c101906 */
[----:B-1----:R-:W-:Y:S04]  /*0aa0*/  STG.E desc[UR6][R4.64+0x80], R17 ;  /* 0x0000801104007986 */ /* 0x002fe8000c101906 */
[----:B--2---:R-:W-:Y:S04]  /*0ab0*/  STG.E desc[UR6][R4.64+0x100], R19 ;  /* 0x0001001304007986 */ /* 0x004fe8000c101906 */
[----:B---3--:R-:W-:Y:S04]  /*0ac0*/  STG.E desc[UR6][R4.64+0x180], R15 ;  /* 0x0001800f04007986 */ /* 0x008fe8000c101906 */
[----:B----4-:R-:W-:Y:S04]  /*0ad0*/  STG.E desc[UR6][R4.64+0x200], R21 ;  /* 0x0002001504007986 */ /* 0x010fe8000c101906 */
[----:B-----5:R-:W-:Y:S04]  /*0ae0*/  STG.E desc[UR6][R4.64+0x280], R9 ;  /* 0x0002800904007986 */ /* 0x020fe8000c101906 */
[----:B------:R-:W-:Y:S01]  /*0af0*/  STG.E desc[UR6][R4.64+0x300], R23 ;  /* 0x0003001704007986 */ /* 0x000fe2000c101906 */
[----:B------:R-:W-:Y:S05]  /*0b00*/  EXIT ;  /* 0x000000000000794d */ /* 0x000fea0003800000 */
.L_x_0:
[----:B------:R-:W-:-:S13]  /*0b10*/  ISETP.NE.AND P0, PT, R4, RZ, PT ;  /* 0x000000ff0400720c */ /* 0x000fda0003f05270 */
[----:B------:R-:W-:Y:S05]  /*0b20*/  @P0 BRA `(.L_x_2) ;  /* 0x0000000800400947 */ /* 0x000fea0003800000 */
[----:B------:R-:W0:Y:S02]  /*0b30*/  LDC.64 R6, c[0x0][0x380] ;  /* 0x0000e000ff067b82 */ /* 0x000e240000000a00 */
[----:B0-----:R-:W-:-:S05]  /*0b40*/  IMAD.WIDE.U32 R6, R4, 0xe00, R6 ;  /* 0x00000e0004067825 */ /* 0x001fca00078e0006 */
[----:B------:R0:W2:Y:S01]  /*0b50*/  LD.E.STRONG.SM R21, desc[UR6][R6.64] ;  /* 0x0000000606157980 */ /* 0x0000a2000c10b900 */
[----:B------:R-:W1:Y:S02]  /*0b60*/  S2R R4, SR_TID.X ;  /* 0x0000000000047919 */ /* 0x000e640000002100 */
[C---:B-1----:R-:W-:Y:S02]  /*0b70*/  LOP3.LUT R5, R4.reuse, 0x1f, RZ, 0xc0, !PT ;  /* 0x0000001f04057812 */ /* 0x042fe400078ec0ff */
[----:B------:R-:W-:-:S05]  /*0b80*/  LOP3.LUT R8, R4, 0x3e0, RZ, 0xc0, !PT ;  /* 0x000003e004087812 */ /* 0x000fca00078ec0ff */
[----:B------:R-:W-:-:S04]  /*0b90*/  IMAD R5, R8, 0x7, R5 ;  /* 0x0000000708057824 */ /* 0x000fc800078e0205 */
[C---:B------:R-:W-:Y:S01]  /*0ba0*/  VIADD R13, R5.reuse, 0x20 ;  /* 0x00000020050d7836 */ /* 0x040fe20000000000 */
[C---:B------:R-:W-:Y:S01]  /*0bb0*/  LEA R18, P1, R5.reuse, R6, 0x2 ;  /* 0x0000000605127211 */ /* 0x040fe200078210ff */
[C---:B------:R-:W-:Y:S01]  /*0bc0*/  VIADD R15, R5.reuse, 0x40 ;  /* 0x00000040050f7836 */ /* 0x040fe20000000000 */
[CC--:B------:R-:W-:Y:S01]  /*0bd0*/  ISETP.GE.AND P0, PT, R5.reuse, R0.reuse, PT ;  /* 0x000000000500720c */ /* 0x0c0fe20003f06270 */
[----:B------:R-:W-:Y:S02]  /*0be0*/  VIADD R17, R5, 0x60 ;  /* 0x0000006005117836 */ /* 0x000fe40000000000 */
[----:B------:R-:W-:Y:S01]  /*0bf0*/  IMAD.X R19, RZ, RZ, R7, P1 ;  /* 0x000000ffff137224 */ /* 0x000fe200008e0607 */
[-C--:B------:R-:W-:Y:S01]  /*0c00*/  ISETP.GE.AND P1, PT, R13, R0.reuse, PT ;  /* 0x000000000d00720c */ /* 0x080fe20003f26270 */
[----:B------:R-:W-:Y:S01]  /*0c10*/  VIADD R9, R5, 0x80 ;  /* 0x0000008005097836 */ /* 0x000fe20000000000 */
[-C--:B------:R-:W-:Y:S01]  /*0c20*/  ISETP.GE.AND P2, PT, R15, R0.reuse, PT ;  /* 0x000000000f00720c */ /* 0x080fe20003f46270 */
[----:B0-----:R-:W-:Y:S01]  /*0c30*/  VIADD R7, R5, 0xa0 ;  /* 0x000000a005077836 */ /* 0x001fe20000000000 */
[-C--:B------:R-:W-:Y:S01]  /*0c40*/  ISETP.GE.AND P3, PT, R17, R0.reuse, PT ;  /* 0x000000001100720c */ /* 0x080fe20003f66270 */
[----:B------:R-:W-:Y:S01]  /*0c50*/  VIADD R11, R5, 0xc0 ;  /* 0x000000c0050b7836 */ /* 0x000fe20000000000 */
[----:B------:R-:W-:-:S02]  /*0c60*/  ISETP.GE.AND P4, PT, R9, R0, PT ;  /* 0x000000000900720c */ /* 0x000fc40003f86270 */
[-C--:B------:R-:W-:Y:S02]  /*0c70*/  ISETP.GE.AND P5, PT, R7, R0.reuse, PT ;  /* 0x000000000700720c */ /* 0x080fe40003fa6270 */
[----:B------:R-:W-:Y:S01]  /*0c80*/  ISETP.GE.AND P6, PT, R11, R0, PT ;  /* 0x000000000b00720c */ /* 0x000fe20003fc6270 */
[----:B--2---:R-:W-:Y:S02]  /*0c90*/  IMAD.MOV.U32 R23, RZ, RZ, R21 ;  /* 0x000000ffff177224 */ /* 0x004fe400078e0015 */
[----:B------:R-:W2:Y:S02]  /*0ca0*/  @!P0 LD.E.STRONG.SM R21, desc[UR6][R18.64] ;  /* 0x0000000612158980 */ /* 0x000ea4000c10b900 */
[--C-:B------:R-:W-:Y:S02]  /*0cb0*/  IMAD.MOV.U32 R25, RZ, RZ, R23.reuse ;  /* 0x000000ffff197224 */ /* 0x100fe400078e0017 */
[--C-:B------:R-:W-:Y:S02]  /*0cc0*/  IMAD.MOV.U32 R27, RZ, RZ, R23.reuse ;  /* 0x000000ffff1b7224 */ /* 0x100fe400078e0017 */
[----:B------:R-:W-:-:S02]  /*0cd0*/  IMAD.MOV.U32 R29, RZ, RZ, R23 ;  /* 0x000000ffff1d7224 */ /* 0x000fc400078e0017 */
[--C-:B------:R-:W-:Y:S01]  /*0ce0*/  IMAD.MOV.U32 R22, RZ, RZ, R23.reuse ;  /* 0x000000ffff167224 */ /* 0x100fe200078e0017 */
[----:B------:R-:W3:Y:S01]  /*0cf0*/  @!P1 LD.E.STRONG.SM R25, desc[UR6][R18.64+0x80] ;  /* 0x0000800612199980 */ /* 0x000ee2000c10b900 */
[----:B------:R-:W-:-:S03]  /*0d00*/  IMAD.MOV.U32 R24, RZ, RZ, R23 ;  /* 0x000000ffff187224 */ /* 0x000fc600078e0017 */
[----:B------:R-:W4:Y:S04]  /*0d10*/  @!P2 LD.E.STRONG.SM R27, desc[UR6][R18.64+0x100] ;  /* 0x00010006121ba980 */ /* 0x000f28000c10b900 */
[----:B------:R-:W5:Y:S04]  /*0d20*/  @!P3 LD.E.STRONG.SM R29, desc[UR6][R18.64+0x180] ;  /* 0x00018006121db980 */ /* 0x000f68000c10b900 */
[----:B------:R-:W5:Y:S04]  /*0d30*/  @!P4 LD.E.STRONG.SM R22, desc[UR6][R18.64+0x200] ;  /* 0x000200061216c980 */ /* 0x000f68000c10b900 */
[----:B------:R-:W5:Y:S04]  /*0d40*/  @!P5 LD.E.STRONG.SM R24, desc[UR6][R18.64+0x280] ;  /* 0x000280061218d980 */ /* 0x000f68000c10b900 */
[----:B------:R-:W5:Y:S01]  /*0d50*/  @!P6 LD.E.STRONG.SM R23, desc[UR6][R18.64+0x300] ;  /* 0x000300061217e980 */ /* 0x000f62000c10b900 */
[----:B------:R-:W0:Y:S01]  /*0d60*/  S2R R8, SR_LANEID ;  /* 0x0000000000087919 */ /* 0x000e220000000000 */
[----:B------:R-:W1:Y:S01]  /*0d70*/  S2UR UR5, SR_CgaCtaId ;  /* 0x00000000000579c3 */ /* 0x000e620000008800 */
[----:B------:R-:W-:Y:S01]  /*0d80*/  SHF.R.U32.HI R6, RZ, 0x5, R4 ;  /* 0x00000005ff067819 */ /* 0x000fe20000011604 */
[----:B------:R-:W-:-:S02]  /*0d90*/  UMOV UR4, 0x400 ;  /* 0x0000040000047882 */ /* 0x000fc40000000000 */
[----:B-1----:R-:W-:Y:S02]  /*0da0*/  ULEA UR4, UR5, UR4, 0x18 ;  /* 0x0000000405047291 */ /* 0x002fe4000f8ec0ff */
[----:B0-----:R-:W-:-:S05]  /*0db0*/  IMAD R6, R6, 0xe0, R8 ;  /* 0x000000e006067824 */ /* 0x001fca00078e0208 */
[----:B------:R-:W-:-:S05]  /*0dc0*/  LEA R6, R6, UR4, 0x2 ;  /* 0x0000000406067c11 */ /* 0x000fca000f8e10ff */
[----:B------:R-:W-:Y:S01]  /*0dd0*/  IMAD R8, R8, 0x18, R6 ;  /* 0x0000001808087824 */ /* 0x000fe200078e0206 */
[----:B------:R-:W-:Y:S01]  /*0de0*/  LEA R26, R4, UR4, 0x2 ;  /* 0x00000004041a7c11 */ /* 0x000fe2000f8e10ff */
[----:B------:R-:W-:Y:S01]  /*0df0*/  BSSY.RECONVERGENT B0, `(.L_x_3) ;  /* 0x000002f000007945 */ /* 0x000fe20003800200 */
[----:B--2---:R0:W-:Y:S04]  /*0e00*/  STS [R6], R21 ;  /* 0x0000001506007388 */ /* 0x0041e80000000800 */
[----:B---3--:R-:W-:Y:S04]  /*0e10*/  STS [R6+0x80], R25 ;  /* 0x0000801906007388 */ /* 0x008fe80000000800 */
[----:B----4-:R-:W-:Y:S04]  /*0e20*/  STS [R6+0x100], R27 ;  /* 0x0001001b06007388 */ /* 0x010fe80000000800 */
[----:B-----5:R-:W-:Y:S04]  /*0e30*/  STS [R6+0x180], R29 ;  /* 0x0001801d06007388 */ /* 0x020fe80000000800 */
[----:B------:R-:W-:Y:S04]  /*0e40*/  STS [R6+0x200], R22 ;  /* 0x0002001606007388 */ /* 0x000fe80000000800 */
[----:B------:R-:W-:Y:S04]  /*0e50*/  STS [R6+0x280], R24 ;  /* 0x0002801806007388 */ /* 0x000fe80000000800 */
[----:B------:R1:W-:Y:S01]  /*0e60*/  STS [R6+0x300], R23 ;  /* 0x0003001706007388 */ /* 0x0003e20000000800 */
[----:B------:R-:W-:-:S03]  /*0e70*/  NOP ;  /* 0x0000000000007918 */ /* 0x000fc60000000000 */
[----:B------:R-:W-:Y:S04]  /*0e80*/  LDS R10, [R8+0x18] ;  /* 0x00001800080a7984 */ /* 0x000fe80000000800 */
[----:B------:R-:W2:Y:S04]  /*0e90*/  LDS R19, [R8] ;  /* 0x0000000008137984 */ /* 0x000ea80000000800 */
[----:B------:R-:W3:Y:S04]  /*0ea0*/  LDS R20, [R8+0x4] ;  /* 0x0000040008147984 */ /* 0x000ee80000000800 */
[----:B------:R-:W4:Y:S04]  /*0eb0*/  LDS R12, [R8+0x8] ;  /* 0x00000800080c7984 */ /* 0x000f280000000800 */
[----:B------:R-:W5:Y:S04]  /*0ec0*/  LDS R14, [R8+0xc] ;  /* 0x00000c00080e7984 */ /* 0x000f680000000800 */
[----:B------:R-:W5:Y:S04]  /*0ed0*/  LDS R16, [R8+0x10] ;  /* 0x0000100008107984 */ /* 0x000f680000000800 */
[----:B------:R-:W5:Y:S01]  /*0ee0*/  LDS R18, [R8+0x14] ;  /* 0x0000140008127984 */ /* 0x000f620000000800 */
[----:B------:R-:W-:Y:S01]  /*0ef0*/  BAR.SYNC.DEFER_BLOCKING 0x0 ;  /* 0x0000000000007b1d */ /* 0x000fe20000010000 */
[----:B0-----:R-:W-:-:S04]  /*0f00*/  IMAD R21, R4, 0x7, RZ ;  /* 0x0000000704157824 */ /* 0x001fc800078e02ff */
[----:B-1----:R-:W-:-:S05]  /*0f10*/  VIADD R23, R21, 0x7 ;  /* 0x0000000715177836 */ /* 0x002fca0000000000 */
[----:B------:R-:W-:Y:S01]  /*0f20*/  ISETP.GT.U32.AND P0, PT, R23, R0, PT ;  /* 0x000000001700720c */ /* 0x000fe20003f04070 */
[----:B--2---:R-:W-:Y:S02]  /*0f30*/  IMAD.MOV.U32 R24, RZ, RZ, R19 ;  /* 0x000000ffff187224 */ /* 0x004fe400078e0013 */
[----:B---3--:R-:W-:Y:S01]  /*0f40*/  IMAD.MOV.U32 R22, RZ, RZ, R20 ;  /* 0x000000ffff167224 */ /* 0x008fe200078e0014 */
[----:B------:R0:W-:Y:S01]  /*0f50*/  STS [R26+0x200], R10 ;  /* 0x0002000a1a007388 */ /* 0x0001e20000000800 */
[----:B----4-:R-:W-:Y:S02]  /*0f60*/  IMAD.MOV.U32 R29, RZ, RZ, R12 ;  /* 0x000000ffff1d7224 */ /* 0x010fe400078e000c */
[----:B-----5:R-:W-:Y:S02]  /*0f70*/  IMAD.MOV.U32 R27, RZ, RZ, R14 ;  /* 0x000000ffff1b7224 */ /* 0x020fe400078e000e */
[----:B------:R-:W-:Y:S02]  /*0f80*/  IMAD.MOV.U32 R25, RZ, RZ, R16 ;  /* 0x000000ffff197224 */ /* 0x000fe400078e0010 */
[----:B------:R-:W-:Y:S01]  /*0f90*/  IMAD.MOV.U32 R23, RZ, RZ, R18 ;  /* 0x000000ffff177224 */ /* 0x000fe200078e0012 */
[----:B------:R-:W-:Y:S06]  /*0fa0*/  BAR.SYNC.DEFER_BLOCKING 0x0 ;  /* 0x0000000000007b1d */ /* 0x000fec0000010000 */
[----:B0-----:R-:W-:Y:S05]  /*0fb0*/  @!P0 BRA `(.L_x_4) ;  /* 0x0000000000488947 */ /* 0x001fea0003800000 */
[C---:B------:R-:W-:Y:S02]  /*0fc0*/  VIADD R23, R21.reuse, 0x6 ;  /* 0x0000000615177836 */ /* 0x040fe40000000000 */
[C---:B------:R-:W-:Y:S02]  /*0fd0*/  VIADD R25, R21.reuse, 0x5 ;  /* 0x0000000515197836 */ /* 0x040fe40000000000 */
[----:B------:R-:W-:Y:S01]  /*0fe0*/  VIADD R27, R21, 0x4 ;  /* 0x00000004151b7836 */ /* 0x000fe20000000000 */
[-C--:B------:R-:W-:Y:S01]  /*0ff0*/  ISETP.GE.U32.AND P0, PT, R23, R0.reuse, PT ;  /* 0x000000001700720c */ /* 0x080fe20003f06070 */
[----:B------:R-:W-:Y:S01]  /*1000*/  VIADD R23, R21, 0x3 ;  /* 0x0000000315177836 */ /* 0x000fe20000000000 */
[-C--:B------:R-:W-:Y:S01]  /*1010*/  ISETP.GE.U32.AND P1, PT, R25, R0.reuse, PT ;  /* 0x000000001900720c */ /* 0x080fe20003f26070 */
[----:B------:R-:W-:Y:S01]  /*1020*/  VIADD R25, R21, 0x2 ;  /* 0x0000000215197836 */ /* 0x000fe20000000000 */
[-C--:B------:R-:W-:Y:S01]  /*1030*/  ISETP.GE.U32.AND P2, PT, R27, R0.reuse, PT ;  /* 0x000000001b00720c */ /* 0x080fe20003f46070 */
[----:B------:R-:W-:Y:S01]  /*1040*/  VIADD R29, R21, 0x1 ;  /* 0x00000001151d7836 */ /* 0x000fe20000000000 */
[----:B------:R-:W-:-:S02]  /*1050*/  ISETP.GE.U32.AND P3, PT, R23, R0, PT ;  /* 0x000000001700720c */ /* 0x000fc40003f66070 */
[-C--:B------:R-:W-:Y:S02]  /*1060*/  ISETP.GE.U32.AND P4, PT, R25, R0.reuse, PT ;  /* 0x000000001900720c */ /* 0x080fe40003f86070 */
[----:B------:R-:W-:Y:S02]  /*1070*/  ISETP.GE.U32.AND P5, PT, R29, R0, PT ;  /* 0x000000001d00720c */ /* 0x000fe40003fa6070 */
[----:B------:R-:W-:Y:S02]  /*1080*/  SEL R23, R18, RZ, !P0 ;  /* 0x000000ff12177207 */ /* 0x000fe40004000000 */
[----:B------:R-:W-:Y:S02]  /*1090*/  SEL R25, R16, RZ, !P1 ;  /* 0x000000ff10197207 */ /* 0x000fe40004800000 */
[----:B------:R-:W-:Y:S02]  /*10a0*/  SEL R27, R14, RZ, !P2 ;  /* 0x000000ff0e1b7207 */ /* 0x000fe40005000000 */
[----:B------:R-:W-:-:S02]  /*10b0*/  SEL R29, R12, RZ, !P3 ;  /* 0x000000ff0c1d7207 */ /* 0x000fc40005800000 */
[----:B------:R-:W-:Y:S02]  /*10c0*/  SEL R22, R20, RZ, !P4 ;  /* 0x000000ff14167207 */ /* 0x000fe40006000000 */
[----:B------:R-:W-:-:S07]  /*10d0*/  SEL R24, R19, RZ, !P5 ;  /* 0x000000ff13187207 */ /* 0x000fce0006800000 */
.L_x_4:
[----:B------:R-:W-:Y:S05]  /*10e0*/  BSYNC.RECONVERGENT B0 ;  /* 0x0000000000007941 */ /* 0x000fea0003800200 */
.L_x_3:
[----:B------:R-:W-:Y:S01]  /*10f0*/  ISETP.GE.U32.AND P0, PT, R21, R0, PT ;  /* 0x000000001500720c */ /* 0x000fe20003f06070 */
[----:B------:R-:W-:Y:S01]  /*1100*/  IMAD.IADD R21, R20, 0x1, -R24 ;  /* 0x0000000114157824 */ /* 0x000fe200078e0a18 */
[----:B------:R-:W-:Y:S01]  /*1110*/  LEA R20, R4, UR4, 0x2 ;  /* 0x0000000404147c11 */ /* 0x000fe2000f8e10ff */
[----:B------:R-:W-:Y:S01]  /*1120*/  IMAD.IADD R22, R12, 0x1, -R22 ;  /* 0x000000010c167824 */ /* 0x000fe200078e0a16 */
[----:B------:R-:W-:Y:S01]  /*1130*/  ISETP.EQ.OR P0, PT, R4, RZ, P0 ;  /* 0x000000ff0400720c */ /* 0x000fe20000702670 */
[----:B------:R-:W-:Y:S01]  /*1140*/  IMAD.IADD R12, R16, 0x1, -R27 ;  /* 0x00000001100c7824 */ /* 0x000fe200078e0a1b */
[----:B------:R-:W-:Y:S01]  /*1150*/  ISETP.NE.AND P1, PT, R4, RZ, PT ;  /* 0x000000ff0400720c */ /* 0x000fe20003f25270 */
[----:B------:R-:W-:Y:S01]  /*1160*/  IMAD.IADD R4, R14, 0x1, -R29 ;  /* 0x000000010e047824 */ /* 0x000fe200078e0a1d */
[----:B------:R-:W0:Y:S01]  /*1170*/  LDCU.64 UR8, c[0x0][0x390] ;  /* 0x00007200ff0877ac */ /* 0x000e220008000a00 */
[----:B------:R-:W-:Y:S02]  /*1180*/  IMAD.IADD R14, R18, 0x1, -R25 ;  /* 0x00000001120e7824 */ /* 0x000fe400078e0a19 */
[----:B------:R-:W-:-:S06]  /*1190*/  IMAD.IADD R10, R10, 0x1, -R23 ;  /* 0x000000010a0a7824 */ /* 0x000fcc00078e0a17 */
[----:B------:R-:W1:Y:S01]  /*11a0*/  @!P0 LDS R20, [R20+0x1fc] ;  /* 0x0001fc0014148984 */ /* 0x000e620000000800 */
[----:B------:R-:W-:Y:S06]  /*11b0*/  BAR.SYNC.DEFER_BLOCKING 0x0 ;  /* 0x0000000000007b1d */ /* 0x000fec0000010000 */
[----:B------:R-:W-:Y:S04]  /*11c0*/  STS [R8+0x4], R21 ;  /* 0x0000041508007388 */ /* 0x000fe80000000800 */
[----:B------:R-:W-:Y:S04]  /*11d0*/  STS [R8+0x8], R22 ;  /* 0x0000081608007388 */ /* 0x000fe80000000800 */
[----:B------:R-:W-:Y:S01]  /*11e0*/  STS [R8+0xc], R4 ;  /* 0x00000c0408007388 */ /* 0x000fe20000000800 */
[----:B-1----:R-:W-:-:S03]  /*11f0*/  @!P0 IMAD.IADD R19, R19, 0x1, -R20 ;  /* 0x0000000113138824 */ /* 0x002fc600078e0a14 */
[----:B------:R-:W-:Y:S04]  /*1200*/  STS [R8+0x10], R12 ;  /* 0x0000100c08007388 */ /* 0x000fe80000000800 */
[----:B------:R-:W-:Y:S04]  /*1210*/  STS [R8], R19 ;  /* 0x0000001308007388 */ /* 0x000fe80000000800 */
[----:B------:R-:W-:Y:S04]  /*1220*/  STS [R8+0x14], R14 ;  /* 0x0000140e08007388 */ /* 0x000fe80000000800 */
[----:B------:R1:W-:Y:S01]  /*1230*/  STS [R8+0x18], R10 ;  /* 0x0000180a08007388 */ /* 0x0003e20000000800 */
[----:B------:R-:W-:-:S03]  /*1240*/  NOP ;  /* 0x0000000000007918 */ /* 0x000fc60000000000 */
[----:B------:R-:W-:Y:S01]  /*1250*/  LDS R23, [R6] ;  /* 0x0000000006177984 */ /* 0x000fe20000000800 */
[----:B-1----:R-:W-:-:S03]  /*1260*/  IADD3 R10, P0, PT, R2, R5, RZ ;  /* 0x00000005020a7210 */ /* 0x002fc60007f1e0ff */
[----:B------:R-:W-:Y:S01]  /*1270*/  LDS R25, [R6+0x80] ;  /* 0x0000800006197984 */ /* 0x000fe20000000800 */
[----:B0-----:R-:W-:-:S03]  /*1280*/  LEA R2, P6, R10, UR8, 0x2 ;  /* 0x000000080a027c11 */ /* 0x001fc6000f8c10ff */
[----:B------:R-:W-:Y:S01]  /*1290*/  LDS R27, [R6+0x100] ;  /* 0x00010000061b7984 */ /* 0x000fe20000000800 */
[----:B------:R-:W-:-:S03]  /*12a0*/  IMAD.X R3, RZ, RZ, R3, P0 ;  /* 0x000000ffff037224 */ /* 0x000fc600000e0603 */
[----:B------:R-:W-:Y:S02]  /*12b0*/  LDS R19, [R6+0x180] ;  /* 0x0001800006137984 */ /* 0x000fe40000000800 */
[----:B------:R-:W-:Y:S02]  /*12c0*/  LEA.HI.X R3, R10, UR9, R3, 0x2, P6 ;  /* 0x000000090a037c11 */ /* 0x000fe4000b0f1403 */
[----:B------:R-:W-:Y:S04]  /*12d0*/  LDS R21, [R6+0x200] ;  /* 0x0002000006157984 */ /* 0x000fe80000000800 */
[----:B------:R-:W-:Y:S04]  /*12e0*/  LDS R29, [R6+0x280] ;  /* 0x00028000061d7984 */ /* 0x000fe80000000800 */
[----:B------:R-:W-:Y:S04]  /*12f0*/  LDS R4, [R6+0x300] ;  /* 0x0003000006047984 */ /* 0x000fe80000000800 */
[----:B------:R-:W-:Y:S01]  /*1300*/  @!P1 STS [UR4+0xe00], R0 ;  /* 0x000e0000ff009988 */ /* 0x000fe20008000804 */
[----:B------:R-:W-:Y:S06]  /*1310*/  BAR.SYNC.DEFER_BLOCKING 0x0 ;  /* 0x0000000000007b1d */ /* 0x000fec0000010000 */
[----:B------:R-:W0:Y:S02]  /*1320*/  LDS R8, [UR4+0xe00] ;  /* 0x000e0004ff087984 */ /* 0x000e240008000800 */
[----:B0-----:R-:W-:-:S02]  /*1330*/  ISETP.GE.AND P0, PT, R5, R8, PT ;  /* 0x000000080500720c */ /* 0x001fc40003f06270 */
[-C--:B------:R-:W-:Y:S02]  /*1340*/  ISETP.GE.AND P1, PT, R13, R8.reuse, PT ;  /* 0x000000080d00720c */ /* 0x080fe40003f26270 */
[-C--:B------:R-:W-:Y:S02]  /*1350*/  ISETP.GE.AND P3, PT, R15, R8.reuse, PT ;  /* 0x000000080f00720c */ /* 0x080fe40003f66270 */
[-C--:B------:R-:W-:Y:S02]  /*1360*/  ISETP.GE.AND P2, PT, R17, R8.reuse, PT ;  /* 0x000000081100720c */ /* 0x080fe40003f46270 */
[-C--:B------:R-:W-:Y:S02]  /*1370*/  ISETP.GE.AND P4, PT, R9, R8.reuse, PT ;  /* 0x000000080900720c */ /* 0x080fe40003f86270 */
[-C--:B------:R-:W-:Y:S02]  /*1380*/  ISETP.GE.AND P5, PT, R7, R8.reuse, PT ;  /* 0x000000080700720c */ /* 0x080fe40003fa6270 */
[----:B------:R-:W-:Y:S01]  /*1390*/  ISETP.GE.AND P6, PT, R11, R8, PT ;  /* 0x000000080b00720c */ /* 0x000fe20003fc6270 */
[----:B------:R0:W-:Y:S04]  /*13a0*/  @!P0 STG.E desc[UR6][R2.64], R23 ;  /* 0x0000001702008986 */ /* 0x0001e8000c101906 */
[----:B------:R0:W-:Y:S04]  /*13b0*/  @!P1 STG.E desc[UR6][R2.64+0x80], R25 ;  /* 0x0000801902009986 */ /* 0x0001e8000c101906 */
[----:B------:R0:W-:Y:S04]  /*13c0*/  @!P3 STG.E desc[UR6][R2.64+0x100], R27 ;  /* 0x0001001b0200b986 */ /* 0x0001e8000c101906 */
[----:B------:R0:W-:Y:S04]  /*13d0*/  @!P2 STG.E desc[UR6][R2.64+0x180], R19 ;  /* 0x000180130200a986 */ /* 0x0001e8000c101906 */
[----:B------:R0:W-:Y:S04]  /*13e0*/  @!P4 STG.E desc[UR6][R2.64+0x200], R21 ;  /* 0x000200150200c986 */ /* 0x0001e8000c101906 */
[----:B------:R0:W-:Y:S01]  /*13f0*/  @!P5 STG.E desc[UR6][R2.64+0x280], R29 ;  /* 0x0002801d0200d986 */ /* 0x0001e2000c101906 */
[----:B------:R-:W-:Y:S05]  /*1400*/  @P6 EXIT ;  /* 0x000000000000694d */ /* 0x000fea0003800000 */
[----:B------:R-:W-:Y:S01]  /*1410*/  STG.E desc[UR6][R2.64+0x300], R4 ;  /* 0x0003000402007986 */ /* 0x000fe2000c101906 */
[----:B------:R-:W-:Y:S05]  /*1420*/  EXIT ;  /* 0x000000000000794d */ /* 0x000fea0003800000 */
.L_x_2:
[----:B------:R-:W0:Y:S02]  /*1430*/  LDC.64 R2, c[0x0][0x380] ;  /* 0x0000e000ff027b82 */ /* 0x000e240000000a00 */
[----:B0-----:R-:W-:-:S05]  /*1440*/  IMAD.WIDE.U32 R2, R4, 0xe00, R2 ;  /* 0x00000e0004027825 */ /* 0x001fca00078e0002 */
[----:B------:R-:W2:Y:S01]  /*1450*/  LD.E.STRONG.SM R23, desc[UR6][R2.64] ;  /* 0x0000000602177980 */ /* 0x000ea2000c10b900 */
[----:B------:R-:W0:Y:S02]  /*1460*/  S2R R6, SR_TID.X ;  /* 0x0000000000067919 */ /* 0x000e240000002100 */
[C---:B0-----:R-:W-:Y:S02]  /*1470*/  LOP3.LUT R17, R6.reuse, 0x1f, RZ, 0xc0, !PT ;  /* 0x0000001f06117812 */ /* 0x041fe400078ec0ff */
[----:B------:R-:W-:-:S05]  /*1480*/  LOP3.LUT R8, R6, 0x3e0, RZ, 0xc0, !PT ;  /* 0x000003e006087812 */ /* 0x000fca00078ec0ff */
[----:B------:R-:W-:-:S04]  /*1490*/  IMAD R17, R8, 0x7, R17 ;  /* 0x0000000708117824 */ /* 0x000fc800078e0211 */
[C---:B------:R-:W-:Y:S01]  /*14a0*/  VIADD R15, R17.reuse, 0x20 ;  /* 0x00000020110f7836 */ /* 0x040fe20000000000 */
[C---:B------:R-:W-:Y:S01]  /*14b0*/  LEA R18, P1, R17.reuse, R2, 0x2 ;  /* 0x0000000211127211 */ /* 0x040fe200078210ff */
[C---:B------:R-:W-:Y:S01]  /*14c0*/  VIADD R13, R17.reuse, 0x40 ;  /* 0x00000040110d7836 */ /* 0x040fe20000000000 */
[CC--:B------:R-:W-:Y:S01]  /*14d0*/  ISETP.GE.AND P0, PT, R17.reuse, R0.reuse, PT ;  /* 0x000000001100720c */ /* 0x0c0fe20003f06270 */
[C---:B------:R-:W-:Y:S02]  /*14e0*/  VIADD R11, R17.reuse, 0x60 ;  /* 0x00000060110b7836 */ /* 0x040fe40000000000 */
[----:B------:R-:W-:Y:S01]  /*14f0*/  VIADD R9, R17, 0x80 ;  /* 0x0000008011097836 */ /* 0x000fe20000000000 */
[-C--:B------:R-:W-:Y:S01]  /*1500*/  ISETP.GE.AND P2, PT, R13, R0.reuse, PT ;  /* 0x000000000d00720c */ /* 0x080fe20003f46270 */
[----:B------:R-:W-:Y:S01]  /*1510*/  VIADD R7, R17, 0xa0 ;  /* 0x000000a011077836 */ /* 0x000fe20000000000 */
[-C--:B------:R-:W-:Y:S01]  /*1520*/  ISETP.GE.AND P3, PT, R11, R0.reuse, PT ;  /* 0x000000000b00720c */ /* 0x080fe20003f66270 */
[----:B------:R-:W-:Y:S01]  /*1530*/  VIADD R5, R17, 0xc0 ;  /* 0x000000c011057836 */ /* 0x000fe20000000000 */
[-C--:B------:R-:W-:Y:S01]  /*1540*/  ISETP.GE.AND P4, PT, R9, R0.reuse, PT ;  /* 0x000000000900720c */ /* 0x080fe20003f86270 */
[----:B------:R-:W-:Y:S01]  /*1550*/  IMAD.X R19, RZ, RZ, R3, P1 ;  /* 0x000000ffff137224 */ /* 0x000fe200008e0603 */
[-C--:B------:R-:W-:Y:S01]  /*1560*/  ISETP.GE.AND P1, PT, R15, R0.reuse, PT ;  /* 0x000000000f00720c */ /* 0x080fe20003f26270 */
[----:B------:R-:W0:Y:S01]  /*1570*/  S2R R10, SR_LANEID ;  /* 0x00000000000a7919 */ /* 0x000e220000000000 */
[-C--:B------:R-:W-:Y:S01]  /*1580*/  ISETP.GE.AND P5, PT, R7, R0.reuse, PT ;  /* 0x000000000700720c */ /* 0x080fe20003fa6270 */
[----:B------:R-:W1:Y:S01]  /*1590*/  S2UR UR5, SR_CgaCtaId ;  /* 0x00000000000579c3 */ /* 0x000e620000008800 */
[----:B------:R-:W-:Y:S01]  /*15a0*/  ISETP.GE.AND P6, PT, R5, R0, PT ;  /* 0x000000000500720c */ /* 0x000fe20003fc6270 */
[----:B--2---:R-:W-:Y:S01]  /*15b0*/  IMAD.MOV.U32 R21, RZ, RZ, R23 ;  /* 0x000000ffff157224 */ /* 0x004fe200078e0017 */
[----:B------:R-:W-:Y:S01]  /*15c0*/  SHF.R.U32.HI R8, RZ, 0x5, R6 ;  /* 0x00000005ff087819 */ /* 0x000fe20000011606 */
[----:B------:R-:W2:Y:S01]  /*15d0*/  @!P0 LD.E.STRONG.SM R23, desc[UR6][R18.64] ;  /* 0x0000000612178980 */ /* 0x000ea2000c10b900 */
[----:B------:R-:W-:Y:S01]  /*15e0*/  UMOV UR4, 0x400 ;  /* 0x0000040000047882 */ /* 0x000fe20000000000 */
[----:B------:R-:W-:-:S02]  /*15f0*/  IMAD.MOV.U32 R25, RZ, RZ, R21 ;  /* 0x000000ffff197224 */ /* 0x000fc400078e0015 */
[----:B------:R-:W3:Y:S01]  /*1600*/  LDC.64 R2, c[0x0][0x388] ;  /* 0x0000e200ff027b82 */ /* 0x000ee20000000a00 */
[--C-:B------:R-:W-:Y:S02]  /*1610*/  IMAD.MOV.U32 R27, RZ, RZ, R21.reuse ;  /* 0x000000ffff1b7224 */ /* 0x100fe400078e0015 */
[--C-:B------:R-:W-:Y:S02]  /*1620*/  IMAD.MOV.U32 R29, RZ, RZ, R21.reuse ;  /* 0x000000ffff1d7224 */ /* 0x100fe400078e0015 */
[--C-:B------:R-:W-:Y:S01]  /*1630*/  IMAD.MOV.U32 R20, RZ, RZ, R21.reuse ;  /* 0x000000ffff147224 */ /* 0x100fe200078e0015 */
[----:B------:R-:W4:Y:S01]  /*1640*/  @!P1 LD.E.STRONG.SM R25, desc[UR6][R18.64+0x80] ;  /* 0x0000800612199980 */ /* 0x000f22000c10b900 */
[----:B------:R-:W-:-:S03]  /*1650*/  IMAD.MOV.U32 R22, RZ, RZ, R21 ;  /* 0x000000ffff167224 */ /* 0x000fc600078e0015 */
[----:B------:R-:W4:Y:S04]  /*1660*/  @!P2 LD.E.STRONG.SM R27, desc[UR6][R18.64+0x100] ;  /* 0x00010006121ba980 */ /* 0x000f28000c10b900 */
[----:B------:R-:W4:Y:S04]  /*1670*/  @!P3 LD.E.STRONG.SM R29, desc[UR6][R18.64+0x180] ;  /* 0x00018006121db980 */ /* 0x000f28000c10b900 */
[----:B------:R-:W4:Y:S04]  /*1680*/  @!P4 LD.E.STRONG.SM R20, desc[UR6][R18.64+0x200] ;  /* 0x000200061214c980 */ /* 0x000f28000c10b900 */
[----:B------:R-:W4:Y:S04]  /*1690*/  @!P5 LD.E.STRONG.SM R22, desc[UR6][R18.64+0x280] ;  /* 0x000280061216d980 */ /* 0x000f28000c10b900 */
[----:B------:R0:W4:Y:S01]  /*16a0*/  @!P6 LD.E.STRONG.SM R21, desc[UR6][R18.64+0x300] ;  /* 0x000300061215e980 */ /* 0x000122000c10b900 */
[----:B-1----:R-:W-:Y:S01]  /*16b0*/  ULEA UR4, UR5, UR4, 0x18 ;  /* 0x0000000405047291 */ /* 0x002fe2000f8ec0ff */
[----:B0-----:R-:W-:-:S05]  /*16c0*/  IMAD R8, R8, 0xe0, R10 ;  /* 0x000000e008087824 */ /* 0x001fca00078e020a */
[----:B------:R-:W-:-:S05]  /*16d0*/  LEA R8, R8, UR4, 0x2 ;  /* 0x0000000408087c11 */ /* 0x000fca000f8e10ff */
[----:B------:R-:W-:Y:S01]  /*16e0*/  IMAD R19, R10, 0x18, R8 ;  /* 0x000000180a137824 */ /* 0x000fe200078e0208 */
[----:B------:R-:W-:Y:S01]  /*16f0*/  LEA R26, R6, UR4, 0x2 ;  /* 0x00000004061a7c11 */ /* 0x000fe2000f8e10ff */
[----:B---3--:R-:W-:Y:S01]  /*1700*/  IMAD.WIDE.U32 R2, R4, 0x4, R2 ;  /* 0x0000000404027825 */ /* 0x008fe200078e0002 */
[----:B------:R-:W-:Y:S01]  /*1710*/  BSSY.RECONVERGENT B0, `(.L_x_5) ;  /* 0x0000030000007945 */ /* 0x000fe20003800200 */
[----:B--2---:R-:W-:Y:S04]  /*1720*/  STS [R8], R23 ;  /* 0x0000001708007388 */ /* 0x004fe80000000800 */
[----:B----4-:R-:W-:Y:S04]  /*1730*/  STS [R8+0x80], R25 ;  /* 0x0000801908007388 */ /* 0x010fe80000000800 */
[----:B------:R0:W-:Y:S04]  /*1740*/  STS [R8+0x100], R27 ;  /* 0x0001001b08007388 */ /* 0x0001e80000000800 */
[----:B------:R-:W-:Y:S04]  /*1750*/  STS [R8+0x180], R29 ;  /* 0x0001801d08007388 */ /* 0x000fe80000000800 */
        /* <DEDUP_REMOVED lines=8> */
[----:B------:R-:W4:Y:S04]  /*17e0*/  LDS R12, [R19+0xc] ;  /* 0x00000c00130c7984 */ /* 0x000f280000000800 */
[----:B------:R-:W4:Y:S04]  /*17f0*/  LDS R10, [R19+0x10] ;  /* 0x00001000130a7984 */ /* 0x000f280000000800 */
[----:B------:R-:W4:Y:S01]  /*1800*/  LDS R20, [R19+0x14] ;  /* 0x0000140013147984 */ /* 0x000f220000000800 */
[----:B------:R-:W-:Y:S01]  /*1810*/  BAR.SYNC.DEFER_BLOCKING 0x0 ;  /* 0x0000000000007b1d */ /* 0x000fe20000010000 */
[----:B0-----:R-:W-:-:S04]  /*1820*/  IMAD R27, R6, 0x7, RZ ;  /* 0x00000007061b7824 */ /* 0x001fc800078e02ff */
[----:B-1----:R-:W-:-:S05]  /*1830*/  VIADD R21, R27, 0x7 ;  /* 0x000000071b157836 */ /* 0x002fca0000000000 */
[----:B------:R-:W-:Y:S01]  /*1840*/  ISETP.GT.U32.AND P0, PT, R21, R0, PT ;  /* 0x000000001500720c */ /* 0x000fe20003f04070 */
[----:B--2---:R-:W-:Y:S02]  /*1850*/  IMAD.MOV.U32 R25, RZ, RZ, R18 ;  /* 0x000000ffff197224 */ /* 0x004fe400078e0012 */
[----:B---3--:R-:W-:Y:S01]  /*1860*/  IMAD.MOV.U32 R23, RZ, RZ, R16 ;  /* 0x000000ffff177224 */ /* 0x008fe200078e0010 */
[----:B------:R0:W5:Y:S04]  /*1870*/  LDG.E R3, desc[UR6][R2.64] ;  /* 0x0000000602037981 */ /* 0x000168000c1e1900 */
[----:B------:R1:W-:Y:S01]  /*1880*/  STS [R26+0x200], R22 ;  /* 0x000200161a007388 */ /* 0x0003e20000000800 */
[----:B----4-:R-:W-:Y:S02]  /*1890*/  IMAD.MOV.U32 R21, RZ, RZ, R14 ;  /* 0x000000ffff157224 */ /* 0x010fe400078e000e */
[----:B------:R-:W-:-:S02]  /*18a0*/  IMAD.MOV.U32 R29, RZ, RZ, R12 ;  /* 0x000000ffff1d7224 */ /* 0x000fc400078e000c */
[----:B------:R-:W-:Y:S02]  /*18b0*/  IMAD.MOV.U32 R24, RZ, RZ, R10 ;  /* 0x000000ffff187224 */ /* 0x000fe400078e000a */
[----:B0-----:R-:W-:Y:S01]  /*18c0*/  IMAD.MOV.U32 R2, RZ, RZ, R20 ;  /* 0x000000ffff027224 */ /* 0x001fe200078e0014 */
[----:B------:R-:W-:Y:S06]  /*18d0*/  BAR.SYNC.DEFER_BLOCKING 0x0 ;  /* 0x0000000000007b1d */ /* 0x000fec0000010000 */
[----:B-1----:R-:W-:Y:S05]  /*18e0*/  @!P0 BRA `(.L_x_6) ;  /* 0x0000000000488947 */ /* 0x002fea0003800000 */
        /* <DEDUP_REMOVED lines=18> */
.L_x_6:
[----:B------:R-:W-:Y:S05]  /*1a10*/  BSYNC.RECONVERGENT B0 ;  /* 0x0000000000007941 */ /* 0x000fea0003800200 */
.L_x_5:
[----:B------:R-:W-:Y:S01]  /*1a20*/  ISETP.GE.U32.AND P0, PT, R27, R0, PT ;  /* 0x000000001b00720c */ /* 0x000fe20003f06070 */
[----:B------:R-:W-:Y:S01]  /*1a30*/  BSSY.RECONVERGENT B0, `(.L_x_7) ;  /* 0x000000e000007945 */ /* 0x000fe20003800200 */
[----:B------:R-:W-:Y:S01]  /*1a40*/  IMAD.IADD R2, R22, 0x1, -R2 ;  /* 0x0000000116027824 */ /* 0x000fe200078e0a02 */
[----:B------:R-:W-:Y:S01]  /*1a50*/  ISETP.NE.AND P1, PT, R6, RZ, PT ;  /* 0x000000ff0600720c */ /* 0x000fe20003f25270 */
[----:B------:R-:W-:Y:S02]  /*1a60*/  IMAD.IADD R20, R20, 0x1, -R24 ;  /* 0x0000000114147824 */ /* 0x000fe400078e0a18 */
[----:B------:R-:W-:Y:S02]  /*1a70*/  IMAD.IADD R22, R10, 0x1, -R29 ;  /* 0x000000010a167824 */ /* 0x000fe400078e0a1d */
[----:B------:R-:W-:Y:S02]  /*1a80*/  IMAD.IADD R12, R12, 0x1, -R21 ;  /* 0x000000010c0c7824 */ /* 0x000fe400078e0a15 */
[----:B------:R-:W-:-:S02]  /*1a90*/  IMAD.IADD R14, R14, 0x1, -R23 ;  /* 0x000000010e0e7824 */ /* 0x000fc400078e0a17 */
[----:B------:R-:W-:Y:S01]  /*1aa0*/  IMAD.IADD R16, R16, 0x1, -R25 ;  /* 0x0000000110107824 */ /* 0x000fe200078e0a19 */
[----:B------:R-:W-:Y:S06]  /*1ab0*/  @P0 BRA `(.L_x_8) ;  /* 0x0000000000140947 */ /* 0x000fec0003800000 */
[C---:B------:R-:W-:Y:S02]  /*1ac0*/  ISETP.NE.AND P0, PT, R6.reuse, RZ, PT ;  /* 0x000000ff0600720c */ /* 0x040fe40003f05270 */
[----:B------:R-:W-:-:S11]  /*1ad0*/  LEA R21, R6, UR4, 0x2 ;  /* 0x0000000406157c11 */ /* 0x000fd6000f8e10ff */
[----:B------:R-:W0:Y:S01]  /*1ae0*/  @P0 LDS R21, [R21+0x1fc] ;  /* 0x0001fc0015150984 */ /* 0x000e220000000800 */
[----:B-----5:R-:W-:-:S04]  /*1af0*/  @!P0 IMAD.IADD R18, R18, 0x1, -R3 ;  /* 0x0000000112128824 */ /* 0x020fc800078e0a03 */
[----:B0-----:R-:W-:-:S07]  /*1b00*/  @P0 IMAD.IADD R18, R18, 0x1, -R21 ;  /* 0x0000000112120824 */ /* 0x001fce00078e0a15 */
.L_x_8:
[----:B------:R-:W-:Y:S05]  /*1b10*/  BSYNC.RECONVERGENT B0 ;  /* 0x0000000000007941 */ /* 0x000fea0003800200 */
.L_x_7:
[----:B------:R-:W-:Y:S06]  /*1b20*/  BAR.SYNC.DEFER_BLOCKING 0x0 ;  /* 0x0000000000007b1d */ /* 0x000fec0000010000 */
[----:B------:R-:W0:Y:S01]  /*1b30*/  LDCU.64 UR8, c[0x0][0x390] ;  /* 0x00007200ff0877ac */ /* 0x000e220008000a00 */
[----:B------:R-:W-:Y:S04]  /*1b40*/  STS [R19], R18 ;  /* 0x0000001213007388 */ /* 0x000fe80000000800 */
[----:B------:R-:W-:Y:S04]  /*1b50*/  STS [R19+0x4], R16 ;  /* 0x0000041013007388 */ /* 0x000fe80000000800 */
[----:B------:R-:W-:Y:S04]  /*1b60*/  STS [R19+0x8], R14 ;  /* 0x0000080e13007388 */ /* 0x000fe80000000800 */
[----:B------:R-:W-:Y:S04]  /*1b70*/  STS [R19+0xc], R12 ;  /* 0x00000c0c13007388 */ /* 0x000fe80000000800 */
[----:B------:R-:W-:Y:S04]  /*1b80*/  STS [R19+0x10], R22 ;  /* 0x0000101613007388 */ /* 0x000fe80000000800 */
[----:B------:R-:W-:Y:S04]  /*1b90*/  STS [R19+0x14], R20 ;  /* 0x0000141413007388 */ /* 0x000fe80000000800 */
[----:B------:R1:W-:Y:S01]  /*1ba0*/  STS [R19+0x18], R2 ;  /* 0x0000180213007388 */ /* 0x0003e20000000800 */
[----:B------:R-:W-:-:S03]  /*1bb0*/  NOP ;  /* 0x0000000000007918 */ /* 0x000fc60000000000 */
[----:B------:R-:W-:Y:S01]  /*1bc0*/  LDS R21, [R8] ;  /* 0x0000000008157984 */ /* 0x000fe20000000800 */
[----:B-1---5:R-:W-:-:S03]  /*1bd0*/  IMAD.WIDE.U32 R2, R4, 0x380, RZ ;  /* 0x0000038004027825 */ /* 0x022fc600078e00ff */
[----:B------:R-:W-:Y:S04]  /*1be0*/  LDS R23, [R8+0x80] ;  /* 0x0000800008177984 */ /* 0x000fe80000000800 */
[----:B------:R-:W-:Y:S01]  /*1bf0*/  LDS R25, [R8+0x100] ;  /* 0x0001000008197984 */ /* 0x000fe20000000800 */
[----:B------:R-:W-:-:S03]  /*1c00*/  IADD3 R4, P0, PT, R2, R17, RZ ;  /* 0x0000001102047210 */ /* 0x000fc60007f1e0ff */
[----:B------:R-:W-:Y:S01]  /*1c10*/  LDS R27, [R8+0x180] ;  /* 0x00018000081b7984 */ /* 0x000fe20000000800 */
[C---:B0-----:R-:W-:Y:S01]  /*1c20*/  LEA R2, P6, R4.reuse, UR8, 0x2 ;  /* 0x0000000804027c11 */ /* 0x041fe2000f8c10ff */
[----:B------:R-:W-:Y:S02]  /*1c30*/  IMAD.X R3, RZ, RZ, R3, P0 ;  /* 0x000000ffff037224 */ /* 0x000fe400000e0603 */
[----:B------:R-:W-:Y:S03]  /*1c40*/  LDS R29, [R8+0x200] ;  /* 0x00020000081d7984 */ /* 0x000fe60000000800 */
[----:B------:R-:W-:Y:S01]  /*1c50*/  LEA.HI.X R3, R4, UR9, R3, 0x2, P6 ;  /* 0x0000000904037c11 */ /* 0x000fe2000b0f1403 */
        /* <DEDUP_REMOVED lines=21> */
.L_x_9:
[----:B------:R-:W-:-:S00]  /*1db0*/  BRA `(.L_x_9) ;  /* 0xfffffffc00fc7947 */ /* 0x000fc0000383ffff */
[----:B------:R-:W-:-:S00]  /*1dc0*/  NOP ;  /* 0x0000000000007918 */ /* 0x000fc00000000000 */
        /* <DEDUP_REMOVED lines=11> */
.L_x_224:


//--------------------- .text._ZN3cub18CUB_300001_SM_10006detail19adjacent_difference34DeviceAdjacentDifferenceInitKernelINS2_19AgentDifferenceInitIPiilLb1EEES5_ilEEvT0_PT1_T2_i --------------------------
	.section	.text._ZN3cub18CUB_300001_SM_10006detail19adjacent_difference34DeviceAdjacentDifferenceInitKernelINS2_19AgentDifferenceInitIPiilLb1EEES5_ilEEvT0_PT1_T2_i,"ax",@progbits
	.align	128
        .global         _ZN3cub18CUB_300001_SM_10006detail19adjacent_difference34DeviceAdjacentDifferenceInitKernelINS2_19AgentDifferenceInitIPiilLb1EEES5_ilEEvT0_PT1_T2_i
        .type           _ZN3cub18CUB_300001_SM_10006detail19adjacent_difference34DeviceAdjacentDifferenceInitKernelINS2_19AgentDifferenceInitIPiilLb1EEES5_ilEEvT0_PT1_T2_i,@function
        .size           _ZN3cub18CUB_300001_SM_10006detail19adjacent_difference34DeviceAdjacentDifferenceInitKernelINS2_19AgentDifferenceInitIPiilLb1EEES5_ilEEvT0_PT1_T2_i,(.L_x_225 - _ZN3cub18CUB_300001_SM_10006detail19adjacent_difference34DeviceAdjacentDifferenceInitKernelINS2_19AgentDifferenceInitIPiilLb1EEES5_ilEEvT0_PT1_T2_i)
        .other          _ZN3cub18CUB_300001_SM_10006detail19adjacent_difference34DeviceAdjacentDifferenceInitKernelINS2_19AgentDifferenceInitIPiilLb1EEES5_ilEEvT0_PT1_T2_i,@"STO_CUDA_ENTRY STV_DEFAULT"
_ZN3cub18CUB_300001_SM_10006detail19adjacent_difference34DeviceAdjacentDifferenceInitKernelINS2_19AgentDifferenceInitIPiilLb1EEES5_ilEEvT0_PT1_T2_i:
.text._ZN3cub18CUB_300001_SM_10006detail19adjacent_difference34DeviceAdjacentDifferenceInitKernelINS2_19AgentDifferenceInitIPiilLb1EEES5_ilEEvT0_PT1_T2_i:
[----:B------:R-:W-:Y:S01]  /*0000*/  LDC R1, c[0x0][0x37c] ;  /* 0x0000df00ff017b82 */ /* 0x000fe20000000800 */
[----:B------:R-:W0:Y:S07]  /*0010*/  S2R R3, SR_TID.X ;  /* 0x0000000000037919 */ /* 0x000e2e0000002100 */
[----:B------:R-:W0:Y:S01]  /*0020*/  S2UR UR4, SR_CTAID.X ;  /* 0x00000000000479c3 */ /* 0x000e220000002500 */
[----:B------:R-:W1:Y:S01]  /*0030*/  LDCU UR5, c[0x0][0x398] ;  /* 0x00007300ff0577ac */ /* 0x000e620008000800 */
[----:B------:R-:W2:Y:S06]  /*0040*/  LDCU.64 UR6, c[0x0][0x390] ;  /* 0x00007200ff0677ac */ /* 0x000eac0008000a00 */
[----:B------:R-:W0:Y:S02]  /*0050*/  LDC R0, c[0x0][0x360] ;  /* 0x0000d800ff007b82 */ /* 0x000e240000000800 */
[----:B0-----:R-:W-:-:S04]  /*0060*/  IMAD R0, R0, UR4, R3 ;  /* 0x0000000400007c24 */ /* 0x001fc8000f8e0203 */
[C---:B-1----:R-:W-:Y:S01]  /*0070*/  IMAD.WIDE R6, R0.reuse, UR5, RZ ;  /* 0x0000000500067c25 */ /* 0x042fe2000f8e02ff */
[----:B--2---:R-:W-:Y:S02]  /*0080*/  ISETP.GE.U32.AND P0, PT, R0, UR6, PT ;  /* 0x0000000600007c0c */ /* 0x004fe4000bf06070 */
[----:B------:R-:W-:Y:S02]  /*0090*/  SHF.R.S32.HI R5, RZ, 0x1f, R0 ;  /* 0x0000001fff057819 */ /* 0x000fe40000011400 */
[----:B------:R-:W-:-:S04]  /*00a0*/  ISETP.GE.U32.AND P1, PT, R6, 0x1, PT ;  /* 0x000000010600780c */ /* 0x000fc80003f26070 */
[----:B------:R-:W-:-:S04]  /*00b0*/  ISETP.GE.AND.EX P1, PT, R7, RZ, PT, P1 ;  /* 0x000000ff0700720c */ /* 0x000fc80003f26310 */
[----:B------:R-:W-:-:S13]  /*00c0*/  ISETP.GE.OR.EX P0, PT, R5, UR7, !P1, P0 ;  /* 0x0000000705007c0c */ /* 0x000fda000cf06700 */
[----:B------:R-:W-:Y:S05]  /*00d0*/  @P0 EXIT ;  /* 0x000000000000094d */ /* 0x000fea0003800000 */
[----:B------:R-:W0:Y:S01]  /*00e0*/  LDCU.128 UR8, c[0x0][0x380] ;  /* 0x00007000ff0877ac */ /* 0x000e220008000c00 */
[----:B------:R-:W1:Y:S01]  /*00f0*/  LDCU.64 UR4, c[0x0][0x358] ;  /* 0x00006b00ff0477ac */ /* 0x000e620008000a00 */
[----:B0-----:R-:W-:-:S04]  /*0100*/  LEA R2, P0, R6, UR8, 0x2 ;  /* 0x0000000806027c11 */ /* 0x001fc8000f8010ff */
[----:B------:R-:W-:-:S06]  /*0110*/  LEA.HI.X R3, R6, UR9, R7, 0x2, P0 ;  /* 0x0000000906037c11 */ /* 0x000fcc00080f1407 */
[----:B-1----:R-:W2:Y:S01]  /*0120*/  LDG.E R3, desc[UR4][R2.64+-0x4] ;  /* 0xfffffc0402037981 */ /* 0x002ea2000c1e1900 */
[----:B------:R-:W-:-:S04]  /*0130*/  LEA R4, P0, R0, UR10, 0x2 ;  /* 0x0000000a00047c11 */ /* 0x000fc8000f8010ff */
[----:B------:R-:W-:-:S05]  /*0140*/  LEA.HI.X R5, R0, UR11, R5, 0x2, P0 ;  /* 0x0000000b00057c11 */ /* 0x000fca00080f1405 */
[----:B--2---:R-:W-:Y:S01]  /*0150*/  STG.E desc[UR4][R4.64], R3 ;  /* 0x0000000304007986 */ /* 0x004fe2000c101904 */
[----:B------:R-:W-:Y:S05]  /*0160*/  EXIT ;  /* 0x000000000000794d */ /* 0x000fea0003800000 */
.L_x_10:
        /* <DEDUP_REMOVED lines=9> */
.L_x_225:


//--------------------- .text._ZN3cub18CUB_300001_SM_10006detail19adjacent_difference40DeviceAdjacentDifferenceDifferenceKernelINS2_10policy_hubIPiLb1EE9Policy500ES5_S5_N4cuda3std3__45minusIiEEiiLb1ELb1EEEvT0_PT4_T1_T2_T3_ --------------------------
	.section	.text._ZN3cub18CUB_300001_SM_10006detail19adjacent_difference40DeviceAdjacentDifferenceDifferenceKernelINS2_10policy_hubIPiLb1EE9Policy500ES5_S5_N4cuda3std3__45minusIiEEiiLb1ELb1EEEvT0_PT4_T1_T2_T3_,"ax",@progbits
	.align	128
        .global         _ZN3cub18CUB_300001_SM_10006detail19adjacent_difference40DeviceAdjacentDifferenceDifferenceKernelINS2_10policy_hubIPiLb1EE9Policy500ES5_S5_N4cuda3std3__45minusIiEEiiLb1ELb1EEEvT0_PT4_T1_T2_T3_
        .type           _ZN3cub18CUB_300001_SM_10006detail19adjacent_difference40DeviceAdjacentDifferenceDifferenceKernelINS2_10policy_hubIPiLb1EE9Policy500ES5_S5_N4cuda3std3__45minusIiEEiiLb1ELb1EEEvT0_PT4_T1_T2_T3_,@function
        .size           _ZN3cub18CUB_300001_SM_10006detail19adjacent_difference40DeviceAdjacentDifferenceDifferenceKernelINS2_10policy_hubIPiLb1EE9Policy500ES5_S5_N4cuda3std3__45minusIiEEiiLb1ELb1EEEvT0_PT4_T1_T2_T3_,(.L_x_226 - _ZN3cub18CUB_300001_SM_10006detail19adjacent_difference40DeviceAdjacentDifferenceDifferenceKernelINS2_10policy_hubIPiLb1EE9Policy500ES5_S5_N4cuda3std3__45minusIiEEiiLb1ELb1EEEvT0_PT4_T1_T2_T3_)
        .other          _ZN3cub18CUB_300001_SM_10006detail19adjacent_difference40DeviceAdjacentDifferenceDifferenceKernelINS2_10policy_hubIPiLb1EE9Policy500ES5_S5_N4cuda3std3__45minusIiEEiiLb1ELb1EEEvT0_PT4_T1_T2_T3_,@"STO_CUDA_ENTRY STV_DEFAULT"
_ZN3cub18CUB_300001_SM_10006detail19adjacent_difference40DeviceAdjacentDifferenceDifferenceKernelINS2_10policy_hubIPiLb1EE9Policy500ES5_S5_N4cuda3std3__45minusIiEEiiLb1ELb1EEEvT0_PT4_T1_T2_T3_:
.text._ZN3cub18CUB_300001_SM_10006detail19adjacent_difference40DeviceAdjacentDifferenceDifferenceKernelINS2_10policy_hubIPiLb1EE9Policy500ES5_S5_N4cuda3std3__45minusIiEEiiLb1ELb1EEEvT0_PT4_T1_T2_T3_:
[----:B------:R-:W-:Y:S01]  /*0000*/  LDC R1, c[0x0][0x37c] ;  /* 0x0000df00ff017b82 */ /* 0x000fe20000000800 */
[----:B------:R-:W0:Y:S01]  /*0010*/  S2R R19, SR_CTAID.X ;  /* 0x0000000000137919 */ /* 0x000e220000002500 */
[----:B------:R-:W1:Y:S01]  /*0020*/  LDCU UR4, c[0x0][0x39c] ;  /* 0x00007380ff0477ac */ /* 0x000e620008000800 */
[----:B------:R-:W2:Y:S01]  /*0030*/  LDCU.64 UR6, c[0x0][0x358] ;  /* 0x00006b00ff0677ac */ /* 0x000ea20008000a00 */
[----:B0-----:R-:W-:-:S05]  /*0040*/  IMAD R2, R19, 0x380, RZ ;  /* 0x0000038013027824 */ /* 0x001fca00078e02ff */
[----:B-1----:R-:W-:-:S04]  /*0050*/  IADD3 R0, PT, PT, -R2, UR4, RZ ;  /* 0x0000000402007c10 */ /* 0x002fc8000fffe1ff */
[----:B------:R-:W-:-:S13]  /*0060*/  ISETP.GE.AND P0, PT, R0, 0x381, PT ;  /* 0x000003810000780c */ /* 0x000fda0003f06270 */
[----:B--2---:R-:W-:Y:S05]  /*0070*/  @!P0 BRA `(.L_x_11) ;  /* 0x0000000800748947 */ /* 0x004fea0003800000 */
[----:B------:R-:W-:-:S13]  /*0080*/  ISETP.NE.AND P0, PT, R19, RZ, PT ;  /* 0x000000ff1300720c */ /* 0x000fda0003f05270 */
[----:B------:R-:W-:Y:S05]  /*0090*/  @P0 BRA `(.L_x_12) ;  /* 0x0000000400300947 */ /* 0x000fea0003800000 */
[----:B------:R-:W0:Y:S01]  /*00a0*/  S2R R12, SR_TID.X ;  /* 0x00000000000c7919 */ /* 0x000e220000002100 */
[----:B------:R-:W1:Y:S01]  /*00b0*/  LDC.64 R4, c[0x0][0x380] ;  /* 0x0000e000ff047b82 */ /* 0x000e620000000a00 */
[C---:B0-----:R-:W-:Y:S02]  /*00c0*/  LOP3.LUT R3, R12.reuse, 0x1f, RZ, 0xc0, !PT ;  /* 0x0000001f0c037812 */ /* 0x041fe400078ec0ff */
[----:B------:R-:W-:-:S03]  /*00d0*/  LOP3.LUT R0, R12, 0x3e0, RZ, 0xc0, !PT ;  /* 0x000003e00c007812 */ /* 0x000fc600078ec0ff */
[----:B------:R-:W-:-:S04]  /*00e0*/  IMAD.IADD R3, R2, 0x1, R3 ;  /* 0x0000000102037824 */ /* 0x000fc800078e0203 */
[----:B------:R-:W-:-:S04]  /*00f0*/  IMAD R0, R0, 0x7, R3 ;  /* 0x0000000700007824 */ /* 0x000fc800078e0203 */
[----:B-1----:R-:W-:-:S05]  /*0100*/  IMAD.WIDE.U32 R4, R0, 0x4, R4 ;  /* 0x0000000400047825 */ /* 0x002fca00078e0004 */
        /* <DEDUP_REMOVED lines=27> */
[----:B------:R-:W0:Y:S04]  /*02c0*/  LDS R4, [R6+0x4] ;  /* 0x0000040006047984 */ /* 0x000e280000000800 */
[----:B------:R-:W1:Y:S04]  /*02d0*/  LDS R5, [R6+0x8] ;  /* 0x0000080006057984 */ /* 0x000e680000000800 */
[----:B------:R-:W2:Y:S04]  /*02e0*/  LDS R8, [R6+0xc] ;  /* 0x00000c0006087984 */ /* 0x000ea80000000800 */
[----:B------:R-:W3:Y:S04]  /*02f0*/  LDS R7, [R6+0x10] ;  /* 0x0000100006077984 */ /* 0x000ee80000000800 */
[----:B------:R-:W4:Y:S01]  /*0300*/  LDS R10, [R6+0x14] ;  /* 0x00001400060a7984 */ /* 0x000f220000000800 */
[----:B------:R-:W-:Y:S01]  /*0310*/  BAR.SYNC.DEFER_BLOCKING 0x0 ;  /* 0x0000000000007b1d */ /* 0x000fe20000010000 */
[----:B0-----:R-:W-:-:S05]  /*0320*/  IADD3 R15, PT, PT, -R3, R4, RZ ;  /* 0x00000004030f7210 */ /* 0x001fca0007ffe1ff */
[----:B------:R-:W-:Y:S01]  /*0330*/  STS [R12+0x200], R19 ;  /* 0x000200130c007388 */ /* 0x000fe20000000800 */
[----:B-1----:R-:W-:Y:S01]  /*0340*/  IMAD.IADD R13, R5, 0x1, -R4 ;  /* 0x00000001050d7824 */ /* 0x002fe200078e0a04 */
[----:B------:R-:W-:Y:S01]  /*0350*/  BAR.SYNC.DEFER_BLOCKING 0x0 ;  /* 0x0000000000007b1d */ /* 0x000fe20000010000 */
[----:B--2---:R-:W-:Y:S02]  /*0360*/  IMAD.IADD R11, R8, 0x1, -R5 ;  /* 0x00000001080b7824 */ /* 0x004fe400078e0a05 */
[----:B---3--:R-:W-:Y:S02]  /*0370*/  IMAD.IADD R9, R7, 0x1, -R8 ;  /* 0x0000000107097824 */ /* 0x008fe400078e0a08 */
[----:B----4-:R-:W-:Y:S02]  /*0380*/  IMAD.IADD R5, R10, 0x1, -R7 ;  /* 0x000000010a057824 */ /* 0x010fe400078e0a07 */
[----:B------:R-:W-:Y:S01]  /*0390*/  IMAD.IADD R7, R19, 0x1, -R10 ;  /* 0x0000000113077824 */ /* 0x000fe200078e0a0a */
[----:B------:R-:W0:Y:S01]  /*03a0*/  @P0 LDS R14, [R12+0x1fc] ;  /* 0x0001fc000c0e0984 */ /* 0x000e220000000800 */
[----:B------:R-:W-:Y:S06]  /*03b0*/  BAR.SYNC.DEFER_BLOCKING 0x0 ;  /* 0x0000000000007b1d */ /* 0x000fec0000010000 */
[----:B------:R-:W-:Y:S04]  /*03c0*/  STS [R6+0x8], R13 ;  /* 0x0000080d06007388 */ /* 0x000fe80000000800 */
[----:B------:R-:W-:Y:S04]  /*03d0*/  STS [R6+0xc], R11 ;  /* 0x00000c0b06007388 */ /* 0x000fe80000000800 */
[----:B------:R-:W-:Y:S01]  /*03e0*/  STS [R6+0x10], R9 ;  /* 0x0000100906007388 */ /* 0x000fe20000000800 */
[----:B0-----:R-:W-:-:S03]  /*03f0*/  @P0 IMAD.IADD R3, R3, 0x1, -R14 ;  /* 0x0000000103030824 */ /* 0x001fc600078e0a0e */
[----:B------:R0:W-:Y:S04]  /*0400*/  STS [R6+0x14], R5 ;  /* 0x0000140506007388 */ /* 0x0001e80000000800 */
[----:B------:R-:W-:Y:S04]  /*0410*/  STS [R6], R3 ;  /* 0x0000000306007388 */ /* 0x000fe80000000800 */
[----:B------:R-:W-:Y:S01]  /*0420*/  STS [R6+0x4], R15 ;  /* 0x0000040f06007388 */ /* 0x000fe20000000800 */
[----:B0-----:R-:W0:Y:S03]  /*0430*/  LDC.64 R4, c[0x0][0x390] ;  /* 0x0000e400ff047b82 */ /* 0x001e260000000a00 */
[----:B------:R-:W-:Y:S01]  /*0440*/  STS [R6+0x18], R7 ;  /* 0x0000180706007388 */ /* 0x000fe20000000800 */
[----:B------:R-:W-:-:S03]  /*0450*/  NOP ;  /* 0x0000000000007918 */ /* 0x000fc60000000000 */
[----:B------:R-:W1:Y:S04]  /*0460*/  LDS R17, [R2] ;  /* 0x0000000002117984 */ /* 0x000e680000000800 */
[----:B------:R-:W2:Y:S04]  /*0470*/  LDS R19, [R2+0x80] ;  /* 0x0000800002137984 */ /* 0x000ea80000000800 */
[----:B------:R-:W3:Y:S04]  /*0480*/  LDS R21, [R2+0x100] ;  /* 0x0001000002157984 */ /* 0x000ee80000000800 */
[----:B------:R-:W4:Y:S01]  /*0490*/  LDS R13, [R2+0x180] ;  /* 0x00018000020d7984 */ /* 0x000f220000000800 */
[----:B0-----:R-:W-:-:S03]  /*04a0*/  IMAD.WIDE.U32 R4, R0, 0x4, R4 ;  /* 0x0000000400047825 */ /* 0x001fc600078e0004 */
[----:B------:R-:W0:Y:S04]  /*04b0*/  LDS R11, [R2+0x200] ;  /* 0x00020000020b7984 */ /* 0x000e280000000800 */
[----:B------:R-:W5:Y:S04]  /*04c0*/  LDS R9, [R2+0x280] ;  /* 0x0002800002097984 */ /* 0x000f680000000800 */
[----:B------:R-:W5:Y:S04]  /*04d0*/  LDS R23, [R2+0x300] ;  /* 0x0003000002177984 */ /* 0x000f680000000800 */
[----:B-1----:R-:W-:Y:S04]  /*04e0*/  STG.E desc[UR6][R4.64], R17 ;  /* 0x0000001104007986 */ /* 0x002fe8000c101906 */
[----:B--2---:R-:W-:Y:S04]  /*04f0*/  STG.E desc[UR6][R4.64+0x80], R19 ;  /* 0x0000801304007986 */ /* 0x004fe8000c101906 */
[----:B---3--:R-:W-:Y:S04]  /*0500*/  STG.E desc[UR6][R4.64+0x100], R21 ;  /* 0x0001001504007986 */ /* 0x008fe8000c101906 */
[----:B----4-:R-:W-:Y:S04]  /*0510*/  STG.E desc[UR6][R4.64+0x180], R13 ;  /* 0x0001800d04007986 */ /* 0x010fe8000c101906 */
[----:B0-----:R-:W-:Y:S04]  /*0520*/  STG.E desc[UR6][R4.64+0x200], R11 ;  /* 0x0002000b04007986 */ /* 0x001fe8000c101906 */
[----:B-----5:R-:W-:Y:S04]  /*0530*/  STG.E desc[UR6][R4.64+0x280], R9 ;  /* 0x0002800904007986 */ /* 0x020fe8000c101906 */
[----:B------:R-:W-:Y:S01]  /*0540*/  STG.E desc[UR6][R4.64+0x300], R23 ;  /* 0x0003001704007986 */ /* 0x000fe2000c101906 */
[----:B------:R-:W-:Y:S05]  /*0550*/  EXIT ;  /* 0x000000000000794d */ /* 0x000fea0003800000 */
.L_x_12:
[----:B------:R-:W0:Y:S01]  /*0560*/  S2R R3, SR_TID.X ;  /* 0x0000000000037919 */ /* 0x000e220000002100 */
[----:B------:R-:W1:Y:S01]  /*0570*/  LDC.64 R4, c[0x0][0x380] ;  /* 0x0000e000ff047b82 */ /* 0x000e620000000a00 */
[C---:B0-----:R-:W-:Y:S02]  /*0580*/  LOP3.LUT R7, R3.reuse, 0x1f, RZ, 0xc0, !PT ;  /* 0x0000001f03077812 */ /* 0x041fe400078ec0ff */
[----:B------:R-:W-:-:S03]  /*0590*/  LOP3.LUT R0, R3, 0x3e0, RZ, 0xc0, !PT ;  /* 0x000003e003007812 */ /* 0x000fc600078ec0ff */
[----:B------:R-:W-:-:S04]  /*05a0*/  IMAD.IADD R7, R2, 0x1, R7 ;  /* 0x0000000102077824 */ /* 0x000fc800078e0207 */
[----:B------:R-:W-:-:S04]  /*05b0*/  IMAD R0, R0, 0x7, R7 ;  /* 0x0000000700007824 */ /* 0x000fc800078e0207 */
[----:B-1----:R-:W-:Y:S01]  /*05c0*/  IMAD.WIDE.U32 R6, R0, 0x4, R4 ;  /* 0x0000000400067825 */ /* 0x002fe200078e0004 */
[----:B------:R-:W0:Y:S01]  /*05d0*/  S2R R25, SR_LANEID ;  /* 0x0000000000197919 */ /* 0x000e220000000000 */
[----:B------:R-:W1:Y:S03]  /*05e0*/  S2UR UR5, SR_CgaCtaId ;  /* 0x00000000000579c3 */ /* 0x000e660000008800 */
[----:B------:R-:W2:Y:S04]  /*05f0*/  LD.E.STRONG.SM R9, desc[UR6][R6.64] ;  /* 0x0000000606097980 */ /* 0x000ea8000c10b900 */
[----:B------:R-:W3:Y:S01]  /*0600*/  LD.E.STRONG.SM R11, desc[UR6][R6.64+0x80] ;  /* 0x00008006060b7980 */ /* 0x000ee2000c10b900 */
[----:B------:R-:W-:Y:S01]  /*0610*/  SHF.R.U32.HI R2, RZ, 0x5, R3 ;  /* 0x00000005ff027819 */ /* 0x000fe20000011603 */
[----:B------:R-:W-:Y:S01]  /*0620*/  UMOV UR4, 0x400 ;  /* 0x0000040000047882 */ /* 0x000fe20000000000 */
[----:B------:R-:W4:Y:S01]  /*0630*/  LDC.64 R4, c[0x0][0x388] ;  /* 0x0000e200ff047b82 */ /* 0x000f220000000a00 */
[----:B------:R-:W5:Y:S04]  /*0640*/  LD.E.STRONG.SM R13, desc[UR6][R6.64+0x100] ;  /* 0x00010006060d7980 */ /* 0x000f68000c10b900 */
[----:B------:R-:W5:Y:S04]  /*0650*/  LD.E.STRONG.SM R15, desc[UR6][R6.64+0x180] ;  /* 0x00018006060f7980 */ /* 0x000f68000c10b900 */
[----:B------:R-:W5:Y:S04]  /*0660*/  LD.E.STRONG.SM R17, desc[UR6][R6.64+0x200] ;  /* 0x0002000606117980 */ /* 0x000f68000c10b900 */
[----:B------:R-:W5:Y:S04]  /*0670*/  LD.E.STRONG.SM R21, desc[UR6][R6.64+0x280] ;  /* 0x0002800606157980 */ /* 0x000f68000c10b900 */
[----:B------:R-:W5:Y:S01]  /*0680*/  LD.E.STRONG.SM R23, desc[UR6][R6.64+0x300] ;  /* 0x0003000606177980 */ /* 0x000f62000c10b900 */
[----:B-1----:R-:W-:Y:S01]  /*0690*/  ULEA UR4, UR5, UR4, 0x18 ;  /* 0x0000000405047291 */ /* 0x002fe2000f8ec0ff */
[----:B0-----:R-:W-:-:S02]  /*06a0*/  IMAD R2, R2, 0xe0, R25 ;  /* 0x000000e002027824 */ /* 0x001fc400078e0219 */
[----:B----4-:R-:W-:-:S03]  /*06b0*/  IMAD.WIDE.U32 R4, R19, 0x4, R4 ;  /* 0x0000000413047825 */ /* 0x010fc600078e0004 */
[----:B------:R-:W-:-:S05]  /*06c0*/  LEA R2, R2, UR4, 0x2 ;  /* 0x0000000402027c11 */ /* 0x000fca000f8e10ff */
[----:B------:R-:W-:Y:S01]  /*06d0*/  IMAD R14, R25, 0x18, R2 ;  /* 0x00000018190e7824 */ /* 0x000fe200078e0202 */
[----:B--2---:R-:W-:Y:S04]  /*06e0*/  STS [R2], R9 ;  /* 0x0000000902007388 */ /* 0x004fe80000000800 */
[----:B---3--:R-:W-:Y:S04]  /*06f0*/  STS [R2+0x80], R11 ;  /* 0x0000800b02007388 */ /* 0x008fe80000000800 */
[----:B-----5:R0:W-:Y:S04]  /*0700*/  STS [R2+0x100], R13 ;  /* 0x0001000d02007388 */ /* 0x0201e80000000800 */
[----:B------:R1:W-:Y:S04]  /*0710*/  STS [R2+0x180], R15 ;  /* 0x0001800f02007388 */ /* 0x0003e80000000800 */
[----:B------:R-:W-:Y:S04]  /*0720*/  STS [R2+0x200], R17 ;  /* 0x0002001102007388 */ /* 0x000fe80000000800 */
[----:B------:R-:W-:Y:S04]  /*0730*/  STS [R2+0x280], R21 ;  /* 0x0002801502007388 */ /* 0x000fe80000000800 */
[----:B------:R-:W-:Y:S01]  /*0740*/  STS [R2+0x300], R23 ;  /* 0x0003001702007388 */ /* 0x000fe20000000800 */
[----:B------:R-:W-:-:S03]  /*0750*/  NOP ;  /* 0x0000000000007918 */ /* 0x000fc60000000000 */
[----:B------:R-:W-:Y:S04]  /*0760*/  LDS R6, [R14] ;  /* 0x000000000e067984 */ /* 0x000fe80000000800 */
[----:B------:R-:W2:Y:S04]  /*0770*/  LDS R7, [R14+0x4] ;  /* 0x000004000e077984 */ /* 0x000ea80000000800 */
[----:B------:R-:W3:Y:S04]  /*0780*/  LDS R8, [R14+0x8] ;  /* 0x000008000e087984 */ /* 0x000ee80000000800 */
[----:B------:R-:W4:Y:S04]  /*0790*/  LDS R9, [R14+0xc] ;  /* 0x00000c000e097984 */ /* 0x000f280000000800 */
[----:B------:R-:W5:Y:S04]  /*07a0*/  LDS R10, [R14+0x10] ;  /* 0x000010000e0a7984 */ /* 0x000f680000000800 */
[----:B------:R-:W5:Y:S04]  /*07b0*/  LDS R11, [R14+0x14] ;  /* 0x000014000e0b7984 */ /* 0x000f680000000800 */
[----:B------:R-:W5:Y:S01]  /*07c0*/  LDS R12, [R14+0x18] ;  /* 0x000018000e0c7984 */ /* 0x000f620000000800 */
[----:B------:R-:W-:Y:S06]  /*07d0*/  BAR.SYNC.DEFER_BLOCKING 0x0 ;  /* 0x0000000000007b1d */ /* 0x000fec0000010000 */
[----:B0-----:R0:W5:Y:S01]  /*07e0*/  LDG.E R13, desc[UR6][R4.64] ;  /* 0x00000006040d7981 */ /* 0x001162000c1e1900 */
[----:B-1----:R-:W-:-:S02]  /*07f0*/  LEA R15, R3, UR4, 0x2 ;  /* 0x00000004030f7c11 */ /* 0x002fc4000f8e10ff */
[----:B------:R-:W-:Y:S01]  /*0800*/  ISETP.NE.AND P0, PT, R3, RZ, PT ;  /* 0x000000ff0300720c */ /* 0x000fe20003f05270 */
[----:B--2---:R-:W-:Y:S02]  /*0810*/  IMAD.IADD R3, R7, 0x1, -R6 ;  /* 0x0000000107037824 */ /* 0x004fe400078e0a06 */
[----:B---3--:R-:W-:Y:S02]  /*0820*/  IMAD.IADD R7, R8, 0x1, -R7 ;  /* 0x0000000108077824 */ /* 0x008fe400078e0a07 */
[C---:B----4-:R-:W-:Y:S01]  /*0830*/  IMAD.IADD R8, R9.reuse, 0x1, -R8 ;  /* 0x0000000109087824 */ /* 0x050fe200078e0a08 */
[----:B-----5:R-:W-:Y:S01]  /*0840*/  IADD3 R9, PT, PT, -R9, R10, RZ ;  /* 0x0000000a09097210 */ /* 0x020fe20007ffe1ff */
[----:B------:R-:W-:Y:S01]  /*0850*/  IMAD.IADD R10, R11, 0x1, -R10 ;  /* 0x000000010b0a7824 */ /* 0x000fe200078e0a0a */
[----:B0-----:R-:W0:Y:S01]  /*0860*/  LDC.64 R4, c[0x0][0x390] ;  /* 0x0000e400ff047b82 */ /* 0x001e220000000a00 */
[----:B------:R-:W-:Y:S01]  /*0870*/  STS [R15+0x200], R12 ;  /* 0x0002000c0f007388 */ /* 0x000fe20000000800 */
[----:B------:R-:W-:-:S06]  /*0880*/  IMAD.IADD R11, R12, 0x1, -R11 ;  /* 0x000000010c0b7824 */ /* 0x000fcc00078e0a0b */
[----:B------:R-:W-:Y:S01]  /*0890*/  BAR.SYNC.DEFER_BLOCKING 0x0 ;  /* 0x0000000000007b1d */ /* 0x000fe20000010000 */
[----:B0-----:R-:W-:-:S05]  /*08a0*/  IMAD.WIDE.U32 R4, R0, 0x4, R4 ;  /* 0x0000000400047825 */ /* 0x001fca00078e0004 */
[----:B------:R-:W0:Y:S02]  /*08b0*/  @P0 LDS R13, [R15+0x1fc] ;  /* 0x0001fc000f0d0984 */ /* 0x000e240000000800 */
[----:B------:R-:W-:Y:S06]  /*08c0*/  BAR.SYNC.DEFER_BLOCKING 0x0 ;  /* 0x0000000000007b1d */ /* 0x000fec0000010000 */
[----:B------:R-:W-:Y:S04]  /*08d0*/  STS [R14+0x4], R3 ;  /* 0x000004030e007388 */ /* 0x000fe80000000800 */
[----:B------:R-:W-:Y:S04]  /*08e0*/  STS [R14+0x8], R7 ;  /* 0x000008070e007388 */ /* 0x000fe80000000800 */
[----:B------:R-:W-:Y:S01]  /*08f0*/  STS [R14+0xc], R8 ;  /* 0x00000c080e007388 */ /* 0x000fe20000000800 */
[----:B0-----:R-:W-:-:S03]  /*0900*/  IMAD.IADD R13, R6, 0x1, -R13 ;  /* 0x00000001060d7824 */ /* 0x001fc600078e0a0d */
[----:B------:R-:W-:Y:S04]  /*0910*/  STS [R14+0x10], R9 ;  /* 0x000010090e007388 */ /* 0x000fe80000000800 */
[----:B------:R-:W-:Y:S04]  /*0920*/  STS [R14], R13 ;  /* 0x0000000d0e007388 */ /* 0x000fe80000000800 */
        /* <DEDUP_REMOVED lines=18> */
.L_x_11:
        /* <DEDUP_REMOVED lines=10> */
[C---:B------:R-:W-:Y:S01]  /*0af0*/  ISETP.GE.AND P0, PT, R15.reuse, R0, PT ;  /* 0x000000000f00720c */ /* 0x040fe20003f06270 */
[C---:B------:R-:W-:Y:S01]  /*0b00*/  VIADD R11, R15.reuse, 0x40 ;  /* 0x000000400f0b7836 */ /* 0x040fe20000000000 */
[C---:B------:R-:W-:Y:S01]  /*0b10*/  IADD3 R7, PT, PT, R15.reuse, 0x80, RZ ;  /* 0x000000800f077810 */ /* 0x040fe20007ffe0ff */
[C---:B------:R-:W-:Y:S02]  /*0b20*/  VIADD R9, R15.reuse, 0x60 ;  /* 0x000000600f097836 */ /* 0x040fe40000000000 */
[C---:B------:R-:W-:Y:S02]  /*0b30*/  VIADD R5, R15.reuse, 0xa0 ;  /* 0x000000a00f057836 */ /* 0x040fe40000000000 */
[----:B------:R-:W-:-:S06]  /*0b40*/  VIADD R3, R15, 0xc0 ;  /* 0x000000c00f037836 */ /* 0x000fcc0000000000 */
[----:B------:R-:W-:Y:S01]  /*0b50*/  @!P0 IMAD.WIDE.U32 R18, R15, 0x4, R16 ;  /* 0x000000040f128825 */ /* 0x000fe200078e0010 */
[-C--:B------:R-:W-:Y:S02]  /*0b60*/  ISETP.GE.AND P1, PT, R11, R0.reuse, PT ;  /* 0x000000000b00720c */ /* 0x080fe40003f26270 */
[-C--:B------:R-:W-:Y:S02]  /*0b70*/  ISETP.GE.AND P2, PT, R9, R0.reuse, PT ;  /* 0x000000000900720c */ /* 0x080fe40003f46270 */
[-C--:B------:R-:W-:Y:S02]  /*0b80*/  ISETP.GE.AND P3, PT, R7, R0.reuse, PT ;  /* 0x000000000700720c */ /* 0x080fe40003f66270 */
[-C--:B------:R-:W-:Y:S02]  /*0b90*/  ISETP.GE.AND P4, PT, R5, R0.reuse, PT ;  /* 0x000000000500720c */ /* 0x080fe40003f86270 */
[----:B------:R-:W-:Y:S02]  /*0ba0*/  ISETP.GE.AND P5, PT, R3, R0, PT ;  /* 0x000000000300720c */ /* 0x000fe40003fa6270 */
[----:B0-----:R-:W-:-:S05]  /*0bb0*/  LEA R16, P6, R15, R16, 0x2 ;  /* 0x000000100f107211 */ /* 0x001fca00078c10ff */
[----:B------:R-:W-:Y:S02]  /*0bc0*/  IMAD.X R17, RZ, RZ, R17, P6 ;  /* 0x000000ffff117224 */ /* 0x000fe400030e0611 */
[----:B--2---:R-:W-:Y:S02]  /*0bd0*/  IMAD.MOV.U32 R23, RZ, RZ, R21 ;  /* 0x000000ffff177224 */ /* 0x004fe400078e0015 */
[----:B------:R0:W2:Y:S01]  /*0be0*/  @!P0 LD.E.STRONG.SM R21, desc[UR6][R18.64] ;  /* 0x0000000612158980 */ /* 0x0000a2000c10b900 */
[----:B------:R-:W-:Y:S01]  /*0bf0*/  ISETP.GE.AND P0, PT, R13, R0, PT ;  /* 0x000000000d00720c */ /* 0x000fe20003f06270 */
[--C-:B------:R-:W-:Y:S01]  /*0c00*/  IMAD.MOV.U32 R25, RZ, RZ, R23.reuse ;  /* 0x000000ffff197224 */ /* 0x100fe200078e0017 */
[----:B------:R-:W-:Y:S01]  /*0c10*/  MOV R29, R23 ;  /* 0x00000017001d7202 */ /* 0x000fe20000000f00 */
[--C-:B------:R-:W-:Y:S02]  /*0c20*/  IMAD.MOV.U32 R27, RZ, RZ, R23.reuse ;  /* 0x000000ffff1b7224 */ /* 0x100fe400078e0017 */
[----:B------:R-:W-:-:S02]  /*0c30*/  IMAD.MOV.U32 R20, RZ, RZ, R23 ;  /* 0x000000ffff147224 */ /* 0x000fc400078e0017 */
[----:B------:R-:W3:Y:S01]  /*0c40*/  @!P1 LD.E.STRONG.SM R25, desc[UR6][R16.64+0x100] ;  /* 0x0001000610199980 */ /* 0x000ee2000c10b900 */
[----:B0-----:R-:W-:-:S03]  /*0c50*/  IMAD.MOV.U32 R19, RZ, RZ, R23 ;  /* 0x000000ffff137224 */ /* 0x001fc600078e0017 */
        /* <DEDUP_REMOVED lines=29> */
[----:B0-----:R-:W-:-:S04]  /*0e30*/  IMAD R21, R4, 0x7, RZ ;  /* 0x0000000704157824 */ /* 0x001fc800078e02ff */
[----:B-1----:R-:W-:Y:S01]  /*0e40*/  VIADD R23, R21, 0x7 ;  /* 0x0000000715177836 */ /* 0x002fe20000000000 */
[----:B------:R-:W-:Y:S04]  /*0e50*/  BAR.SYNC.DEFER_BLOCKING 0x0 ;  /* 0x0000000000007b1d */ /* 0x000fe80000010000 */
[----:B------:R-:W-:Y:S02]  /*0e60*/  ISETP.GT.U32.AND P0, PT, R23, R0, PT ;  /* 0x000000001700720c */ /* 0x000fe40003f04070 */
[----:B------:R-:W-:Y:S01]  /*0e70*/  LEA R23, R4, UR4, 0x2 ;  /* 0x0000000404177c11 */ /* 0x000fe2000f8e10ff */
[----:B--2---:R-:W-:Y:S02]  /*0e80*/  IMAD.MOV.U32 R24, RZ, RZ, R17 ;  /* 0x000000ffff187224 */ /* 0x004fe400078e0011 */
[----:B---3--:R-:W-:-:S02]  /*0e90*/  IMAD.MOV.U32 R22, RZ, RZ, R10 ;  /* 0x000000ffff167224 */ /* 0x008fc400078e000a */
[----:B------:R0:W-:Y:S01]  /*0ea0*/  STS [R23+0x200], R14 ;  /* 0x0002000e17007388 */ /* 0x0001e20000000800 */
[----:B----4-:R-:W-:Y:S01]  /*0eb0*/  IMAD.MOV.U32 R29, RZ, RZ, R12 ;  /* 0x000000ffff1d7224 */ /* 0x010fe200078e000c */
[----:B-----5:R-:W-:Y:S01]  /*0ec0*/  MOV R27, R16 ;  /* 0x00000010001b7202 */ /* 0x020fe20000000f00 */
        /* <DEDUP_REMOVED lines=10> */
[C---:B------:R-:W-:Y:S01]  /*0f70*/  VIADD R20, R21.reuse, 0x1 ;  /* 0x0000000115147836 */ /* 0x040fe20000000000 */
[----:B------:R-:W-:Y:S02]  /*0f80*/  IADD3 R25, PT, PT, R21, 0x3, RZ ;  /* 0x0000000315197810 */ /* 0x000fe40007ffe0ff */
[----:B------:R-:W-:-:S02]  /*0f90*/  ISETP.GE.U32.AND P2, PT, R29, R0, PT ;  /* 0x000000001d00720c */ /* 0x000fc40003f46070 */
[-C--:B------:R-:W-:Y:S02]  /*0fa0*/  ISETP.GE.U32.AND P3, PT, R25, R0.reuse, PT ;  /* 0x000000001900720c */ /* 0x080fe40003f66070 */
[-C--:B------:R-:W-:Y:S02]  /*0fb0*/  ISETP.GE.U32.AND P4, PT, R27, R0.reuse, PT ;  /* 0x000000001b00720c */ /* 0x080fe40003f86070 */
[----:B------:R-:W-:Y:S02]  /*0fc0*/  ISETP.GE.U32.AND P5, PT, R20, R0, PT ;  /* 0x000000001400720c */ /* 0x000fe40003fa6070 */
[----:B------:R-:W-:Y:S02]  /*0fd0*/  SEL R25, R19, RZ, !P0 ;  /* 0x000000ff13197207 */ /* 0x000fe40004000000 */
[----:B------:R-:W-:Y:S02]  /*0fe0*/  SEL R20, R18, RZ, !P1 ;  /* 0x000000ff12147207 */ /* 0x000fe40004800000 */
[----:B------:R-:W-:-:S02]  /*0ff0*/  SEL R27, R16, RZ, !P2 ;  /* 0x000000ff101b7207 */ /* 0x000fc40005000000 */
[----:B------:R-:W-:Y:S02]  /*1000*/  SEL R29, R12, RZ, !P3 ;  /* 0x000000ff0c1d7207 */ /* 0x000fe40005800000 */
[----:B------:R-:W-:Y:S02]  /*1010*/  SEL R22, R10, RZ, !P4 ;  /* 0x000000ff0a167207 */ /* 0x000fe40006000000 */
[----:B------:R-:W-:-:S07]  /*1020*/  SEL R24, R17, RZ, !P5 ;  /* 0x000000ff11187207 */ /* 0x000fce0006800000 */
.L_x_15:
[----:B------:R-:W-:Y:S05]  /*1030*/  BSYNC.RECONVERGENT B0 ;  /* 0x0000000000007941 */ /* 0x000fea0003800200 */
.L_x_14:
[----:B------:R-:W-:Y:S01]  /*1040*/  ISETP.GT.U32.AND P0, PT, R0, R21, PT ;  /* 0x000000150000720c */ /* 0x000fe20003f04070 */
[----:B------:R-:W-:Y:S01]  /*1050*/  IMAD.IADD R22, R12, 0x1, -R22 ;  /* 0x000000010c167824 */ /* 0x000fe200078e0a16 */
[----:B------:R-:W-:Y:S01]  /*1060*/  ISETP.NE.AND P1, PT, R4, RZ, PT ;  /* 0x000000ff0400720c */ /* 0x000fe20003f25270 */
[----:B------:R-:W-:Y:S01]  /*1070*/  IMAD.IADD R12, R18, 0x1, -R27 ;  /* 0x00000001120c7824 */ /* 0x000fe200078e0a1b */
[----:B------:R-:W-:Y:S01]  /*1080*/  ISETP.EQ.OR P0, PT, R4, RZ, !P0 ;  /* 0x000000ff0400720c */ /* 0x000fe20004702670 */
[----:B------:R-:W-:Y:S02]  /*1090*/  IMAD.IADD R4, R10, 0x1, -R24 ;  /* 0x000000010a047824 */ /* 0x000fe400078e0a18 */
[----:B------:R-:W-:Y:S02]  /*10a0*/  IMAD.IADD R10, R16, 0x1, -R29 ;  /* 0x00000001100a7824 */ /* 0x000fe400078e0a1d */
[----:B------:R-:W-:Y:S02]  /*10b0*/  IMAD.IADD R20, R19, 0x1, -R20 ;  /* 0x0000000113147824 */ /* 0x000fe400078e0a14 */
[----:B------:R-:W-:-:S02]  /*10c0*/  IMAD.IADD R14, R14, 0x1, -R25 ;  /* 0x000000010e0e7824 */ /* 0x000fc400078e0a19 */
[----:B------:R-:W-:-:S04]  /*10d0*/  IMAD.IADD R2, R2, 0x1, R15 ;  /* 0x0000000102027824 */ /* 0x000fc800078e020f */
[----:B------:R-:W0:Y:S01]  /*10e0*/  @!P0 LDS R26, [R23+0x1fc] ;  /* 0x0001fc00171a8984 */ /* 0x000e220000000800 */
[----:B------:R-:W-:Y:S06]  /*10f0*/  BAR.SYNC.DEFER_BLOCKING 0x0 ;  /* 0x0000000000007b1d */ /* 0x000fec0000010000 */
[----:B------:R-:W-:Y:S04]  /*1100*/  STS [R8+0x4], R4 ;  /* 0x0000040408007388 */ /* 0x000fe80000000800 */
[----:B------:R-:W-:Y:S04]  /*1110*/  STS [R8+0x8], R22 ;  /* 0x0000081608007388 */ /* 0x000fe80000000800 */
[----:B------:R-:W-:Y:S01]  /*1120*/  STS [R8+0xc], R10 ;  /* 0x00000c0a08007388 */ /* 0x000fe20000000800 */
[----:B0-----:R-:W-:-:S03]  /*1130*/  @!P0 IADD3 R17, PT, PT, R17, -R26, RZ ;  /* 0x8000001a11118210 */ /* 0x001fc60007ffe0ff */
[----:B------:R-:W-:Y:S04]  /*1140*/  STS [R8+0x10], R12 ;  /* 0x0000100c08007388 */ /* 0x000fe80000000800 */
[----:B------:R0:W-:Y:S04]  /*1150*/  STS [R8], R17 ;  /* 0x0000001108007388 */ /* 0x0001e80000000800 */
[----:B------:R-:W-:Y:S04]  /*1160*/  STS [R8+0x14], R20 ;  /* 0x0000141408007388 */ /* 0x000fe80000000800 */
[----:B------:R-:W-:Y:S01]  /*1170*/  STS [R8+0x18], R14 ;  /* 0x0000180e08007388 */ /* 0x000fe20000000800 */
[----:B------:R-:W-:-:S03]  /*1180*/  NOP ;  /* 0x0000000000007918 */ /* 0x000fc60000000000 */
[----:B------:R-:W-:Y:S01]  /*1190*/  LDS R19, [R6] ;  /* 0x0000000006137984 */ /* 0x000fe20000000800 */
[----:B0-----:R-:W0:Y:S03]  /*11a0*/  LDC.64 R16, c[0x0][0x390] ;  /* 0x0000e400ff107b82 */ /* 0x001e260000000a00 */
[----:B------:R-:W-:Y:S04]  /*11b0*/  LDS R21, [R6+0x80] ;  /* 0x0000800006157984 */ /* 0x000fe80000000800 */
[----:B------:R-:W-:Y:S04]  /*11c0*/  LDS R23, [R6+0x100] ;  /* 0x0001000006177984 */ /* 0x000fe80000000800 */
[----:B------:R-:W-:Y:S04]  /*11d0*/  LDS R25, [R6+0x180] ;  /* 0x0001800006197984 */ /* 0x000fe80000000800 */
[----:B------:R-:W-:Y:S04]  /*11e0*/  LDS R27, [R6+0x200] ;  /* 0x00020000061b7984 */ /* 0x000fe80000000800 */
[----:B------:R-:W-:Y:S04]  /*11f0*/  LDS R29, [R6+0x280] ;  /* 0x00028000061d7984 */ /* 0x000fe80000000800 */
[----:B------:R-:W-:Y:S01]  /*1200*/  LDS R4, [R6+0x300] ;  /* 0x0003000006047984 */ /* 0x000fe20000000800 */
[----:B0-----:R-:W-:-:S03]  /*1210*/  IMAD.WIDE.U32 R16, R2, 0x4, R16 ;  /* 0x0000000402107825 */ /* 0x001fc600078e0010 */
[----:B------:R-:W-:Y:S01]  /*1220*/  @!P1 STS [UR4+0xe00], R0 ;  /* 0x000e0000ff009988 */ /* 0x000fe20008000804 */
[----:B------:R-:W-:Y:S06]  /*1230*/  BAR.SYNC.DEFER_BLOCKING 0x0 ;  /* 0x0000000000007b1d */ /* 0x000fec0000010000 */
[----:B------:R-:W0:Y:S02]  /*1240*/  LDS R8, [UR4+0xe00] ;  /* 0x000e0004ff087984 */ /* 0x000e240008000800 */
[-C--:B0-----:R-:W-:Y:S02]  /*1250*/  ISETP.GE.AND P0, PT, R15, R8.reuse, PT ;  /* 0x000000080f00720c */ /* 0x081fe40003f06270 */
[----:B------:R-:W-:-:S02]  /*1260*/  ISETP.GE.AND P1, PT, R13, R8, PT ;  /* 0x000000080d00720c */ /* 0x000fc40003f26270 */
        /* <DEDUP_REMOVED lines=14> */
.L_x_13:
        /* <DEDUP_REMOVED lines=12> */
[----:B------:R-:W-:-:S08]  /*1410*/  VIADD R9, R7, 0xa0 ;  /* 0x000000a007097836 */ /* 0x000fd00000000000 */
[----:B------:R-:W-:-:S04]  /*1420*/  @!P0 IMAD.IADD R3, R2, 0x1, R7 ;  /* 0x0000000102038824 */ /* 0x000fc800078e0207 */
[----:B------:R-:W-:Y:S01]  /*1430*/  @!P0 IMAD.WIDE.U32 R26, R3, 0x4, R26 ;  /* 0x00000004031a8825 */ /* 0x000fe200078e001a */
[----:B------:R-:W-:Y:S02]  /*1440*/  IADD3 R3, PT, PT, R7, 0xc0, RZ ;  /* 0x000000c007037810 */ /* 0x000fe40007ffe0ff */
[-C--:B------:R-:W-:Y:S02]  /*1450*/  ISETP.GE.AND P2, PT, R15, R0.reuse, PT ;  /* 0x000000000f00720c */ /* 0x080fe40003f46270 */
[-C--:B------:R-:W-:Y:S02]  /*1460*/  ISETP.GE.AND P3, PT, R13, R0.reuse, PT ;  /* 0x000000000d00720c */ /* 0x080fe40003f66270 */
[-C--:B------:R-:W-:Y:S02]  /*1470*/  ISETP.GE.AND P4, PT, R11, R0.reuse, PT ;  /* 0x000000000b00720c */ /* 0x080fe40003f86270 */
[-C--:B------:R-:W-:Y:S02]  /*1480*/  ISETP.GE.AND P5, PT, R9, R0.reuse, PT ;  /* 0x000000000900720c */ /* 0x080fe40003fa6270 */
[----:B------:R-:W-:-:S02]  /*1490*/  ISETP.GE.AND P6, PT, R3, R0, PT ;  /* 0x000000000300720c */ /* 0x000fc40003fc6270 */
[----:B------:R-:W-:-:S05]  /*14a0*/  LEA R20, P1, R7, R4, 0x2 ;  /* 0x0000000407147211 */ /* 0x000fca00078210ff */
[----:B------:R-:W-:Y:S01]  /*14b0*/  IMAD.X R21, RZ, RZ, R5, P1 ;  /* 0x000000ffff157224 */ /* 0x000fe200008e0605 */
[----:B------:R-:W1:Y:S01]  /*14c0*/  S2R R12, SR_LANEID ;  /* 0x00000000000c7919 */ /* 0x000e620000000000 */
[----:B------:R-:W3:Y:S08]  /*14d0*/  S2UR UR5, SR_CgaCtaId ;  /* 0x00000000000579c3 */ /* 0x000ef00000008800 */
[----:B0-----:R-:W0:Y:S01]  /*14e0*/  LDC.64 R4, c[0x0][0x388] ;  /* 0x0000e200ff047b82 */ /* 0x001e220000000a00 */
[----:B--2---:R-:W-:-:S02]  /*14f0*/  IMAD.MOV.U32 R25, RZ, RZ, R23 ;  /* 0x000000ffff197224 */ /* 0x004fc400078e0017 */
[----:B------:R2:W4:Y:S01]  /*1500*/  @!P0 LD.E.STRONG.SM R23, desc[UR6][R26.64] ;  /* 0x000000061a178980 */ /* 0x000522000c10b900 */
[----:B------:R-:W-:Y:S01]  /*1510*/  ISETP.GE.AND P0, PT, R17, R0, PT ;  /* 0x000000001100720c */ /* 0x000fe20003f06270 */
[--C-:B------:R-:W-:Y:S01]  /*1520*/  IMAD.MOV.U32 R29, RZ, RZ, R25.reuse ;  /* 0x000000ffff1d7224 */ /* 0x100fe200078e0019 */
[----:B------:R-:W-:Y:S01]  /*1530*/  MOV R24, R25 ;  /* 0x0000001900187202 */ /* 0x000fe20000000f00 */
[--C-:B------:R-:W-:Y:S02]  /*1540*/  IMAD.MOV.U32 R10, RZ, RZ, R25.reuse ;  /* 0x000000ffff0a7224 */ /* 0x100fe400078e0019 */
[--C-:B------:R-:W-:Y:S02]  /*1550*/  IMAD.MOV.U32 R22, RZ, RZ, R25.reuse ;  /* 0x000000ffff167224 */ /* 0x100fe400078e0019 */
[----:B------:R-:W4:Y:S01]  /*1560*/  @!P2 LD.E.STRONG.SM R29, desc[UR6][R20.64+0x100] ;  /* 0x00010006141da980 */ /* 0x000f22000c10b900 */
[----:B--2---:R-:W-:-:S03]  /*1570*/  IMAD.MOV.U32 R27, RZ, RZ, R25 ;  /* 0x000000ffff1b7224 */ /* 0x004fc600078e0019 */
[----:B------:R-:W2:Y:S04]  /*1580*/  @!P3 LD.E.STRONG.SM R10, desc[UR6][R20.64+0x180] ;  /* 0x00018006140ab980 */ /* 0x000ea8000c10b900 */
[----:B------:R-:W2:Y:S04]  /*1590*/  @!P0 LD.E.STRONG.SM R27, desc[UR6][R20.64+0x80] ;  /* 0x00008006141b8980 */ /* 0x000ea8000c10b900 */
[----:B------:R-:W2:Y:S04]  /*15a0*/  @!P4 LD.E.STRONG.SM R22, desc[UR6][R20.64+0x200] ;  /* 0x000200061416c980 */ /* 0x000ea8000c10b900 */
[----:B------:R-:W2:Y:S04]  /*15b0*/  @!P5 LD.E.STRONG.SM R24, desc[UR6][R20.64+0x280] ;  /* 0x000280061418d980 */ /* 0x000ea8000c10b900 */
[----:B------:R-:W2:Y:S01]  /*15c0*/  @!P6 LD.E.STRONG.SM R25, desc[UR6][R20.64+0x300] ;  /* 0x000300061419e980 */ /* 0x000ea2000c10b900 */
[----:B------:R-:W-:Y:S01]  /*15d0*/  SHF.R.U32.HI R8, RZ, 0x5, R6 ;  /* 0x00000005ff087819 */ /* 0x000fe20000011606 */
[----:B------:R-:W-:-:S02]  /*15e0*/  UMOV UR4, 0x400 ;  /* 0x0000040000047882 */ /* 0x000fc40000000000 */
[----:B---3--:R-:W-:Y:S02]  /*15f0*/  ULEA UR4, UR5, UR4, 0x18 ;  /* 0x0000000405047291 */ /* 0x008fe4000f8ec0ff */
[----:B-1----:R-:W-:-:S05]  /*1600*/  IMAD R8, R8, 0xe0, R12 ;  /* 0x000000e008087824 */ /* 0x002fca00078e020c */
[----:B------:R-:W-:Y:S01]  /*1610*/  LEA R8, R8, UR4, 0x2 ;  /* 0x0000000408087c11 */ /* 0x000fe2000f8e10ff */
[----:B0-----:R-:W-:-:S04]  /*1620*/  IMAD.WIDE.U32 R4, R19, 0x4, R4 ;  /* 0x0000000413047825 */ /* 0x001fc800078e0004 */
[----:B------:R-:W-:Y:S01]  /*1630*/  IMAD R19, R12, 0x18, R8 ;  /* 0x000000180c137824 */ /* 0x000fe200078e0208 */
[----:B------:R-:W-:Y:S01]  /*1640*/  LEA R26, R6, UR4, 0x2 ;  /* 0x00000004061a7c11 */ /* 0x000fe2000f8e10ff */
[----:B------:R-:W-:Y:S01]  /*1650*/  BSSY.RECONVERGENT B0, `(.L_x_16) ;  /* 0x0000030000007945 */ /* 0x000fe20003800200 */
[----:B----4-:R-:W-:Y:S04]  /*1660*/  STS [R8], R23 ;  /* 0x0000001708007388 */ /* 0x010fe80000000800 */
[----:B------:R-:W-:Y:S04]  /*1670*/  STS [R8+0x100], R29 ;  /* 0x0001001d08007388 */ /* 0x000fe80000000800 */
[----:B--2---:R-:W-:Y:S04]  /*1680*/  STS [R8+0x180], R10 ;  /* 0x0001800a08007388 */ /* 0x004fe80000000800 */
[----:B------:R0:W-:Y:S04]  /*1690*/  STS [R8+0x80], R27 ;  /* 0x0000801b08007388 */ /* 0x0001e80000000800 */
[----:B------:R-:W-:Y:S04]  /*16a0*/  STS [R8+0x200], R22 ;  /* 0x0002001608007388 */ /* 0x000fe80000000800 */
[----:B------:R-:W-:Y:S04]  /*16b0*/  STS [R8+0x280], R24 ;  /* 0x0002801808007388 */ /* 0x000fe80000000800 */
[----:B------:R-:W-:Y:S01]  /*16c0*/  STS [R8+0x300], R25 ;  /* 0x0003001908007388 */ /* 0x000fe20000000800 */
[----:B------:R-:W-:-:S03]  /*16d0*/  NOP ;  /* 0x0000000000007918 */ /* 0x000fc60000000000 */
[----:B------:R-:W-:Y:S04]  /*16e0*/  LDS R22, [R19+0x18] ;  /* 0x0000180013167984 */ /* 0x000fe80000000800 */
[----:B------:R-:W1:Y:S04]  /*16f0*/  LDS R18, [R19] ;  /* 0x0000000013127984 */ /* 0x000e680000000800 */
[----:B------:R-:W2:Y:S04]  /*1700*/  LDS R16, [R19+0x4] ;  /* 0x0000040013107984 */ /* 0x000ea80000000800 */
[----:B------:R-:W3:Y:S04]  /*1710*/  LDS R14, [R19+0x8] ;  /* 0x00000800130e7984 */ /* 0x000ee80000000800 */
[----:B------:R-:W4:Y:S04]  /*1720*/  LDS R12, [R19+0xc] ;  /* 0x00000c00130c7984 */ /* 0x000f280000000800 */
[----:B------:R-:W4:Y:S04]  /*1730*/  LDS R10, [R19+0x10] ;  /* 0x00001000130a7984 */ /* 0x000f280000000800 */
[----:B------:R-:W4:Y:S01]  /*1740*/  LDS R20, [R19+0x14] ;  /* 0x0000140013147984 */ /* 0x000f220000000800 */
[----:B------:R-:W-:Y:S01]  /*1750*/  BAR.SYNC.DEFER_BLOCKING 0x0 ;  /* 0x0000000000007b1d */ /* 0x000fe20000010000 */
[----:B0-----:R-:W-:-:S04]  /*1760*/  IMAD R27, R6, 0x7, RZ ;  /* 0x00000007061b7824 */ /* 0x001fc800078e02ff */
[----:B------:R-:W-:-:S05]  /*1770*/  VIADD R21, R27, 0x7 ;  /* 0x000000071b157836 */ /* 0x000fca0000000000 */
[----:B------:R-:W-:Y:S01]  /*1780*/  ISETP.GT.U32.AND P0, PT, R21, R0, PT ;  /* 0x000000001500720c */ /* 0x000fe20003f04070 */
[----:B-1----:R-:W-:Y:S02]  /*1790*/  IMAD.MOV.U32 R25, RZ, RZ, R18 ;  /* 0x000000ffff197224 */ /* 0x002fe400078e0012 */
[----:B--2---:R-:W-:Y:S01]  /*17a0*/  IMAD.MOV.U32 R23, RZ, RZ, R16 ;  /* 0x000000ffff177224 */ /* 0x004fe200078e0010 */
[----:B------:R0:W5:Y:S04]  /*17b0*/  LDG.E R5, desc[UR6][R4.64] ;  /* 0x0000000604057981 */ /* 0x000168000c1e1900 */
[----:B------:R1:W-:Y:S01]  /*17c0*/  STS [R26+0x200], R22 ;  /* 0x000200161a007388 */ /* 0x0003e20000000800 */
[----:B---3--:R-:W-:Y:S02]  /*17d0*/  IMAD.MOV.U32 R21, RZ, RZ, R14 ;  /* 0x000000ffff157224 */ /* 0x008fe400078e000e */
[----:B----4-:R-:W-:Y:S01]  /*17e0*/  IMAD.MOV.U32 R29, RZ, RZ, R12 ;  /* 0x000000ffff1d7224 */ /* 0x010fe200078e000c */
[----:B------:R-:W-:Y:S01]  /*17f0*/  MOV R24, R10 ;  /* 0x0000000a00187202 */ /* 0x000fe20000000f00 */
        /* <DEDUP_REMOVED lines=21> */
.L_x_17:
[----:B------:R-:W-:Y:S05]  /*1950*/  BSYNC.RECONVERGENT B0 ;  /* 0x0000000000007941 */ /* 0x000fea0003800200 */
.L_x_16:
[----:B------:R-:W-:Y:S01]  /*1960*/  ISETP.GT.U32.AND P0, PT, R0, R27, PT ;  /* 0x0000001b0000720c */ /* 0x000fe20003f04070 */
[----:B------:R-:W-:Y:S01]  /*1970*/  BSSY.RECONVERGENT B0, `(.L_x_18) ;  /* 0x000000e000007945 */ /* 0x000fe20003800200 */
[----:B------:R-:W-:Y:S01]  /*1980*/  IMAD.IADD R4, R22, 0x1, -R4 ;  /* 0x0000000116047824 */ /* 0x000fe200078e0a04 */
[----:B------:R-:W-:Y:S01]  /*1990*/  ISETP.NE.AND P1, PT, R6, RZ, PT ;  /* 0x000000ff0600720c */ /* 0x000fe20003f25270 */
[----:B------:R-:W-:Y:S01]  /*19a0*/  IMAD.IADD R20, R20, 0x1, -R24 ;  /* 0x0000000114147824 */ /* 0x000fe200078e0a18 */
[----:B------:R-:W-:Y:S01]  /*19b0*/  IADD3 R14, PT, PT, R14, -R23, RZ ;  /* 0x800000170e0e7210 */ /* 0x000fe20007ffe0ff */
[----:B------:R-:W-:Y:S02]  /*19c0*/  IMAD.IADD R22, R10, 0x1, -R29 ;  /* 0x000000010a167824 */ /* 0x000fe400078e0a1d */
[----:B------:R-:W-:Y:S02]  /*19d0*/  IMAD.IADD R12, R12, 0x1, -R21 ;  /* 0x000000010c0c7824 */ /* 0x000fe400078e0a15 */
[----:B------:R-:W-:-:S03]  /*19e0*/  IMAD.IADD R16, R16, 0x1, -R25 ;  /* 0x0000000110107824 */ /* 0x000fc600078e0a19 */
[----:B------:R-:W-:Y:S05]  /*19f0*/  @!P0 BRA `(.L_x_19) ;  /* 0x0000000000148947 */ /* 0x000fea0003800000 */
[C---:B------:R-:W-:Y:S02]  /*1a00*/  ISETP.NE.AND P0, PT, R6.reuse, RZ, PT ;  /* 0x000000ff0600720c */ /* 0x040fe40003f05270 */
[----:B------:R-:W-:-:S11]  /*1a10*/  LEA R21, R6, UR4, 0x2 ;  /* 0x0000000406157c11 */ /* 0x000fd6000f8e10ff */
[----:B------:R-:W0:Y:S01]  /*1a20*/  @P0 LDS R21, [R21+0x1fc] ;  /* 0x0001fc0015150984 */ /* 0x000e220000000800 */
[----:B-----5:R-:W-:-:S04]  /*1a30*/  @!P0 IMAD.IADD R18, R18, 0x1, -R5 ;  /* 0x0000000112128824 */ /* 0x020fc800078e0a05 */
[----:B0-----:R-:W-:-:S07]  /*1a40*/  @P0 IMAD.IADD R18, R18, 0x1, -R21 ;  /* 0x0000000112120824 */ /* 0x001fce00078e0a15 */
.L_x_19:
[----:B------:R-:W-:Y:S05]  /*1a50*/  BSYNC.RECONVERGENT B0 ;  /* 0x0000000000007941 */ /* 0x000fea0003800200 */
.L_x_18:
[----:B------:R-:W-:Y:S06]  /*1a60*/  BAR.SYNC.DEFER_BLOCKING 0x0 ;  /* 0x0000000000007b1d */ /* 0x000fec0000010000 */
        /* <DEDUP_REMOVED lines=9> */
[----:B0----5:R-:W0:Y:S03]  /*1b00*/  LDC.64 R4, c[0x0][0x390] ;  /* 0x0000e400ff047b82 */ /* 0x021e260000000a00 */
[----:B------:R-:W-:Y:S01]  /*1b10*/  LDS R23, [R8+0x80] ;  /* 0x0000800008177984 */ /* 0x000fe20000000800 */
[----:B------:R-:W-:-:S03]  /*1b20*/  IMAD.IADD R19, R2, 0x1, R7 ;  /* 0x0000000102137824 */ /* 0x000fc600078e0207 */
        /* <DEDUP_REMOVED lines=25> */
.L_x_20:
        /* <DEDUP_REMOVED lines=12> */
.L_x_226:


//--------------------- .text._ZN3cub18CUB_300001_SM_10006detail19adjacent_difference34DeviceAdjacentDifferenceInitKernelINS2_19AgentDifferenceInitIPiiiLb1EEES5_iiEEvT0_PT1_T2_i --------------------------
	.section	.text._ZN3cub18CUB_300001_SM_10006detail19adjacent_difference34DeviceAdjacentDifferenceInitKernelINS2_19AgentDifferenceInitIPiiiLb1EEES5_iiEEvT0_PT1_T2_i,"ax",@progbits
	.align	128
        .global         _ZN3cub18CUB_300001_SM_10006detail19adjacent_difference34DeviceAdjacentDifferenceInitKernelINS2_19AgentDifferenceInitIPiiiLb1EEES5_iiEEvT0_PT1_T2_i
        .type           _ZN3cub18CUB_300001_SM_10006detail19adjacent_difference34DeviceAdjacentDifferenceInitKernelINS2_19AgentDifferenceInitIPiiiLb1EEES5_iiEEvT0_PT1_T2_i,@function
        .size           _ZN3cub18CUB_300001_SM_10006detail19adjacent_difference34DeviceAdjacentDifferenceInitKernelINS2_19AgentDifferenceInitIPiiiLb1EEES5_iiEEvT0_PT1_T2_i,(.L_x_227 - _ZN3cub18CUB_300001_SM_10006detail19adjacent_difference34DeviceAdjacentDifferenceInitKernelINS2_19AgentDifferenceInitIPiiiLb1EEES5_iiEEvT0_PT1_T2_i)
        .other          _ZN3cub18CUB_300001_SM_10006detail19adjacent_difference34DeviceAdjacentDifferenceInitKernelINS2_19AgentDifferenceInitIPiiiLb1EEES5_iiEEvT0_PT1_T2_i,@"STO_CUDA_ENTRY STV_DEFAULT"
_ZN3cub18CUB_300001_SM_10006detail19adjacent_difference34DeviceAdjacentDifferenceInitKernelINS2_19AgentDifferenceInitIPiiiLb1EEES5_iiEEvT0_PT1_T2_i:
.text._ZN3cub18CUB_300001_SM_10006detail19adjacent_difference34DeviceAdjacentDifferenceInitKernelINS2_19AgentDifferenceInitIPiiiLb1EEES5_iiEEvT0_PT1_T2_i:
[----:B------:R-:W-:Y:S01]  /*0000*/  LDC R1, c[0x0][0x37c] ;  /* 0x0000df00ff017b82 */ /* 0x000fe20000000800 */
[----:B------:R-:W0:Y:S07]  /*0010*/  S2R R0, SR_TID.X ;  /* 0x0000000000007919 */ /* 0x000e2e0000002100 */
[----:B------:R-:W0:Y:S01]  /*0020*/  S2UR UR4, SR_CTAID.X ;  /* 0x00000000000479c3 */ /* 0x000e220000002500 */
[----:B------:R-:W1:Y:S07]  /*0030*/  LDCU.64 UR6, c[0x0][0x390] ;  /* 0x00007200ff0677ac */ /* 0x000e6e0008000a00 */
[----:B------:R-:W0:Y:S02]  /*0040*/  LDC R7, c[0x0][0x360] ;  /* 0x0000d800ff077b82 */ /* 0x000e240000000800 */
[----:B0-----:R-:W-:-:S04]  /*0050*/  IMAD R7, R7, UR4, R0 ;  /* 0x0000000407077c24 */ /* 0x001fc8000f8e0200 */
[----:B-1----:R-:W-:-:S05]  /*0060*/  IMAD R0, R7, UR7, RZ ;  /* 0x0000000707007c24 */ /* 0x002fca000f8e02ff */
[----:B------:R-:W-:-:S04]  /*0070*/  ISETP.GE.AND P0, PT, R0, 0x1, PT ;  /* 0x000000010000780c */ /* 0x000fc80003f06270 */
[----:B------:R-:W-:-:S13]  /*0080*/  ISETP.GE.OR P0, PT, R7, UR6, !P0 ;  /* 0x0000000607007c0c */ /* 0x000fda000c706670 */
[----:B------:R-:W-:Y:S05]  /*0090*/  @P0 EXIT ;  /* 0x000000000000094d */ /* 0x000fea0003800000 */
[----:B------:R-:W0:Y:S01]  /*00a0*/  LDC.64 R2, c[0x0][0x380] ;  /* 0x0000e000ff027b82 */ /* 0x000e220000000a00 */
[----:B------:R-:W1:Y:S01]  /*00b0*/  LDCU.64 UR4, c[0x0][0x358] ;  /* 0x00006b00ff0477ac */ /* 0x000e620008000a00 */
[----:B------:R-:W-:-:S05]  /*00c0*/  IADD3 R5, PT, PT, R0, -0x1, RZ ;  /* 0xffffffff00057810 */ /* 0x000fca0007ffe0ff */
[----:B0-----:R-:W-:Y:S02]  /*00d0*/  IMAD.WIDE.U32 R2, R5, 0x4, R2 ;  /* 0x0000000405027825 */ /* 0x001fe400078e0002 */
[----:B------:R-:W0:Y:S04]  /*00e0*/  LDC.64 R4, c[0x0][0x388] ;  /* 0x0000e200ff047b82 */ /* 0x000e280000000a00 */
[----:B-1----:R-:W2:Y:S01]  /*00f0*/  LDG.E R3, desc[UR4][R2.64] ;  /* 0x0000000402037981 */ /* 0x002ea2000c1e1900 */
[----:B0-----:R-:W-:-:S05]  /*0100*/  IMAD.WIDE R4, R7, 0x4, R4 ;  /* 0x0000000407047825 */ /* 0x001fca00078e0204 */
[----:B--2---:R-:W-:Y:S01]  /*0110*/  STG.E desc[UR4][R4.64], R3 ;  /* 0x0000000304007986 */ /* 0x004fe2000c101904 */
[----:B------:R-:W-:Y:S05]  /*0120*/  EXIT ;  /* 0x000000000000794d */ /* 0x000fea0003800000 */
.L_x_21:
        /* <DEDUP_REMOVED lines=13> */
.L_x_227:


//--------------------- .text._ZN3cub18CUB_300001_SM_10006detail19adjacent_difference40DeviceAdjacentDifferenceDifferenceKernelINS2_10policy_hubIPiLb0EE9Policy500ES5_S5_N4cuda3std3__45minusIiEEliLb0ELb1EEEvT0_PT4_T1_T2_T3_ --------------------------
	.section	.text._ZN3cub18CUB_300001_SM_10006detail19adjacent_difference40DeviceAdjacentDifferenceDifferenceKernelINS2_10policy_hubIPiLb0EE9Policy500ES5_S5_N4cuda3std3__45minusIiEEliLb0ELb1EEEvT0_PT4_T1_T2_T3_,"ax",@progbits
	.align	128
        .global         _ZN3cub18CUB_300001_SM_10006detail19adjacent_difference40DeviceAdjacentDifferenceDifferenceKernelINS2_10policy_hubIPiLb0EE9Policy500ES5_S5_N4cuda3std3__45minusIiEEliLb0ELb1EEEvT0_PT4_T1_T2_T3_
        .type           _ZN3cub18CUB_300001_SM_10006detail19adjacent_difference40DeviceAdjacentDifferenceDifferenceKernelINS2_10policy_hubIPiLb0EE9Policy500ES5_S5_N4cuda3std3__45minusIiEEliLb0ELb1EEEvT0_PT4_T1_T2_T3_,@function
        .size           _ZN3cub18CUB_300001_SM_10006detail19adjacent_difference40DeviceAdjacentDifferenceDifferenceKernelINS2_10policy_hubIPiLb0EE9Policy500ES5_S5_N4cuda3std3__45minusIiEEliLb0ELb1EEEvT0_PT4_T1_T2_T3_,(.L_x_228 - _ZN3cub18CUB_300001_SM_10006detail19adjacent_difference40DeviceAdjacentDifferenceDifferenceKernelINS2_10policy_hubIPiLb0EE9Policy500ES5_S5_N4cuda3std3__45minusIiEEliLb0ELb1EEEvT0_PT4_T1_T2_T3_)
        .other          _ZN3cub18CUB_300001_SM_10006detail19adjacent_difference40DeviceAdjacentDifferenceDifferenceKernelINS2_10policy_hubIPiLb0EE9Policy500ES5_S5_N4cuda3std3__45minusIiEEliLb0ELb1EEEvT0_PT4_T1_T2_T3_,@"STO_CUDA_ENTRY STV_DEFAULT"
_ZN3cub18CUB_300001_SM_10006detail19adjacent_difference40DeviceAdjacentDifferenceDifferenceKernelINS2_10policy_hubIPiLb0EE9Policy500ES5_S5_N4cuda3std3__45minusIiEEliLb0ELb1EEEvT0_PT4_T1_T2_T3_:
.text._ZN3cub18CUB_300001_SM_10006detail19adjacent_difference40DeviceAdjacentDifferenceDifferenceKernelINS2_10policy_hubIPiLb0EE9Policy500ES5_S5_N4cuda3std3__45minusIiEEliLb0ELb1EEEvT0_PT4_T1_T2_T3_:
        /* <DEDUP_REMOVED lines=23> */
[----:B------:R-:W2:Y:S04]  /*0170*/  LDG.E.CONSTANT R6, desc[UR6][R4.64] ;  /* 0x0000000604067981 */ /* 0x000ea8000c1e9900 */
[----:B------:R-:W3:Y:S04]  /*0180*/  LDG.E.CONSTANT R8, desc[UR6][R4.64+0x80] ;  /* 0x0000800604087981 */ /* 0x000ee8000c1e9900 */
[----:B------:R-:W4:Y:S04]  /*0190*/  LDG.E.CONSTANT R10, desc[UR6][R4.64+0x100] ;  /* 0x00010006040a7981 */ /* 0x000f28000c1e9900 */
[----:B------:R-:W5:Y:S04]  /*01a0*/  LDG.E.CONSTANT R12, desc[UR6][R4.64+0x180] ;  /* 0x00018006040c7981 */ /* 0x000f68000c1e9900 */
[----:B------:R-:W5:Y:S04]  /*01b0*/  LDG.E.CONSTANT R14, desc[UR6][R4.64+0x200] ;  /* 0x00020006040e7981 */ /* 0x000f68000c1e9900 */
[----:B------:R-:W5:Y:S04]  /*01c0*/  LDG.E.CONSTANT R16, desc[UR6][R4.64+0x280] ;  /* 0x0002800604107981 */ /* 0x000f68000c1e9900 */
[----:B------:R-:W5:Y:S01]  /*01d0*/  LDG.E.CONSTANT R18, desc[UR6][R4.64+0x300] ;  /* 0x0003000604127981 */ /* 0x000f62000c1e9900 */
        /* <DEDUP_REMOVED lines=63> */
.L_x_23:
        /* <DEDUP_REMOVED lines=84> */
.L_x_22:
[----:B------:R-:W-:-:S13]  /*0b10*/  ISETP.NE.AND P0, PT, R4, RZ, PT ;  /* 0x000000ff0400720c */ /* 0x000fda0003f05270 */
[----:B------:R-:W-:Y:S05]  /*0b20*/  @P0 BRA `(.L_x_24) ;  /* 0x0000000800400947 */ /* 0x000fea0003800000 */
[----:B------:R-:W0:Y:S02]  /*0b30*/  LDC.64 R6, c[0x0][0x380] ;  /* 0x0000e000ff067b82 */ /* 0x000e240000000a00 */
[----:B0-----:R-:W-:-:S05]  /*0b40*/  IMAD.WIDE.U32 R6, R4, 0xe00, R6 ;  /* 0x00000e0004067825 */ /* 0x001fca00078e0006 */
[----:B------:R0:W2:Y:S01]  /*0b50*/  LDG.E.CONSTANT R21, desc[UR6][R6.64] ;  /* 0x0000000606157981 */ /* 0x0000a2000c1e9900 */
        /* <DEDUP_REMOVED lines=11> */
[----:B0-----:R-:W-:Y:S01]  /*0c10*/  VIADD R7, R11, 0x80 ;  /* 0x000000800b077836 */ /* 0x001fe20000000000 */
[-C--:B------:R-:W-:Y:S01]  /*0c20*/  ISETP.GE.AND P2, PT, R15, R0.reuse, PT ;  /* 0x000000000f00720c */ /* 0x080fe20003f46270 */
[----:B------:R-:W-:Y:S01]  /*0c30*/  VIADD R5, R11, 0xa0 ;  /* 0x000000a00b057836 */ /* 0x000fe20000000000 */
[-C--:B------:R-:W-:Y:S01]  /*0c40*/  ISETP.GE.AND P3, PT, R17, R0.reuse, PT ;  /* 0x000000001100720c */ /* 0x080fe20003f66270 */
[----:B------:R-:W-:Y:S01]  /*0c50*/  VIADD R9, R11, 0xc0 ;  /* 0x000000c00b097836 */ /* 0x000fe20000000000 */
[----:B------:R-:W-:-:S02]  /*0c60*/  ISETP.GE.AND P4, PT, R7, R0, PT ;  /* 0x000000000700720c */ /* 0x000fc40003f86270 */
[-C--:B------:R-:W-:Y:S02]  /*0c70*/  ISETP.GE.AND P5, PT, R5, R0.reuse, PT ;  /* 0x000000000500720c */ /* 0x080fe40003fa6270 */
[----:B------:R-:W-:Y:S01]  /*0c80*/  ISETP.GE.AND P6, PT, R9, R0, PT ;  /* 0x000000000900720c */ /* 0x000fe20003fc6270 */
[----:B--2---:R-:W-:Y:S02]  /*0c90*/  IMAD.MOV.U32 R23, RZ, RZ, R21 ;  /* 0x000000ffff177224 */ /* 0x004fe400078e0015 */
[----:B------:R-:W2:Y:S02]  /*0ca0*/  @!P0 LDG.E.CONSTANT R21, desc[UR6][R18.64] ;  /* 0x0000000612158981 */ /* 0x000ea4000c1e9900 */
[--C-:B------:R-:W-:Y:S02]  /*0cb0*/  IMAD.MOV.U32 R25, RZ, RZ, R23.reuse ;  /* 0x000000ffff197224 */ /* 0x100fe400078e0017 */
[--C-:B------:R-:W-:Y:S02]  /*0cc0*/  IMAD.MOV.U32 R27, RZ, RZ, R23.reuse ;  /* 0x000000ffff1b7224 */ /* 0x100fe400078e0017 */
[----:B------:R-:W-:-:S02]  /*0cd0*/  IMAD.MOV.U32 R29, RZ, RZ, R23 ;  /* 0x000000ffff1d7224 */ /* 0x000fc400078e0017 */
[--C-:B------:R-:W-:Y:S01]  /*0ce0*/  IMAD.MOV.U32 R22, RZ, RZ, R23.reuse ;  /* 0x000000ffff167224 */ /* 0x100fe200078e0017 */
[----:B------:R-:W3:Y:S01]  /*0cf0*/  @!P1 LDG.E.CONSTANT R25, desc[UR6][R18.64+0x80] ;  /* 0x0000800612199981 */ /* 0x000ee2000c1e9900 */
[----:B------:R-:W-:-:S03]  /*0d00*/  IMAD.MOV.U32 R24, RZ, RZ, R23 ;  /* 0x000000ffff187224 */ /* 0x000fc600078e0017 */
[----:B------:R-:W4:Y:S04]  /*0d10*/  @!P2 LDG.E.CONSTANT R27, desc[UR6][R18.64+0x100] ;  /* 0x00010006121ba981 */ /* 0x000f28000c1e9900 */
[----:B------:R-:W5:Y:S04]  /*0d20*/  @!P3 LDG.E.CONSTANT R29, desc[UR6][R18.64+0x180] ;  /* 0x00018006121db981 */ /* 0x000f68000c1e9900 */
[----:B------:R-:W5:Y:S04]  /*0d30*/  @!P4 LDG.E.CONSTANT R22, desc[UR6][R18.64+0x200] ;  /* 0x000200061216c981 */ /* 0x000f68000c1e9900 */
[----:B------:R-:W5:Y:S04]  /*0d40*/  @!P5 LDG.E.CONSTANT R24, desc[UR6][R18.64+0x280] ;  /* 0x000280061218d981 */ /* 0x000f68000c1e9900 */
[----:B------:R-:W5:Y:S01]  /*0d50*/  @!P6 LDG.E.CONSTANT R23, desc[UR6][R18.64+0x300] ;  /* 0x000300061217e981 */ /* 0x000f62000c1e9900 */
        /* <DEDUP_REMOVED lines=56> */
.L_x_26:
[----:B------:R-:W-:Y:S05]  /*10e0*/  BSYNC.RECONVERGENT B0 ;  /* 0x0000000000007941 */ /* 0x000fea0003800200 */
.L_x_25:
        /* <DEDUP_REMOVED lines=52> */
.L_x_24:
[----:B------:R-:W0:Y:S02]  /*1430*/  LDC.64 R2, c[0x0][0x380] ;  /* 0x0000e000ff027b82 */ /* 0x000e240000000a00 */
[----:B0-----:R-:W-:-:S05]  /*1440*/  IMAD.WIDE.U32 R2, R4, 0xe00, R2 ;  /* 0x00000e0004027825 */ /* 0x001fca00078e0002 */
[----:B------:R-:W2:Y:S01]  /*1450*/  LDG.E.CONSTANT R23, desc[UR6][R2.64] ;  /* 0x0000000602177981 */ /* 0x000ea2000c1e9900 */
        /* <DEDUP_REMOVED lines=8> */
[----:B------:R-:W-:Y:S01]  /*14e0*/  VIADD R11, R17, 0x60 ;  /* 0x00000060110b7836 */ /* 0x000fe20000000000 */
[-C--:B------:R-:W-:Y:S01]  /*14f0*/  ISETP.GE.AND P4, PT, R15, R0.reuse, PT ;  /* 0x000000000f00720c */ /* 0x080fe20003f86270 */
[----:B------:R-:W-:Y:S01]  /*1500*/  VIADD R9, R17, 0x80 ;  /* 0x0000008011097836 */ /* 0x000fe20000000000 */
[-C--:B------:R-:W-:Y:S01]  /*1510*/  ISETP.GE.AND P3, PT, R13, R0.reuse, PT ;  /* 0x000000000d00720c */ /* 0x080fe20003f66270 */
[----:B------:R-:W-:Y:S01]  /*1520*/  VIADD R7, R17, 0xa0 ;  /* 0x000000a011077836 */ /* 0x000fe20000000000 */
[-C--:B------:R-:W-:Y:S01]  /*1530*/  ISETP.GE.AND P2, PT, R11, R0.reuse, PT ;  /* 0x000000000b00720c */ /* 0x080fe20003f46270 */
[----:B------:R-:W-:Y:S01]  /*1540*/  VIADD R5, R17, 0xc0 ;  /* 0x000000c011057836 */ /* 0x000fe20000000000 */
[-C--:B------:R-:W-:Y:S01]  /*1550*/  ISETP.GE.AND P1, PT, R9, R0.reuse, PT ;  /* 0x000000000900720c */ /* 0x080fe20003f26270 */
[----:B------:R-:W-:Y:S01]  /*1560*/  IMAD.X R19, RZ, RZ, R3, P6 ;  /* 0x000000ffff137224 */ /* 0x000fe200030e0603 */
[----:B------:R-:W-:-:S02]  /*1570*/  ISETP.GE.AND P0, PT, R7, R0, PT ;  /* 0x000000000700720c */ /* 0x000fc40003f06270 */
[----:B------:R-:W-:Y:S01]  /*1580*/  ISETP.GE.AND P6, PT, R5, R0, PT ;  /* 0x000000000500720c */ /* 0x000fe20003fc6270 */
[----:B--2---:R-:W-:Y:S02]  /*1590*/  IMAD.MOV.U32 R21, RZ, RZ, R23 ;  /* 0x000000ffff157224 */ /* 0x004fe400078e0017 */
[----:B------:R-:W2:Y:S02]  /*15a0*/  @!P5 LDG.E.CONSTANT R23, desc[UR6][R18.64] ;  /* 0x000000061217d981 */ /* 0x000ea4000c1e9900 */
[--C-:B------:R-:W-:Y:S02]  /*15b0*/  IMAD.MOV.U32 R25, RZ, RZ, R21.reuse ;  /* 0x000000ffff197224 */ /* 0x100fe400078e0015 */
[--C-:B------:R-:W-:Y:S02]  /*15c0*/  IMAD.MOV.U32 R27, RZ, RZ, R21.reuse ;  /* 0x000000ffff1b7224 */ /* 0x100fe400078e0015 */
[--C-:B------:R-:W-:Y:S02]  /*15d0*/  IMAD.MOV.U32 R29, RZ, RZ, R21.reuse ;  /* 0x000000ffff1d7224 */ /* 0x100fe400078e0015 */
[--C-:B------:R-:W-:Y:S01]  /*15e0*/  IMAD.MOV.U32 R22, RZ, RZ, R21.reuse ;  /* 0x000000ffff167224 */ /* 0x100fe200078e0015 */
[----:B------:R-:W3:Y:S01]  /*15f0*/  @!P4 LDG.E.CONSTANT R25, desc[UR6][R18.64+0x80] ;  /* 0x000080061219c981 */ /* 0x000ee2000c1e9900 */
[----:B------:R-:W-:-:S03]  /*1600*/  IMAD.MOV.U32 R24, RZ, RZ, R21 ;  /* 0x000000ffff187224 */ /* 0x000fc600078e0015 */
[----:B------:R-:W4:Y:S04]  /*1610*/  @!P3 LDG.E.CONSTANT R27, desc[UR6][R18.64+0x100] ;  /* 0x00010006121bb981 */ /* 0x000f28000c1e9900 */
[----:B------:R-:W4:Y:S04]  /*1620*/  @!P2 LDG.E.CONSTANT R29, desc[UR6][R18.64+0x180] ;  /* 0x00018006121da981 */ /* 0x000f28000c1e9900 */
[----:B------:R-:W4:Y:S04]  /*1630*/  @!P1 LDG.E.CONSTANT R22, desc[UR6][R18.64+0x200] ;  /* 0x0002000612169981 */ /* 0x000f28000c1e9900 */
[----:B------:R-:W4:Y:S04]  /*1640*/  @!P0 LDG.E.CONSTANT R24, desc[UR6][R18.64+0x280] ;  /* 0x0002800612188981 */ /* 0x000f28000c1e9900 */
[----:B------:R0:W4:Y:S01]  /*1650*/  @!P6 LDG.E.CONSTANT R21, desc[UR6][R18.64+0x300] ;  /* 0x000300061215e981 */ /* 0x000122000c1e9900 */
[----:B------:R-:W1:Y:S01]  /*1660*/  S2R R10, SR_LANEID ;  /* 0x00000000000a7919 */ /* 0x000e620000000000 */
[----:B------:R-:W0:Y:S01]  /*1670*/  S2UR UR5, SR_CgaCtaId ;  /* 0x00000000000579c3 */ /* 0x000e220000008800 */
[----:B------:R-:W-:Y:S01]  /*1680*/  SHF.R.U32.HI R8, RZ, 0x5, R6 ;  /* 0x00000005ff087819 */ /* 0x000fe20000011606 */
[----:B------:R-:W-:-:S02]  /*1690*/  UMOV UR4, 0x400 ;  /* 0x0000040000047882 */ /* 0x000fc40000000000 */
[----:B0-----:R-:W-:Y:S02]  /*16a0*/  ULEA UR4, UR5, UR4, 0x18 ;  /* 0x0000000405047291 */ /* 0x001fe4000f8ec0ff */
[----:B-1----:R-:W-:-:S05]  /*16b0*/  IMAD R8, R8, 0xe0, R10 ;  /* 0x000000e008087824 */ /* 0x002fca00078e020a */
[----:B------:R-:W-:-:S05]  /*16c0*/  LEA R8, R8, UR4, 0x2 ;  /* 0x0000000408087c11 */ /* 0x000fca000f8e10ff */
[----:B------:R-:W-:Y:S01]  /*16d0*/  IMAD R19, R10, 0x18, R8 ;  /* 0x000000180a137824 */ /* 0x000fe200078e0208 */
[----:B------:R-:W-:Y:S01]  /*16e0*/  LEA R26, R6, UR4, 0x2 ;  /* 0x00000004061a7c11 */ /* 0x000fe2000f8e10ff */
[----:B------:R-:W-:Y:S01]  /*16f0*/  BSSY.RECONVERGENT B0, `(.L_x_27) ;  /* 0x0000030000007945 */ /* 0x000fe20003800200 */
[----:B--2---:R-:W-:Y:S04]  /*1700*/  STS [R8], R23 ;  /* 0x0000001708007388 */ /* 0x004fe80000000800 */
[----:B---3--:R-:W-:Y:S04]  /*1710*/  STS [R8+0x80], R25 ;  /* 0x0000801908007388 */ /* 0x008fe80000000800 */
[----:B----4-:R0:W-:Y:S04]  /*1720*/  STS [R8+0x100], R27 ;  /* 0x0001001b08007388 */ /* 0x0101e80000000800 */
        /* <DEDUP_REMOVED lines=44> */
.L_x_28:
[----:B------:R-:W-:Y:S05]  /*19f0*/  BSYNC.RECONVERGENT B0 ;  /* 0x0000000000007941 */ /* 0x000fea0003800200 */
.L_x_27:
        /* <DEDUP_REMOVED lines=15> */
.L_x_30:
[----:B------:R-:W-:Y:S05]  /*1af0*/  BSYNC.RECONVERGENT B0 ;  /* 0x0000000000007941 */ /* 0x000fea0003800200 */
.L_x_29:
        /* <DEDUP_REMOVED lines=41> */
.L_x_31:
        /* <DEDUP_REMOVED lines=15> */
.L_x_228:


//--------------------- .text._ZN3cub18CUB_300001_SM_10006detail19adjacent_difference40DeviceAdjacentDifferenceDifferenceKernelINS2_10policy_hubIPiLb0EE9Policy500ES5_S5_N4cuda3std3__45minusIiEEiiLb0ELb1EEEvT0_PT4_T1_T2_T3_ --------------------------
	.section	.text._ZN3cub18CUB_300001_SM_10006detail19adjacent_difference40DeviceAdjacentDifferenceDifferenceKernelINS2_10policy_hubIPiLb0EE9Policy500ES5_S5_N4cuda3std3__45minusIiEEiiLb0ELb1EEEvT0_PT4_T1_T2_T3_,"ax",@progbits
	.align	128
        .global         _ZN3cub18CUB_300001_SM_10006detail19adjacent_difference40DeviceAdjacentDifferenceDifferenceKernelINS2_10policy_hubIPiLb0EE9Policy500ES5_S5_N4cuda3std3__45minusIiEEiiLb0ELb1EEEvT0_PT4_T1_T2_T3_
        .type           _ZN3cub18CUB_300001_SM_10006detail19adjacent_difference40DeviceAdjacentDifferenceDifferenceKernelINS2_10policy_hubIPiLb0EE9Policy500ES5_S5_N4cuda3std3__45minusIiEEiiLb0ELb1EEEvT0_PT4_T1_T2_T3_,@function
        .size           _ZN3cub18CUB_300001_SM_10006detail19adjacent_difference40DeviceAdjacentDifferenceDifferenceKernelINS2_10policy_hubIPiLb0EE9Policy500ES5_S5_N4cuda3std3__45minusIiEEiiLb0ELb1EEEvT0_PT4_T1_T2_T3_,(.L_x_229 - _ZN3cub18CUB_300001_SM_10006detail19adjacent_difference40DeviceAdjacentDifferenceDifferenceKernelINS2_10policy_hubIPiLb0EE9Policy500ES5_S5_N4cuda3std3__45minusIiEEiiLb0ELb1EEEvT0_PT4_T1_T2_T3_)
        .other          _ZN3cub18CUB_300001_SM_10006detail19adjacent_difference40DeviceAdjacentDifferenceDifferenceKernelINS2_10policy_hubIPiLb0EE9Policy500ES5_S5_N4cuda3std3__45minusIiEEiiLb0ELb1EEEvT0_PT4_T1_T2_T3_,@"STO_CUDA_ENTRY STV_DEFAULT"
_ZN3cub18CUB_300001_SM_10006detail19adjacent_difference40DeviceAdjacentDifferenceDifferenceKernelINS2_10policy_hubIPiLb0EE9Policy500ES5_S5_N4cuda3std3__45minusIiEEiiLb0ELb1EEEvT0_PT4_T1_T2_T3_:
.text._ZN3cub18CUB_300001_SM_10006detail19adjacent_difference40DeviceAdjacentDifferenceDifferenceKernelINS2_10policy_hubIPiLb0EE9Policy500ES5_S5_N4cuda3std3__45minusIiEEiiLb0ELb1EEEvT0_PT4_T1_T2_T3_:
        /* <DEDUP_REMOVED lines=86> */
.L_x_33:
        /* <DEDUP_REMOVED lines=18> */
[----:B------:R-:W-:Y:S01]  /*0680*/  IMAD.WIDE.U32 R4, R0, 0x4, R4 ;  /* 0x0000000400047825 */ /* 0x000fe200078e0004 */
[----:B0-----:R-:W-:-:S03]  /*0690*/  ULEA UR4, UR5, UR4, 0x18 ;  /* 0x0000000405047291 */ /* 0x001fc6000f8ec0ff */
        /* <DEDUP_REMOVED lines=16> */
[----:B------:R-:W4:Y:S04]  /*07a0*/  LDS R11, [R24+0x14] ;  /* 0x00001400180b7984 */ /* 0x000f280000000800 */
[----:B------:R-:W5:Y:S01]  /*07b0*/  LDS R12, [R24+0x18] ;  /* 0x00001800180c7984 */ /* 0x000f620000000800 */
[----:B------:R-:W-:Y:S06]  /*07c0*/  BAR.SYNC.DEFER_BLOCKING 0x0 ;  /* 0x0000000000007b1d */ /* 0x000fec0000010000 */
[----:B------:R4:W5:Y:S01]  /*07d0*/  LDG.E R13, desc[UR6][R4.64+-0x4] ;  /* 0xfffffc06040d7981 */ /* 0x000962000c1e1900 */
[----:B------:R-:W-:-:S02]  /*07e0*/  LEA R15, R6, UR4, 0x2 ;  /* 0x00000004060f7c11 */ /* 0x000fc4000f8e10ff */
[----:B------:R-:W-:Y:S01]  /*07f0*/  ISETP.NE.AND P0, PT, R6, RZ, PT ;  /* 0x000000ff0600720c */ /* 0x000fe20003f05270 */
[----:B0-----:R-:W-:Y:S02]  /*0800*/  IMAD.IADD R6, R7, 0x1, -R0 ;  /* 0x0000000107067824 */ /* 0x001fe400078e0a00 */
[----:B-1----:R-:W-:Y:S02]  /*0810*/  IMAD.IADD R7, R8, 0x1, -R7 ;  /* 0x0000000108077824 */ /* 0x002fe400078e0a07 */
[C---:B--2---:R-:W-:Y:S01]  /*0820*/  IMAD.IADD R8, R9.reuse, 0x1, -R8 ;  /* 0x0000000109087824 */ /* 0x044fe200078e0a08 */
[----:B---3--:R-:W-:Y:S01]  /*0830*/  IADD3 R9, PT, PT, -R9, R10, RZ ;  /* 0x0000000a09097210 */ /* 0x008fe20007ffe1ff */
[----:B----4-:R-:W-:Y:S01]  /*0840*/  IMAD.IADD R10, R11, 0x1, -R10 ;  /* 0x000000010b0a7824 */ /* 0x010fe200078e0a0a */
[----:B------:R-:W0:Y:S01]  /*0850*/  LDC.64 R4, c[0x0][0x390] ;  /* 0x0000e400ff047b82 */ /* 0x000e220000000a00 */
[----:B-----5:R-:W-:Y:S01]  /*0860*/  STS [R15+0x200], R12 ;  /* 0x0002000c0f007388 */ /* 0x020fe20000000800 */
        /* <DEDUP_REMOVED lines=29> */
.L_x_32:
        /* <DEDUP_REMOVED lines=25> */
[----:B------:R0:W2:Y:S01]  /*0bd0*/  @!P0 LDG.E.CONSTANT R21, desc[UR6][R18.64] ;  /* 0x0000000612158981 */ /* 0x0000a2000c1e9900 */
[----:B------:R-:W-:Y:S01]  /*0be0*/  ISETP.GE.AND P0, PT, R13, R2, PT ;  /* 0x000000020d00720c */ /* 0x000fe20003f06270 */
[--C-:B------:R-:W-:Y:S01]  /*0bf0*/  IMAD.MOV.U32 R25, RZ, RZ, R23.reuse ;  /* 0x000000ffff197224 */ /* 0x100fe200078e0017 */
[----:B------:R-:W-:Y:S01]  /*0c00*/  MOV R29, R23 ;  /* 0x00000017001d7202 */ /* 0x000fe20000000f00 */
[--C-:B------:R-:W-:Y:S02]  /*0c10*/  IMAD.MOV.U32 R27, RZ, RZ, R23.reuse ;  /* 0x000000ffff1b7224 */ /* 0x100fe400078e0017 */
[----:B------:R-:W-:-:S02]  /*0c20*/  IMAD.MOV.U32 R20, RZ, RZ, R23 ;  /* 0x000000ffff147224 */ /* 0x000fc400078e0017 */
[----:B------:R-:W3:Y:S01]  /*0c30*/  @!P1 LDG.E.CONSTANT R25, desc[UR6][R16.64+0x100] ;  /* 0x0001000610199981 */ /* 0x000ee2000c1e9900 */
[----:B0-----:R-:W-:-:S03]  /*0c40*/  IMAD.MOV.U32 R19, RZ, RZ, R23 ;  /* 0x000000ffff137224 */ /* 0x001fc600078e0017 */
        /* <DEDUP_REMOVED lines=61> */
.L_x_36:
[----:B------:R-:W-:Y:S05]  /*1020*/  BSYNC.RECONVERGENT B0 ;  /* 0x0000000000007941 */ /* 0x000fea0003800200 */
.L_x_35:
        /* <DEDUP_REMOVED lines=49> */
.L_x_34:
        /* <DEDUP_REMOVED lines=22> */
[----:B------:R-:W-:Y:S02]  /*14a0*/  IMAD.X R19, RZ, RZ, R5, P1 ;  /* 0x000000ffff137224 */ /* 0x000fe400008e0605 */
[----:B--2---:R-:W-:Y:S02]  /*14b0*/  IMAD.MOV.U32 R25, RZ, RZ, R21 ;  /* 0x000000ffff197224 */ /* 0x004fe400078e0015 */
[----:B------:R0:W2:Y:S01]  /*14c0*/  @!P0 LDG.E.CONSTANT R21, desc[UR6][R22.64] ;  /* 0x0000000616158981 */ /* 0x0000a2000c1e9900 */
[----:B------:R-:W-:Y:S01]  /*14d0*/  ISETP.GE.AND P0, PT, R15, R2, PT ;  /* 0x000000020f00720c */ /* 0x000fe20003f06270 */
[--C-:B------:R-:W-:Y:S01]  /*14e0*/  IMAD.MOV.U32 R27, RZ, RZ, R25.reuse ;  /* 0x000000ffff1b7224 */ /* 0x100fe200078e0019 */
[----:B------:R-:W-:Y:S01]  /*14f0*/  MOV R24, R25 ;  /* 0x0000001900187202 */ /* 0x000fe20000000f00 */
[----:B------:R-:W-:-:S04]  /*1500*/  IMAD.MOV.U32 R29, RZ, RZ, R25 ;  /* 0x000000ffff1d7224 */ /* 0x000fc800078e0019 */
[----:B------:R-:W3:Y:S01]  /*1510*/  @!P2 LDG.E.CONSTANT R27, desc[UR6][R18.64+0x100] ;  /* 0x00010006121ba981 */ /* 0x000ee2000c1e9900 */
[--C-:B0-----:R-:W-:Y:S02]  /*1520*/  IMAD.MOV.U32 R23, RZ, RZ, R25.reuse ;  /* 0x000000ffff177224 */ /* 0x101fe400078e0019 */
[----:B------:R-:W-:Y:S01]  /*1530*/  IMAD.MOV.U32 R22, RZ, RZ, R25 ;  /* 0x000000ffff167224 */ /* 0x000fe200078e0019 */
        /* <DEDUP_REMOVED lines=16> */
[----:B---3--:R0:W-:Y:S04]  /*1640*/  STS [R8+0x100], R27 ;  /* 0x0001001b08007388 */ /* 0x0081e80000000800 */
[----:B----4-:R-:W-:Y:S04]  /*1650*/  STS [R8+0x180], R29 ;  /* 0x0001801d08007388 */ /* 0x010fe80000000800 */
[----:B------:R-:W-:Y:S04]  /*1660*/  STS [R8+0x80], R23 ;  /* 0x0000801708007388 */ /* 0x000fe80000000800 */
        /* <DEDUP_REMOVED lines=43> */
.L_x_38:
[----:B------:R-:W-:Y:S05]  /*1920*/  BSYNC.RECONVERGENT B0 ;  /* 0x0000000000007941 */ /* 0x000fea0003800200 */
.L_x_37:
        /* <DEDUP_REMOVED lines=15> */
.L_x_40:
[----:B------:R-:W-:Y:S05]  /*1a20*/  BSYNC.RECONVERGENT B0 ;  /* 0x0000000000007941 */ /* 0x000fea0003800200 */
.L_x_39:
        /* <DEDUP_REMOVED lines=38> */
.L_x_41:
        /* <DEDUP_REMOVED lines=15> */
.L_x_229:


//--------------------- .text._ZN3cub18CUB_300001_SM_10006detail9transform16transform_kernelINS2_10policy_hubILb0EN4cuda3std3__45tupleIJN6thrust24THRUST_300001_SM_1000_NS6detail15normal_iteratorINSA_10device_ptrIiEEEESF_EEEE10policy1000ElNS7_7modulusIiEESF_JPiSL_EEEvT0_iT1_T2_DpNS2_10kernel_argIT3_EE --------------------------
	.section	.text._ZN3cub18CUB_300001_SM_10006detail9transform16transform_kernelINS2_10policy_hubILb0EN4cuda3std3__45tupleIJN6thrust24THRUST_300001_SM_1000_NS6detail15normal_iteratorINSA_10device_ptrIiEEEESF_EEEE10policy1000ElNS7_7modulusIiEESF_JPiSL_EEEvT0_iT1_T2_DpNS2_10kernel_argIT3_EE,"ax",@progbits
	.align	128
        .global         _ZN3cub18CUB_300001_SM_10006detail9transform16transform_kernelINS2_10policy_hubILb0EN4cuda3std3__45tupleIJN6thrust24THRUST_300001_SM_1000_NS6detail15normal_iteratorINSA_10device_ptrIiEEEESF_EEEE10policy1000ElNS7_7modulusIiEESF_JPiSL_EEEvT0_iT1_T2_DpNS2_10kernel_argIT3_EE
        .type           _ZN3cub18CUB_300001_SM_10006detail9transform16transform_kernelINS2_10policy_hubILb0EN4cuda3std3__45tupleIJN6thrust24THRUST_300001_SM_1000_NS6detail15normal_iteratorINSA_10device_ptrIiEEEESF_EEEE10policy1000ElNS7_7modulusIiEESF_JPiSL_EEEvT0_iT1_T2_DpNS2_10kernel_argIT3_EE,@function
        .size           _ZN3cub18CUB_300001_SM_10006detail9transform16transform_kernelINS2_10policy_hubILb0EN4cuda3std3__45tupleIJN6thrust24THRUST_300001_SM_1000_NS6detail15normal_iteratorINSA_10device_ptrIiEEEESF_EEEE10policy1000ElNS7_7modulusIiEESF_JPiSL_EEEvT0_iT1_T2_DpNS2_10kernel_argIT3_EE,(.L_x_221 - _ZN3cub18CUB_300001_SM_10006detail9transform16transform_kernelINS2_10policy_hubILb0EN4cuda3std3__45tupleIJN6thrust24THRUST_300001_SM_1000_NS6detail15normal_iteratorINSA_10device_ptrIiEEEESF_EEEE10policy1000ElNS7_7modulusIiEESF_JPiSL_EEEvT0_iT1_T2_DpNS2_10kernel_argIT3_EE)
        .other          _ZN3cub18CUB_300001_SM_10006detail9transform16transform_kernelINS2_10policy_hubILb0EN4cuda3std3__45tupleIJN6thrust24THRUST_300001_SM_1000_NS6detail15normal_iteratorINSA_10device_ptrIiEEEESF_EEEE10policy1000ElNS7_7modulusIiEESF_JPiSL_EEEvT0_iT1_T2_DpNS2_10kernel_argIT3_EE,@"STO_CUDA_ENTRY STV_DEFAULT"
_ZN3cub18CUB_300001_SM_10006detail9transform16transform_kernelINS2_10policy_hubILb0EN4cuda3std3__45tupleIJN6thrust24THRUST_300001_SM_1000_NS6detail15normal_iteratorINSA_10device_ptrIiEEEESF_EEEE10policy1000ElNS7_7modulusIiEESF_JPiSL_EEEvT0_iT1_T2_DpNS2_10kernel_argIT3_EE:
.text._ZN3cub18CUB_300001_SM_10006detail9transform16transform_kernelINS2_10policy_hubILb0EN4cuda3std3__45tupleIJN6thrust24THRUST_300001_SM_1000_NS6detail15normal_iteratorINSA_10device_ptrIiEEEESF_EEEE10policy1000ElNS7_7modulusIiEESF_JPiSL_EEEvT0_iT1_T2_DpNS2_10kernel_argIT3_EE:
[----:B------:R-:W-:Y:S01]  /*0000*/  LDC R1, c[0x0][0x37c] ;  /* 0x0000df00ff017b82 */ /* 0x000fe20000000800 */
[----:B------:R-:W1:Y:S07]  /*0010*/  LDCU UR24, c[0x0][0x388] ;  /* 0x00007100ff1877ac */ /* 0x000e6e0008000800 */
[----:B------:R-:W2:Y:S01]  /*0020*/  S2UR UR5, SR_CTAID.X ;  /* 0x00000000000579c3 */ /* 0x000ea20000002500 */
[----:B------:R-:W3:Y:S01]  /*0030*/  LDCU UR7, c[0x0][0x370] ;  /* 0x00006e00ff0777ac */ /* 0x000ee20008000800 */
[----:B------:R-:W4:Y:S06]  /*0040*/  LDCU.64 UR22, c[0x0][0x358] ;  /* 0x00006b00ff1677ac */ /* 0x000f2c0008000a00 */
[----:B------:R-:W5:Y:S01]  /*0050*/  LDC.64 R2, c[0x0][0x380] ;  /* 0x0000e000ff027b82 */ /* 0x000f620000000a00 */
[----:B-1----:R-:W-:-:S04]  /*0060*/  USHF.L.U32 UR19, UR24, 0x7, URZ ;  /* 0x0000000718137899 */ /* 0x002fc800080006ff */
[----:B------:R-:W-:Y:S02]  /*0070*/  USHF.R.S32.HI UR8, URZ, 0x1f, UR19 ;  /* 0x0000001fff087899 */ /* 0x000fe40008011413 */
[----:B--2---:R-:W-:Y:S02]  /*0080*/  UIMAD.WIDE.U32 UR20, UR19, UR5, URZ ;  /* 0x00000005131472a5 */ /* 0x004fe4000f8e00ff */
[----:B------:R-:W-:Y:S02]  /*0090*/  UIMAD UR6, UR8, UR5, URZ ;  /* 0x00000005080672a4 */ /* 0x000fe4000f8e02ff */
[----:B------:R-:W-:Y:S02]  /*00a0*/  UIADD3 UR4, UPT, UPT, UR5, 0x2, URZ ;  /* 0x0000000205047890 */ /* 0x000fe4000fffe0ff */
[----:B------:R-:W-:Y:S02]  /*00b0*/  UIADD3 UR6, UPT, UPT, UR21, UR6, URZ ;  /* 0x0000000615067290 */ /* 0x000fe4000fffe0ff */
[----:B---3--:R-:W-:Y:S01]  /*00c0*/  UISETP.GE.U32.AND UP0, UPT, UR4, UR7, UPT ;  /* 0x000000070400728c */ /* 0x008fe2000bf06070 */
[----:B-----5:R-:W-:-:S03]  /*00d0*/  IADD3 R0, P0, PT, R2, -UR20, RZ ;  /* 0x8000001402007c10 */ /* 0x020fc6000ff1e0ff */
[----:B------:R-:W-:Y:S01]  /*00e0*/  UISETP.EQ.OR UP0, UPT, UR5, URZ, UP0 ;  /* 0x000000ff0500728c */ /* 0x000fe20008702670 */
[----:B------:R-:W-:Y:S02]  /*00f0*/  IADD3.X R2, PT, PT, R3, ~UR6, RZ, P0, !PT ;  /* 0x8000000603027c10 */ /* 0x000fe400087fe4ff */
[----:B------:R-:W-:-:S04]  /*0100*/  ISETP.LT.U32.AND P0, PT, R0, UR19, PT ;  /* 0x0000001300007c0c */ /* 0x000fc8000bf01070 */
[----:B------:R-:W-:-:S04]  /*0110*/  ISETP.LT.AND.EX P0, PT, R2, UR8, PT, P0 ;  /* 0x0000000802007c0c */ /* 0x000fc8000bf01300 */
[----:B------:R-:W-:Y:S01]  /*0120*/  SEL R0, R0, UR19, P0 ;  /* 0x0000001300007c07 */ /* 0x000fe20008000000 */
[----:B----4-:R-:W-:Y:S08]  /*0130*/  BRA.U UP0, `(.L_x_42) ;  /* 0x0000000100e47547 */ /* 0x010ff0000b800000 */
[----:B------:R-:W1:Y:S01]  /*0140*/  S2R R2, SR_TID.X ;  /* 0x0000000000027919 */ /* 0x000e620000002100 */
[----:B------:R-:W-:Y:S01]  /*0150*/  ELECT P0, URZ, PT ;  /* 0x0000000000ff782f */ /* 0x000fe20003800000 */
[----:B------:R-:W-:Y:S03]  /*0160*/  BSSY.RECONVERGENT B0, `(.L_x_43) ;  /* 0x000002e000007945 */ /* 0x000fe60003800200 */
[----:B-1----:R-:W-:-:S13]  /*0170*/  ISETP.GT.U32.OR P0, PT, R2, 0x1f, !P0 ;  /* 0x0000001f0200780c */ /* 0x002fda0004704470 */
[----:B------:R-:W-:Y:S05]  /*0180*/  @P0 BRA `(.L_x_44) ;  /* 0x0000000000ac0947 */ /* 0x000fea0003800000 */
[----:B------:R-:W1:Y:S01]  /*0190*/  S2UR UR18, SR_CgaCtaId ;  /* 0x00000000001279c3 */ /* 0x000e620000008800 */
[----:B------:R-:W2:Y:S01]  /*01a0*/  LDCU UR15, c[0x0][0x3a0] ;  /* 0x00007400ff0f77ac */ /* 0x000ea20008000800 */
[----:B------:R-:W3:Y:S01]  /*01b0*/  LDCU UR17, c[0x0][0x3b0] ;  /* 0x00007600ff1177ac */ /* 0x000ee20008000800 */
[----:B------:R-:W-:Y:S01]  /*01c0*/  ULEA UR14, UR24, 0xf, 0x9 ;  /* 0x0000000f180e7891 */ /* 0x000fe2000f8e48ff */
[----:B------:R-:W-:Y:S01]  /*01d0*/  UMOV UR7, 0x400 ;  /* 0x0000040000077882 */ /* 0x000fe20000000000 */
[----:B------:R-:W-:Y:S01]  /*01e0*/  UMOV UR10, 0x1 ;  /* 0x00000001000a7882 */ /* 0x000fe20000000000 */
[----:B------:R-:W4:Y:S01]  /*01f0*/  LDCU.64 UR4, c[0x0][0x398] ;  /* 0x00007300ff0477ac */ /* 0x000f220008000a00 */
[----:B------:R-:W-:-:S04]  /*0200*/  UIADD3 UR10, UPT, UPT, -UR10, 0x100000, URZ ;  /* 0x001000000a0a7890 */ /* 0x000fc8000fffe1ff */
[----:B------:R-:W-:Y:S02]  /*0210*/  USHF.L.U32 UR11, UR10, 0xb, URZ ;  /* 0x0000000b0a0b7899 */ /* 0x000fe400080006ff */
[----:B------:R-:W-:Y:S02]  /*0220*/  USHF.L.U32 UR10, UR10, 0x1, URZ ;  /* 0x000000010a0a7899 */ /* 0x000fe400080006ff */
[----:B--2---:R-:W-:Y:S01]  /*0230*/  UIADD3 UR15, UPT, UPT, UR14, UR15, URZ ;  /* 0x0000000f0e0f7290 */ /* 0x004fe2000fffe0ff */
[----:B------:R-:W2:Y:S01]  /*0240*/  LDCU.64 UR12, c[0x0][0x3a8] ;  /* 0x00007500ff0c77ac */ /* 0x000ea20008000a00 */
[----:B---3--:R-:W-:Y:S02]  /*0250*/  UIADD3 UR14, UPT, UPT, UR14, UR17, URZ ;  /* 0x000000110e0e7290 */ /* 0x008fe4000fffe0ff */
[----:B-1----:R-:W-:Y:S02]  /*0260*/  ULEA UR17, UR18, UR7, 0x18 ;  /* 0x0000000712117291 */ /* 0x002fe4000f8ec0ff */
[----:B------:R-:W-:-:S02]  /*0270*/  UIADD3 UR16, UPT, UPT, UR7, 0x80, URZ ;  /* 0x0000008007107890 */ /* 0x000fc4000fffe0ff */
[----:B------:R-:W-:Y:S02]  /*0280*/  USHF.L.U64.HI UR9, UR20, 0x2, UR6 ;  /* 0x0000000214097899 */ /* 0x000fe40008010206 */
[----:B------:R-:W-:Y:S02]  /*0290*/  USHF.L.U32 UR8, UR20, 0x2, URZ ;  /* 0x0000000214087899 */ /* 0x000fe400080006ff */
[----:B------:R-:W-:Y:S02]  /*02a0*/  ULOP3.LUT UR15, UR15, 0xfffffff0, URZ, 0xc0, !UPT ;  /* 0xfffffff00f0f7892 */ /* 0x000fe4000f8ec0ff */
[----:B------:R-:W-:Y:S01]  /*02b0*/  ULOP3.LUT UR14, UR14, 0xfffffff0, URZ, 0xc0, !UPT ;  /* 0xfffffff00e0e7892 */ /* 0x000fe2000f8ec0ff */
[----:B------:R-:W1:Y:S02]  /*02c0*/  FENCE.VIEW.ASYNC.S ;  /* 0x00000000000073c6 */ /* 0x000e640000000000 */
[----:B-1----:R1:W3:Y:S02]  /*02d0*/  SYNCS.EXCH.64 URZ, [UR17], UR10 ;  /* 0x0000000a11ff75b2 */ /* 0x0022e40008000100 */
[----:B------:R-:W-:Y:S01]  /*02e0*/  @!PT LDS RZ, [RZ] ;  /* 0x00000000fffff984 */ /* 0x000fe20000000800 */
[----:B------:R-:W-:Y:S01]  /*02f0*/  @!PT LDS RZ, [RZ] ;  /* 0x00000000fffff984 */ /* 0x000fe20000000800 */
[----:B------:R-:W-:Y:S01]  /*0300*/  @!PT LDS RZ, [RZ] ;  /* 0x00000000fffff984 */ /* 0x000fe20000000800 */
[----:B------:R-:W-:Y:S01]  /*0310*/  @!PT LDS RZ, [RZ] ;  /* 0x00000000fffff984 */ /* 0x000fe20000000800 */
[----:B---3--:R3:W-:Y:S06]  /*0320*/  MEMBAR.ALL.CTA ;  /* 0x0000000000007992 */ /* 0x0087ec0000008000 */
[----:B---3--:R-:W3:Y:S01]  /*0330*/  FENCE.VIEW.ASYNC.S ;  /* 0x00000000000073c6 */ /* 0x008ee20000000000 */
[----:B------:R-:W-:-:S02]  /*0340*/  ULEA UR16, UR18, UR16, 0x18 ;  /* 0x0000001012107291 */ /* 0x000fc4000f8ec0ff */
[----:B----4-:R-:W-:Y:S02]  /*0350*/  UIADD3.64 UR4, UPT, UPT, UR8, UR4, URZ ;  /* 0x0000000408047297 */ /* 0x010fe4000fffe0ff */
[----:B------:R-:W-:Y:S02]  /*0360*/  USHF.R.U32.HI UR7, URZ, 0x4, UR15 ;  /* 0x00000004ff077899 */ /* 0x000fe4000801160f */
[----:B--2---:R-:W-:Y:S02]  /*0370*/  UIADD3.64 UR8, UPT, UPT, UR8, UR12, URZ ;  /* 0x0000000c08087297 */ /* 0x004fe4000fffe0ff */
[----:B------:R-:W-:Y:S02]  /*0380*/  UIADD3 UR15, UPT, UPT, UR15, UR14, URZ ;  /* 0x0000000e0f0f7290 */ /* 0x000fe4000fffe0ff */
[----:B------:R-:W-:Y:S02]  /*0390*/  ULEA UR12, UR24, UR16, 0x9 ;  /* 0x00000010180c7291 */ /* 0x000fe4000f8e48ff */
[----:B------:R-:W-:-:S02]  /*03a0*/  USHF.R.U32.HI UR14, URZ, 0x4, UR14 ;  /* 0x00000004ff0e7899 */ /* 0x000fc4000801160e */
[----:B------:R-:W-:Y:S01]  /*03b0*/  UPRMT UR7, UR7, 0x5410, URZ ;  /* 0x0000541007077896 */ /* 0x000fe200080000ff */
[----:B------:R-:W-:Y:S01]  /*03c0*/  IMAD.U32 R2, RZ, RZ, UR15 ;  /* 0x0000000fff027e24 */ /* 0x000fe2000f8e00ff */
[----:B------:R-:W-:Y:S02]  /*03d0*/  UIADD3 UR12, UPT, UPT, UR12, 0x80, URZ ;  /* 0x000000800c0c7890 */ /* 0x000fe4000fffe0ff */
[----:B------:R-:W-:Y:S01]  /*03e0*/  UPRMT UR14, UR14, 0x5410, URZ ;  /* 0x000054100e0e7896 */ /* 0x000fe200080000ff */
[----:B------:R-:W-:-:S04]  /*03f0*/  UMOV UR13, UR17 ;  /* 0x00000011000d7c82 */ /* 0x000fc80008000000 */
[----:B---3--:R1:W-:Y:S04]  /*0400*/  UBLKCP.S.G [UR16], [UR4], UR7 ;  /* 0x00000010040073ba */ /* 0x0083e80008000207 */
[----:B------:R1:W-:Y:S01]  /*0410*/  UBLKCP.S.G [UR12], [UR8], UR14 ;  /* 0x0000000c080073ba */ /* 0x0003e2000800020e */
[----:B------:R1:W-:Y:S01]  /*0420*/  SYNCS.ARRIVE.TRANS64 RZ, [UR17], R2 ;  /* 0x00000002ffff79a7 */ /* 0x0003e20008000011 */
[----:B------:R-:W-:Y:S01]  /*0430*/  NOP ;  /* 0x0000000000007918 */ /* 0x000fe20000000000 */
.L_x_44:
[----:B-1----:R-:W-:Y:S05]  /*0440*/  BSYNC.RECONVERGENT B0 ;  /* 0x0000000000007941 */ /* 0x002fea0003800200 */
.L_x_43:
[----:B------:R-:W1:Y:S08]  /*0450*/  S2UR UR5, SR_CgaCtaId ;  /* 0x00000000000579c3 */ /* 0x000e700000008800 */
[----:B------:R-:W-:Y:S01]  /*0460*/  BAR.SYNC.DEFER_BLOCKING 0x0 ;  /* 0x0000000000007b1d */ /* 0x000fe20000010000 */
[----:B------:R-:W-:-:S05]  /*0470*/  SHF.L.U32 R2, RZ, 0x1f, RZ ;  /* 0x0000001fff027819 */ /* 0x000fca00000006ff */
[----:B------:R-:W-:Y:S02]  /*0480*/  UMOV UR4, 0x400 ;  /* 0x0000040000047882 */ /* 0x000fe40000000000 */
[----:B-1----:R-:W-:-:S12]  /*0490*/  ULEA UR4, UR5, UR4, 0x18 ;  /* 0x0000000405047291 */ /* 0x002fd8000f8ec0ff */
.L_x_45:
[----:B------:R-:W1:Y:S02]  /*04a0*/  SYNCS.PHASECHK.TRANS64.TRYWAIT P0, [UR4], R2 ;  /* 0x00000002ff0075a7 */ /* 0x000e640008001104 */
[----:B-1----:R-:W-:Y:S05]  /*04b0*/  @!P0 BRA `(.L_x_45) ;  /* 0xfffffffc00f88947 */ /* 0x002fea000383ffff */
[----:B------:R-:W-:Y:S05]  /*04c0*/  BRA `(.L_x_46) ;  /* 0x0000001400407947 */ /* 0x000fea0003800000 */
.L_x_42:
[----:B------:R-:W1:Y:S01]  /*04d0*/  S2R R3, SR_TID.Y ;  /* 0x0000000000037919 */ /* 0x000e620000002200 */
[----:B------:R-:W2:Y:S01]  /*04e0*/  LDCU UR9, c[0x0][0x360] ;  /* 0x00006c00ff0977ac */ /* 0x000ea20008000800 */
[----:B------:R-:W-:Y:S01]  /*04f0*/  IMAD.SHL.U32 R4, R0, 0x4, RZ ;  /* 0x0000000400047824 */ /* 0x000fe200078e00ff */
[----:B------:R-:W-:Y:S01]  /*0500*/  BSSY.RECONVERGENT B0, `(.L_x_47) ;  /* 0x00000aa000007945 */ /* 0x000fe20003800200 */
[----:B------:R-:W1:Y:S01]  /*0510*/  S2R R6, SR_TID.Z ;  /* 0x0000000000067919 */ /* 0x000e620000002300 */
[----:B------:R-:W2:Y:S01]  /*0520*/  LDCU UR10, c[0x0][0x364] ;  /* 0x00006c80ff0a77ac */ /* 0x000ea20008000800 */
[----:B------:R-:W3:Y:S01]  /*0530*/  LDC R2, c[0x0][0x368] ;  /* 0x0000da00ff027b82 */ /* 0x000ee20000000800 */
[----:B------:R-:W-:Y:S01]  /*0540*/  SHF.R.S32.HI R5, RZ, 0x1f, R4 ;  /* 0x0000001fff057819 */ /* 0x000fe20000011404 */
[----:B------:R-:W4:Y:S03]  /*0550*/  S2R R8, SR_TID.X ;  /* 0x0000000000087919 */ /* 0x000f260000002100 */
[----:B------:R-:W-:-:S02]  /*0560*/  SHF.R.U64 R4, R4, 0x2, R5 ;  /* 0x0000000204047819 */ /* 0x000fc40000001205 */
[----:B------:R-:W-:Y:S01]  /*0570*/  SHF.R.U32.HI R5, RZ, 0x2, R5 ;  /* 0x00000002ff057819 */ /* 0x000fe20000011605 */
[----:B--2---:R-:W-:Y:S02]  /*0580*/  UIMAD UR4, UR9, UR10, URZ ;  /* 0x0000000a090472a4 */ /* 0x004fe4000f8e02ff */
[----:B-1----:R-:W-:Y:S02]  /*0590*/  IMAD R3, R6, UR10, R3 ;  /* 0x0000000a06037c24 */ /* 0x002fe4000f8e0203 */
[----:B------:R-:W-:Y:S02]  /*05a0*/  IMAD.MOV.U32 R6, RZ, RZ, RZ ;  /* 0x000000ffff067224 */ /* 0x000fe400078e00ff */
[----:B----4-:R-:W-:Y:S02]  /*05b0*/  IMAD R3, R3, UR9, R8 ;  /* 0x0000000903037c24 */ /* 0x010fe4000f8e0208 */
[----:B---3--:R-:W-:Y:S01]  /*05c0*/  IMAD R8, R2, UR4, RZ ;  /* 0x0000000402087c24 */ /* 0x008fe2000f8e02ff */
[----:B------:R-:W-:-:S02]  /*05d0*/  UMOV UR4, URZ ;  /* 0x000000ff00047c82 */ /* 0x000fc40008000000 */
[----:B------:R-:W-:-:S04]  /*05e0*/  ISETP.GT.U32.AND P0, PT, R4, R3, PT ;  /* 0x000000030400720c */ /* 0x000fc80003f04070 */
[----:B------:R-:W-:-:S13]  /*05f0*/  ISETP.GT.U32.AND.EX P0, PT, R5, RZ, PT, P0 ;  /* 0x000000ff0500720c */ /* 0x000fda0003f04100 */
[----:B------:R-:W-:Y:S05]  /*0600*/  @!P0 BRA `(.L_x_48) ;  /* 0x0000000800648947 */ /* 0x000fea0003800000 */
[----:B------:R-:W-:Y:S01]  /*0610*/  IMAD.IADD R9, R8, 0x1, R3 ;  /* 0x0000000108097824 */ /* 0x000fe200078e0203 */
[----:B------:R-:W-:Y:S01]  /*0620*/  BSSY.RECONVERGENT B1, `(.L_x_49) ;  /* 0x0000024000017945 */ /* 0x000fe20003800200 */
[----:B------:R-:W-:-:S03]  /*0630*/  IMAD.MOV.U32 R12, RZ, RZ, -0x1 ;  /* 0xffffffffff0c7424 */ /* 0x000fc600078e00ff */
[CC--:B------:R-:W-:Y:S02]  /*0640*/  ISETP.GT.U32.AND P1, PT, R4.reuse, R9.reuse, PT ;  /* 0x000000090400720c */ /* 0x0c0fe40003f24070 */
[CC--:B------:R-:W-:Y:S02]  /*0650*/  ISETP.GT.U32.AND P0, PT, R4.reuse, R9.reuse, PT ;  /* 0x000000090400720c */ /* 0x0c0fe40003f04070 */
[C---:B------:R-:W-:Y:S02]  /*0660*/  ISETP.GT.U32.AND.EX P1, PT, R5.reuse, RZ, PT, P1 ;  /* 0x000000ff0500720c */ /* 0x040fe40003f24110 */
[----:B------:R-:W-:Y:S02]  /*0670*/  ISETP.GT.U32.AND.EX P0, PT, R5, RZ, PT, P0 ;  /* 0x000000ff0500720c */ /* 0x000fe40003f04100 */
[----:B------:R-:W-:Y:S02]  /*0680*/  SEL R10, R4, R9, P1 ;  /* 0x00000009040a7207 */ /* 0x000fe40000800000 */
[----:B------:R-:W-:-:S02]  /*0690*/  SEL R7, RZ, 0x1, !P0 ;  /* 0x00000001ff077807 */ /* 0x000fc40004000000 */
[----:B------:R-:W-:Y:S02]  /*06a0*/  SEL R11, R5, RZ, P1 ;  /* 0x000000ff050b7207 */ /* 0x000fe40000800000 */
[----:B------:R-:W-:-:S04]  /*06b0*/  IADD3 R14, P0, P1, R10, -R7, -R9 ;  /* 0x800000070a0e7210 */ /* 0x000fc8000791e809 */
[----:B------:R-:W-:-:S04]  /*06c0*/  IADD3.X R15, PT, PT, R11, -0x1, R12, P0, P1 ;  /* 0xffffffff0b0f7810 */ /* 0x000fc800007e240c */
[----:B------:R-:W-:-:S13]  /*06d0*/  ISETP.NE.U32.AND P0, PT, R15, RZ, PT ;  /* 0x000000ff0f00720c */ /* 0x000fda0003f05070 */
[----:B------:R-:W-:Y:S05]  /*06e0*/  @P0 BRA `(.L_x_50) ;  /* 0x0000000000500947 */ /* 0x000fea0003800000 */
[----:B------:R-:W1:Y:S01]  /*06f0*/  I2F.U32.RP R9, R8 ;  /* 0x0000000800097306 */ /* 0x000e620000209000 */
[----:B------:R-:W-:Y:S01]  /*0700*/  IMAD.MOV R13, RZ, RZ, -R8 ;  /* 0x000000ffff0d7224 */ /* 0x000fe200078e0a08 */
[----:B------:R-:W-:-:S06]  /*0710*/  ISETP.NE.U32.AND P2, PT, R8, RZ, PT ;  /* 0x000000ff0800720c */ /* 0x000fcc0003f45070 */
[----:B-1----:R-:W1:Y:S02]  /*0720*/  MUFU.RCP R9, R9 ;  /* 0x0000000900097308 */ /* 0x002e640000001000 */
[----:B-1----:R-:W-:-:S06]  /*0730*/  VIADD R10, R9, 0xffffffe ;  /* 0x0ffffffe090a7836 */ /* 0x002fcc0000000000 */
[----:B------:R1:W2:Y:S02]  /*0740*/  F2I.FTZ.U32.TRUNC.NTZ R11, R10 ;  /* 0x0000000a000b7305 */ /* 0x0002a4000021f000 */
[----:B-1----:R-:W-:Y:S02]  /*0750*/  IMAD.MOV.U32 R10, RZ, RZ, RZ ;  /* 0x000000ffff0a7224 */ /* 0x002fe400078e00ff */
[----:B--2---:R-:W-:-:S04]  /*0760*/  IMAD R13, R13, R11, RZ ;  /* 0x0000000b0d0d7224 */ /* 0x004fc800078e02ff */
[----:B------:R-:W-:-:S06]  /*0770*/  IMAD.HI.U32 R11, R11, R13, R10 ;  /* 0x0000000d0b0b7227 */ /* 0x000fcc00078e000a */
[----:B------:R-:W-:-:S04]  /*0780*/  IMAD.HI.U32 R10, R11, R14, RZ ;  /* 0x0000000e0b0a7227 */ /* 0x000fc800078e00ff */
[----:B------:R-:W-:-:S04]  /*0790*/  IMAD.MOV R11, RZ, RZ, -R10 ;  /* 0x000000ffff0b7224 */ /* 0x000fc800078e0a0a */
[----:B------:R-:W-:-:S05]  /*07a0*/  IMAD R11, R8, R11, R14 ;  /* 0x0000000b080b7224 */ /* 0x000fca00078e020e */
[----:B------:R-:W-:-:S13]  /*07b0*/  ISETP.GE.U32.AND P0, PT, R11, R8, PT ;  /* 0x000000080b00720c */ /* 0x000fda0003f06070 */
[----:B------:R-:W-:Y:S01]  /*07c0*/  @P0 IMAD.IADD R11, R11, 0x1, -R8 ;  /* 0x000000010b0b0824 */ /* 0x000fe200078e0a08 */
[----:B------:R-:W-:-:S04]  /*07d0*/  @P0 IADD3 R10, PT, PT, R10, 0x1, RZ ;  /* 0x000000010a0a0810 */ /* 0x000fc80007ffe0ff */
[----:B------:R-:W-:Y:S01]  /*07e0*/  ISETP.GE.U32.AND P1, PT, R11, R8, PT ;  /* 0x000000080b00720c */ /* 0x000fe20003f26070 */
[----:B------:R-:W-:-:S12]  /*07f0*/  IMAD.MOV.U32 R11, RZ, RZ, RZ ;  /* 0x000000ffff0b7224 */ /* 0x000fd800078e00ff */
[----:B------:R-:W-:Y:S01]  /*0800*/  @P1 VIADD R10, R10, 0x1 ;  /* 0x000000010a0a1836 */ /* 0x000fe20000000000 */
[----:B------:R-:W-:Y:S01]  /*0810*/  @!P2 LOP3.LUT R10, RZ, R8, RZ, 0x33, !PT ;  /* 0x00000008ff0aa212 */ /* 0x000fe200078e33ff */
[----:B------:R-:W-:Y:S06]  /*0820*/  BRA `(.L_x_51) ;  /* 0x00000000000c7947 */ /* 0x000fec0003800000 */
.L_x_50:
[----:B------:R-:W-:Y:S01]  /*0830*/  IMAD.MOV.U32 R9, RZ, RZ, R14 ;  /* 0x000000ffff097224 */ /* 0x000fe200078e000e */
[----:B------:R-:W-:-:S07]  /*0840*/  MOV R14, 0x860 ;  /* 0x00000860000e7802 */ /* 0x000fce0000000f00 */
[----:B------:R-:W-:Y:S05]  /*0850*/  CALL.REL.NOINC `($__internal_0_$__cuda_sm20_div_u64) ;  /* 0x00000018002c7944 */ /* 0x000fea0003c00000 */
.L_x_51:
[----:B------:R-:W-:Y:S05]  /*0860*/  BSYNC.RECONVERGENT B1 ;  /* 0x0000000000017941 */ /* 0x000fea0003800200 */
.L_x_49:
[----:B------:R-:W-:Y:S01]  /*0870*/  IADD3 R9, P0, PT, R10, R7, RZ ;  /* 0x000000070a097210 */ /* 0x000fe20007f1e0ff */
[----:B------:R-:W1:Y:S01]  /*0880*/  LDC R13, c[0x0][0x3a0] ;  /* 0x0000e800ff0d7b82 */ /* 0x000e620000000800 */
[----:B------:R-:W-:Y:S01]  /*0890*/  BSSY.RECONVERGENT B1, `(.L_x_52) ;  /* 0x0000033000017945 */ /* 0x000fe20003800200 */
[----:B------:R-:W-:Y:S01]  /*08a0*/  IMAD.MOV.U32 R29, RZ, RZ, R3 ;  /* 0x000000ffff1d7224 */ /* 0x000fe200078e0003 */
[C---:B------:R-:W-:Y:S01]  /*08b0*/  LOP3.LUT R7, R9.reuse, 0x3, RZ, 0xc0, !PT ;  /* 0x0000000309077812 */ /* 0x040fe200078ec0ff */
[----:B------:R-:W-:Y:S01]  /*08c0*/  IMAD.X R10, RZ, RZ, R11, P0 ;  /* 0x000000ffff0a7224 */ /* 0x000fe200000e060b */
[----:B------:R-:W-:Y:S02]  /*08d0*/  ISETP.GE.U32.AND P0, PT, R9, 0x3, PT ;  /* 0x000000030900780c */ /* 0x000fe40003f06070 */
[----:B------:R-:W-:Y:S02]  /*08e0*/  ISETP.NE.U32.AND P1, PT, R7, 0x3, PT ;  /* 0x000000030700780c */ /* 0x000fe40003f25070 */
[----:B------:R-:W-:Y:S01]  /*08f0*/  ISETP.GE.U32.AND.EX P0, PT, R10, RZ, PT, P0 ;  /* 0x000000ff0a00720c */ /* 0x000fe20003f06100 */
[----:B------:R-:W-:Y:S01]  /*0900*/  IMAD.MOV.U32 R10, RZ, RZ, R6 ;  /* 0x000000ffff0a7224 */ /* 0x000fe200078e0006 */
[----:B------:R-:W-:-:S02]  /*0910*/  ISETP.NE.AND.EX P1, PT, RZ, RZ, PT, P1 ;  /* 0x000000ffff00720c */ /* 0x000fc40003f25310 */
[----:B-1----:R-:W-:-:S11]  /*0920*/  SHF.R.S32.HI R11, RZ, 0x1f, R13 ;  /* 0x0000001fff0b7819 */ /* 0x002fd6000001140d */
[----:B------:R-:W-:Y:S05]  /*0930*/  @!P1 BRA `(.L_x_53) ;  /* 0x0000000000a09947 */ /* 0x000fea0003800000 */
[----:B------:R-:W1:Y:S01]  /*0940*/  S2UR UR7, SR_CgaCtaId ;  /* 0x00000000000779c3 */ /* 0x000e620000008800 */
[----:B------:R-:W2:Y:S01]  /*0950*/  LDCU.64 UR12, c[0x0][0x398] ;  /* 0x00007300ff0c77ac */ /* 0x000ea20008000a00 */
[C---:B------:R-:W-:Y:S01]  /*0960*/  IMAD.SHL.U32 R7, R3.reuse, 0x4, RZ ;  /* 0x0000000403077824 */ /* 0x040fe200078e00ff */
[----:B------:R-:W-:Y:S01]  /*0970*/  MOV R12, UR6 ;  /* 0x00000006000c7c02 */ /* 0x000fe20008000f00 */
[----:B------:R-:W-:Y:S01]  /*0980*/  IMAD.U32 R14, RZ, RZ, UR20 ;  /* 0x00000014ff0e7e24 */ /* 0x000fe2000f8e00ff */
[----:B------:R-:W-:Y:S01]  /*0990*/  UMOV UR5, 0x400 ;  /* 0x0000040000057882 */ /* 0x000fe20000000000 */
[----:B------:R-:W-:Y:S01]  /*09a0*/  IMAD.U32 R15, RZ, RZ, UR21 ;  /* 0x00000015ff0f7e24 */ /* 0x000fe2000f8e00ff */
[----:B------:R-:W-:Y:S01]  /*09b0*/  SHF.L.U64.HI R15, R3, 0x2, R6 ;  /* 0x00000002030f7819 */ /* 0x000fe20000010206 */
[----:B------:R-:W-:Y:S01]  /*09c0*/  VIADD R9, R9, 0x1 ;  /* 0x0000000109097836 */ /* 0x000fe20000000000 */
[----:B------:R-:W-:Y:S01]  /*09d0*/  LEA R10, P1, R14, R7, 0x2 ;  /* 0x000000070e0a7211 */ /* 0x000fe200078210ff */
[----:B------:R-:W-:Y:S01]  /*09e0*/  UIADD3 UR5, UPT, UPT, UR5, 0x80, URZ ;  /* 0x0000008005057890 */ /* 0x000fe2000fffe0ff */
[----:B------:R-:W-:-:S02]  /*09f0*/  IMAD R7, R2, UR10, RZ ;  /* 0x0000000a02077c24 */ /* 0x000fc4000f8e02ff */
[----:B------:R-:W-:Y:S01]  /*0a00*/  LEA.HI.X R14, R14, R15, R12, 0x2, P1 ;  /* 0x0000000f0e0e7211 */ /* 0x000fe200008f140c */
[----:B------:R-:W-:Y:S01]  /*0a10*/  IMAD.MOV.U32 R29, RZ, RZ, R3 ;  /* 0x000000ffff1d7224 */ /* 0x000fe200078e0003 */
[----:B------:R-:W-:Y:S01]  /*0a20*/  LOP3.LUT R9, R9, 0x3, RZ, 0xc0, !PT ;  /* 0x0000000309097812 */ /* 0x000fe200078ec0ff */
[----:B------:R-:W-:Y:S01]  /*0a30*/  IMAD R7, R7, UR9, RZ ;  /* 0x0000000907077c24 */ /* 0x000fe2000f8e02ff */
[----:B--2---:R-:W-:Y:S01]  /*0a40*/  IADD3 R17, P1, P2, R10, UR12, R13 ;  /* 0x0000000c0a117c10 */ /* 0x004fe2000fa3e00d */
[----:B------:R-:W-:-:S03]  /*0a50*/  IMAD.MOV.U32 R10, RZ, RZ, R6 ;  /* 0x000000ffff0a7224 */ /* 0x000fc600078e0006 */
[----:B------:R-:W-:Y:S01]  /*0a60*/  IADD3.X R18, PT, PT, R14, UR13, R11, P1, P2 ;  /* 0x0000000d0e127c10 */ /* 0x000fe20008fe440b */
[----:B-1----:R-:W-:Y:S01]  /*0a70*/  ULEA UR5, UR7, UR5, 0x18 ;  /* 0x0000000507057291 */ /* 0x002fe2000f8ec0ff */
[----:B------:R-:W-:-:S05]  /*0a80*/  IADD3 R9, P1, PT, RZ, -R9, RZ ;  /* 0x80000009ff097210 */ /* 0x000fca0007f3e0ff */
[----:B------:R-:W-:Y:S02]  /*0a90*/  VIADD R12, R13, UR5 ;  /* 0x000000050d0c7c36 */ /* 0x000fe40008000000 */
[----:B------:R-:W-:Y:S02]  /*0aa0*/  IMAD.X R16, RZ, RZ, -0x1, P1 ;  /* 0xffffffffff107424 */ /* 0x000fe400008e06ff */
[----:B------:R-:W-:-:S07]  /*0ab0*/  IMAD R12, R3, 0x4, R12 ;  /* 0x00000004030c7824 */ /* 0x000fce00078e020c */
.L_x_54:
[----:B------:R-:W-:Y:S01]  /*0ac0*/  IADD3 R9, P1, PT, R9, 0x1, RZ ;  /* 0x0000000109097810 */ /* 0x000fe20007f3e0ff */
[----:B------:R-:W-:Y:S01]  /*0ad0*/  IMAD.MOV.U32 R14, RZ, RZ, R17 ;  /* 0x000000ffff0e7224 */ /* 0x000fe200078e0011 */
[C---:B------:R-:W-:Y:S01]  /*0ae0*/  IADD3 R29, P2, PT, R8.reuse, R29, RZ ;  /* 0x0000001d081d7210 */ /* 0x040fe20007f5e0ff */
[----:B------:R-:W-:Y:S01]  /*0af0*/  IMAD.MOV.U32 R15, RZ, RZ, R18 ;  /* 0x000000ffff0f7224 */ /* 0x000fe200078e0012 */
[----:B------:R-:W-:Y:S01]  /*0b00*/  LEA R17, P3, R8, R17, 0x2 ;  /* 0x0000001108117211 */ /* 0x000fe200078610ff */
[----:B------:R-:W-:Y:S01]  /*0b10*/  IMAD.X R16, RZ, RZ, R16, P1 ;  /* 0x000000ffff107224 */ /* 0x000fe200008e0610 */
[----:B------:R-:W-:Y:S02]  /*0b20*/  ISETP.NE.U32.AND P1, PT, R9, RZ, PT ;  /* 0x000000ff0900720c */ /* 0x000fe40003f25070 */
[----:B------:R-:W-:Y:S01]  /*0b30*/  @!PT LDS RZ, [RZ] ;  /* 0x00000000fffff984 */ /* 0x000fe20000000800 */
[----:B------:R-:W-:Y:S01]  /*0b40*/  @!PT LDS RZ, [RZ] ;  /* 0x00000000fffff984 */ /* 0x000fe20000000800 */
[----:B------:R-:W-:Y:S01]  /*0b50*/  @!PT LDS RZ, [RZ] ;  /* 0x00000000fffff984 */ /* 0x000fe20000000800 */
[----:B------:R1:W-:Y:S01]  /*0b60*/  LDGSTS.E [R12], desc[UR22][R14.64] ;  /* 0x000000000e0c7fae */ /* 0x0003e2000b9a1016 */
[----:B------:R-:W-:Y:S02]  /*0b70*/  IADD3.X R10, PT, PT, RZ, R10, RZ, P2, !PT ;  /* 0x0000000aff0a7210 */ /* 0x000fe400017fe4ff */
[----:B------:R-:W-:-:S02]  /*0b80*/  ISETP.NE.AND.EX P1, PT, R16, RZ, PT, P1 ;  /* 0x000000ff1000720c */ /* 0x000fc40003f25310 */
[----:B------:R-:W-:Y:S01]  /*0b90*/  LEA.HI.X R18, R8, R18, RZ, 0x2, P3 ;  /* 0x0000001208127211 */ /* 0x000fe200018f14ff */
[----:B-1----:R-:W-:-:S10]  /*0ba0*/  IMAD R12, R7, 0x4, R12 ;  /* 0x00000004070c7824 */ /* 0x002fd400078e020c */
[----:B------:R-:W-:Y:S05]  /*0bb0*/  @P1 BRA `(.L_x_54) ;  /* 0xfffffffc00c01947 */ /* 0x000fea000383ffff */
.L_x_53:
[----:B------:R-:W-:Y:S05]  /*0bc0*/  BSYNC.RECONVERGENT B1 ;  /* 0x0000000000017941 */ /* 0x000fea0003800200 */
.L_x_52:
[----:B------:R-:W-:Y:S05]  /*0bd0*/  @!P0 BRA `(.L_x_48) ;  /* 0x0000000000f08947 */ /* 0x000fea0003800000 */
[----:B------:R-:W1:Y:S01]  /*0be0*/  S2UR UR8, SR_CgaCtaId ;  /* 0x00000000000879c3 */ /* 0x000e620000008800 */
[----:B------:R-:W2:Y:S01]  /*0bf0*/  LDCU.64 UR12, c[0x0][0x398] ;  /* 0x00007300ff0c77ac */ /* 0x000ea20008000a00 */
[C---:B------:R-:W-:Y:S01]  /*0c00*/  IMAD.SHL.U32 R9, R29.reuse, 0x4, RZ ;  /* 0x000000041d097824 */ /* 0x040fe200078e00ff */
[----:B------:R-:W-:Y:S01]  /*0c10*/  SHF.R.U32.HI R19, RZ, 0x1e, R8 ;  /* 0x0000001eff137819 */ /* 0x000fe20000011608 */
[----:B------:R-:W-:Y:S01]  /*0c20*/  IMAD.U32 R14, RZ, RZ, UR20 ;  /* 0x00000014ff0e7e24 */ /* 0x000fe2000f8e00ff */
[----:B------:R-:W-:Y:S01]  /*0c30*/  UMOV UR7, 0x400 ;  /* 0x0000040000077882 */ /* 0x000fe20000000000 */
[----:B------:R-:W-:Y:S01]  /*0c40*/  IMAD.U32 R15, RZ, RZ, UR21 ;  /* 0x00000015ff0f7e24 */ /* 0x000fe2000f8e00ff */
[C---:B------:R-:W-:Y:S01]  /*0c50*/  SHF.L.U64.HI R15, R29.reuse, 0x2, R10 ;  /* 0x000000021d0f7819 */ /* 0x040fe2000001020a */
[----:B------:R-:W-:Y:S01]  /*0c60*/  IMAD.U32 R12, RZ, RZ, UR6 ;  /* 0x00000006ff0c7e24 */ /* 0x000fe2000f8e00ff */
[----:B------:R-:W-:Y:S01]  /*0c70*/  LEA R9, P0, R14, R9, 0x2 ;  /* 0x000000090e097211 */ /* 0x000fe200078010ff */
[----:B------:R-:W-:Y:S01]  /*0c80*/  UIADD3 UR7, UPT, UPT, UR7, 0x80, URZ ;  /* 0x0000008007077890 */ /* 0x000fe2000fffe0ff */
[----:B------:R-:W-:Y:S01]  /*0c90*/  IMAD.SHL.U32 R18, R8, 0x4, RZ ;  /* 0x0000000408127824 */ /* 0x000fe200078e00ff */
[----:B------:R-:W-:Y:S01]  /*0ca0*/  UMOV UR5, URZ ;  /* 0x000000ff00057c82 */ /* 0x000fe20008000000 */
[----:B------:R-:W-:Y:S01]  /*0cb0*/  LEA.HI.X R12, R14, R15, R12, 0x2, P0 ;  /* 0x0000000f0e0c7211 */ /* 0x000fe200000f140c */
[----:B------:R-:W-:Y:S01]  /*0cc0*/  IMAD R24, R2, UR10, RZ ;  /* 0x0000000a02187c24 */ /* 0x000fe2000f8e02ff */
[----:B------:R-:W-:-:S03]  /*0cd0*/  IADD3 R14, P0, PT, R29, UR20, RZ ;  /* 0x000000141d0e7c10 */ /* 0x000fc6000ff1e0ff */
[----:B------:R-:W-:Y:S01]  /*0ce0*/  IMAD R24, R24, UR9, RZ ;  /* 0x0000000918187c24 */ /* 0x000fe2000f8e02ff */
[----:B------:R-:W-:Y:S02]  /*0cf0*/  IADD3.X R15, PT, PT, R10, UR6, RZ, P0, !PT ;  /* 0x000000060a0f7c10 */ /* 0x000fe400087fe4ff */
[----:B--2---:R-:W-:Y:S02]  /*0d00*/  IADD3 R7, P1, PT, R13, UR12, RZ ;  /* 0x0000000c0d077c10 */ /* 0x004fe4000ff3e0ff */
[C---:B------:R-:W-:Y:S01]  /*0d10*/  SHF.L.U64.HI R15, R14.reuse, 0x2, R15 ;  /* 0x000000020e0f7819 */ /* 0x040fe2000001020f */
[----:B-1----:R-:W-:Y:S01]  /*0d20*/  ULEA UR7, UR8, UR7, 0x18 ;  /* 0x0000000708077291 */ /* 0x002fe2000f8ec0ff */
[----:B------:R-:W-:Y:S01]  /*0d30*/  IMAD.SHL.U32 R14, R14, 0x4, RZ ;  /* 0x000000040e0e7824 */ /* 0x000fe200078e00ff */
[----:B------:R-:W-:Y:S02]  /*0d40*/  IADD3.X R11, PT, PT, R11, UR13, RZ, P1, !PT ;  /* 0x0000000d0b0b7c10 */ /* 0x000fe40008ffe4ff */
[CC--:B------:R-:W-:Y:S01]  /*0d50*/  LEA R20, P0, R8.reuse, R9.reuse, 0x3 ;  /* 0x0000000908147211 */ /* 0x0c0fe200078018ff */
[----:B------:R-:W-:Y:S01]  /*0d60*/  IMAD.WIDE.U32 R14, R8, 0xc, R14 ;  /* 0x0000000c080e7825 */ /* 0x000fe200078e000e */
[----:B------:R-:W-:-:S02]  /*0d70*/  IADD3 R22, P1, PT, R18, R9, RZ ;  /* 0x0000000912167210 */ /* 0x000fc40007f3e0ff */
[-C--:B------:R-:W-:Y:S01]  /*0d80*/  LEA.HI.X R26, R8, R12.reuse, RZ, 0x3, P0 ;  /* 0x0000000c081a7211 */ /* 0x080fe200000f1cff */
[----:B------:R-:W-:Y:S01]  /*0d90*/  VIADD R16, R13, UR7 ;  /* 0x000000070d107c36 */ /* 0x000fe20008000000 */
[----:B------:R-:W-:Y:S01]  /*0da0*/  IADD3.X R28, PT, PT, R19, R12, RZ, P1, !PT ;  /* 0x0000000c131c7210 */ /* 0x000fe20000ffe4ff */
[----:B------:R-:W-:Y:S02]  /*0db0*/  VIADD R23, R15, UR5 ;  /* 0x000000050f177c36 */ /* 0x000fe40008000000 */
[----:B------:R-:W-:-:S04]  /*0dc0*/  IMAD R13, R29, 0x4, R16 ;  /* 0x000000041d0d7824 */ /* 0x000fc800078e0210 */
[C-C-:B------:R-:W-:Y:S02]  /*0dd0*/  IMAD R21, R24.reuse, 0x4, R13.reuse ;  /* 0x0000000418157824 */ /* 0x140fe400078e020d */
[C-C-:B------:R-:W-:Y:S02]  /*0de0*/  IMAD R25, R24.reuse, 0x8, R13.reuse ;  /* 0x0000000818197824 */ /* 0x140fe400078e020d */
[----:B------:R-:W-:-:S07]  /*0df0*/  IMAD R27, R24, 0xc, R13 ;  /* 0x0000000c181b7824 */ /* 0x000fce00078e020d */
.L_x_55:
[----:B------:R-:W-:-:S05]  /*0e00*/  IADD3 R16, P0, PT, R7, R9, RZ ;  /* 0x0000000907107210 */ /* 0x000fca0007f1e0ff */
[----:B------:R-:W-:-:S05]  /*0e10*/  IMAD.X R17, R11, 0x1, R12, P0 ;  /* 0x000000010b117824 */ /* 0x000fca00000e060c */
[----:B------:R-:W-:Y:S01]  /*0e20*/  @!PT LDS RZ, [RZ] ;  /* 0x00000000fffff984 */ /* 0x000fe20000000800 */
[----:B------:R-:W-:Y:S01]  /*0e30*/  @!PT LDS RZ, [RZ] ;  /* 0x00000000fffff984 */ /* 0x000fe20000000800 */
[----:B------:R-:W-:Y:S01]  /*0e40*/  @!PT LDS RZ, [RZ] ;  /* 0x00000000fffff984 */ /* 0x000fe20000000800 */
[----:B------:R1:W-:Y:S02]  /*0e50*/  LDGSTS.E [R13], desc[UR22][R16.64] ;  /* 0x00000000100d7fae */ /* 0x0003e4000b9a1016 */
[----:B-1----:R-:W-:Y:S01]  /*0e60*/  IADD3 R16, P0, PT, R7, R22, RZ ;  /* 0x0000001607107210 */ /* 0x002fe20007f1e0ff */
[----:B------:R-:W-:-:S04]  /*0e70*/  IMAD R13, R24, 0x10, R13 ;  /* 0x00000010180d7824 */ /* 0x000fc800078e020d */
[----:B------:R-:W-:-:S05]  /*0e80*/  IMAD.X R17, R11, 0x1, R28, P0 ;  /* 0x000000010b117824 */ /* 0x000fca00000e061c */
[----:B------:R1:W-:Y:S02]  /*0e90*/  LDGSTS.E [R21], desc[UR22][R16.64] ;  /* 0x0000000010157fae */ /* 0x0003e4000b9a1016 */
[----:B-1----:R-:W-:Y:S02]  /*0ea0*/  IADD3 R16, P0, PT, R7, R20, RZ ;  /* 0x0000001407107210 */ /* 0x002fe40007f1e0ff */
[----:B------:R-:W-:-:S03]  /*0eb0*/  LEA R21, R24, R21, 0x4 ;  /* 0x0000001518157211 */ /* 0x000fc600078e20ff */
[----:B------:R-:W-:-:S05]  /*0ec0*/  IMAD.X R17, R11, 0x1, R26, P0 ;  /* 0x000000010b117824 */ /* 0x000fca00000e061a */
[----:B------:R1:W-:Y:S02]  /*0ed0*/  LDGSTS.E [R25], desc[UR22][R16.64] ;  /* 0x0000000010197fae */ /* 0x0003e4000b9a1016 */
[----:B-1----:R-:W-:Y:S01]  /*0ee0*/  IADD3 R16, P0, PT, R7, R14, RZ ;  /* 0x0000000e07107210 */ /* 0x002fe20007f1e0ff */
[----:B------:R-:W-:Y:S01]  /*0ef0*/  IMAD R25, R24, 0x10, R25 ;  /* 0x0000001018197824 */ /* 0x000fe200078e0219 */
[----:B------:R-:W-:-:S03]  /*0f00*/  LEA R7, P1, R8, R7, 0x4 ;  /* 0x0000000708077211 */ /* 0x000fc600078220ff */
[----:B------:R-:W-:Y:S01]  /*0f10*/  IMAD.X R17, R11, 0x1, R23, P0 ;  /* 0x000000010b117824 */ /* 0x000fe200000e0617 */
[----:B------:R-:W-:Y:S02]  /*0f20*/  IADD3 R29, P0, PT, R18, R29, RZ ;  /* 0x0000001d121d7210 */ /* 0x000fe40007f1e0ff */
[----:B------:R-:W-:Y:S02]  /*0f30*/  LEA.HI.X R11, R8, R11, RZ, 0x4, P1 ;  /* 0x0000000b080b7211 */ /* 0x000fe400008f24ff */
[----:B------:R1:W-:Y:S01]  /*0f40*/  LDGSTS.E [R27], desc[UR22][R16.64] ;  /* 0x00000000101b7fae */ /* 0x0003e2000b9a1016 */
[----:B------:R-:W-:Y:S01]  /*0f50*/  IMAD.X R10, R19, 0x1, R10, P0 ;  /* 0x00000001130a7824 */ /* 0x000fe200000e060a */
[----:B------:R-:W-:-:S04]  /*0f60*/  ISETP.GE.U32.AND P0, PT, R29, R4, PT ;  /* 0x000000041d00720c */ /* 0x000fc80003f06070 */
[----:B------:R-:W-:Y:S01]  /*0f70*/  ISETP.GE.U32.AND.EX P0, PT, R10, R5, PT, P0 ;  /* 0x000000050a00720c */ /* 0x000fe20003f06100 */
[----:B-1----:R-:W-:-:S12]  /*0f80*/  IMAD R27, R24, 0x10, R27 ;  /* 0x00000010181b7824 */ /* 0x002fd800078e021b */
[----:B------:R-:W-:Y:S05]  /*0f90*/  @!P0 BRA `(.L_x_55) ;  /* 0xfffffffc00988947 */ /* 0x000fea000383ffff */
.L_x_48:
[----:B------:R-:W-:Y:S05]  /*0fa0*/  BSYNC.RECONVERGENT B0 ;  /* 0x0000000000007941 */ /* 0x000fea0003800200 */
.L_x_47:
[----:B------:R-:W-:Y:S01]  /*0fb0*/  ISETP.GT.U32.AND P0, PT, R4, R3, PT ;  /* 0x000000030400720c */ /* 0x000fe20003f04070 */
[----:B------:R-:W0:Y:S01]  /*0fc0*/  LDGDEPBAR ;  /* 0x00000000000079af */ /* 0x000e220000000000 */
[----:B------:R-:W-:Y:S02]  /*0fd0*/  BSSY.RECONVERGENT B0, `(.L_x_56) ;  /* 0x000009c000007945 */ /* 0x000fe40003800200 */
[----:B------:R-:W-:-:S13]  /*0fe0*/  ISETP.GT.U32.AND.EX P0, PT, R5, R6, PT, P0 ;  /* 0x000000060500720c */ /* 0x000fda0003f04100 */
        /* <DEDUP_REMOVED lines=17> */
[----:B------:R-:W-:Y:S01]  /*1100*/  ISETP.NE.U32.AND P2, PT, R8, RZ, PT ;  /* 0x000000ff0800720c */ /* 0x000fe20003f45070 */
[----:B------:R-:W-:-:S05]  /*1110*/  IMAD.MOV.U32 R10, RZ, RZ, RZ ;  /* 0x000000ffff0a7224 */ /* 0x000fca00078e00ff */
[----:B-1----:R-:W1:Y:S02]  /*1120*/  MUFU.RCP R13, R13 ;  /* 0x0000000d000d7308 */ /* 0x002e640000001000 */
[----:B-1----:R-:W-:-:S06]  /*1130*/  VIADD R11, R13, 0xffffffe ;  /* 0x0ffffffe0d0b7836 */ /* 0x002fcc0000000000 */
[----:B------:R-:W1:Y:S02]  /*1140*/  F2I.FTZ.U32.TRUNC.NTZ R11, R11 ;  /* 0x0000000b000b7305 */ /* 0x000e64000021f000 */
[----:B-1----:R-:W-:-:S04]  /*1150*/  IMAD R9, R9, R11, RZ ;  /* 0x0000000b09097224 */ /* 0x002fc800078e02ff */
[----:B------:R-:W-:-:S04]  /*1160*/  IMAD.HI.U32 R9, R11, R9, R10 ;  /* 0x000000090b097227 */ /* 0x000fc800078e000a */
[----:B------:R-:W-:Y:S02]  /*1170*/  IMAD.MOV.U32 R11, RZ, RZ, RZ ;  /* 0x000000ffff0b7224 */ /* 0x000fe400078e00ff */
[----:B------:R-:W-:-:S04]  /*1180*/  IMAD.HI.U32 R10, R9, R12, RZ ;  /* 0x0000000c090a7227 */ /* 0x000fc800078e00ff */
[----:B------:R-:W-:-:S04]  /*1190*/  IMAD.MOV R9, RZ, RZ, -R10 ;  /* 0x000000ffff097224 */ /* 0x000fc800078e0a0a */
[----:B------:R-:W-:-:S05]  /*11a0*/  IMAD R9, R8, R9, R12 ;  /* 0x0000000908097224 */ /* 0x000fca00078e020c */
[----:B------:R-:W-:-:S13]  /*11b0*/  ISETP.GE.U32.AND P0, PT, R9, R8, PT ;  /* 0x000000080900720c */ /* 0x000fda0003f06070 */
[----:B------:R-:W-:Y:S01]  /*11c0*/  @P0 IMAD.IADD R9, R9, 0x1, -R8 ;  /* 0x0000000109090824 */ /* 0x000fe200078e0a08 */
[----:B------:R-:W-:-:S04]  /*11d0*/  @P0 IADD3 R10, PT, PT, R10, 0x1, RZ ;  /* 0x000000010a0a0810 */ /* 0x000fc80007ffe0ff */
[----:B------:R-:W-:-:S13]  /*11e0*/  ISETP.GE.U32.AND P1, PT, R9, R8, PT ;  /* 0x000000080900720c */ /* 0x000fda0003f26070 */
[----:B------:R-:W-:Y:S01]  /*11f0*/  @P1 VIADD R10, R10, 0x1 ;  /* 0x000000010a0a1836 */ /* 0x000fe20000000000 */
[----:B------:R-:W-:Y:S01]  /*1200*/  @!P2 LOP3.LUT R10, RZ, R8, RZ, 0x33, !PT ;  /* 0x00000008ff0aa212 */ /* 0x000fe200078e33ff */
[----:B------:R-:W-:Y:S06]  /*1210*/  BRA `(.L_x_60) ;  /* 0x00000000000c7947 */ /* 0x000fec0003800000 */
.L_x_59:
[----:B------:R-:W-:Y:S01]  /*1220*/  IMAD.MOV.U32 R9, RZ, RZ, R12 ;  /* 0x000000ffff097224 */ /* 0x000fe200078e000c */
[----:B------:R-:W-:-:S07]  /*1230*/  MOV R14, 0x1250 ;  /* 0x00001250000e7802 */ /* 0x000fce0000000f00 */
[----:B------:R-:W-:Y:S05]  /*1240*/  CALL.REL.NOINC `($__internal_0_$__cuda_sm20_div_u64) ;  /* 0x0000000c00b07944 */ /* 0x000fea0003c00000 */
.L_x_60:
[----:B------:R-:W-:Y:S05]  /*1250*/  BSYNC.RECONVERGENT B1 ;  /* 0x0000000000017941 */ /* 0x000fea0003800200 */
.L_x_58:
[----:B------:R-:W-:Y:S01]  /*1260*/  IADD3 R7, P0, PT, R10, R7, RZ ;  /* 0x000000070a077210 */ /* 0x000fe20007f1e0ff */
[----:B------:R-:W1:Y:S01]  /*1270*/  LDC R12, c[0x0][0x3b0] ;  /* 0x0000ec00ff0c7b82 */ /* 0x000e620000000800 */
[----:B------:R-:W-:Y:S02]  /*1280*/  BSSY.RECONVERGENT B1, `(.L_x_61) ;  /* 0x0000031000017945 */ /* 0x000fe40003800200 */
[C---:B------:R-:W-:Y:S01]  /*1290*/  LOP3.LUT R9, R7.reuse, 0x3, RZ, 0xc0, !PT ;  /* 0x0000000307097812 */ /* 0x040fe200078ec0ff */
[----:B------:R-:W-:Y:S01]  /*12a0*/  IMAD.X R10, RZ, RZ, R11, P0 ;  /* 0x000000ffff0a7224 */ /* 0x000fe200000e060b */
[----:B------:R-:W-:Y:S02]  /*12b0*/  ISETP.GE.U32.AND P0, PT, R7, 0x3, PT ;  /* 0x000000030700780c */ /* 0x000fe40003f06070 */
[----:B------:R-:W-:Y:S02]  /*12c0*/  ISETP.NE.U32.AND P1, PT, R9, 0x3, PT ;  /* 0x000000030900780c */ /* 0x000fe40003f25070 */
[----:B------:R-:W-:-:S02]  /*12d0*/  ISETP.GE.U32.AND.EX P0, PT, R10, RZ, PT, P0 ;  /* 0x000000ff0a00720c */ /* 0x000fc40003f06100 */
[----:B------:R-:W-:Y:S02]  /*12e0*/  ISETP.NE.AND.EX P1, PT, RZ, RZ, PT, P1 ;  /* 0x000000ffff00720c */ /* 0x000fe40003f25310 */
[----:B-1----:R-:W-:-:S11]  /*12f0*/  SHF.R.S32.HI R13, RZ, 0x1f, R12 ;  /* 0x0000001fff0d7819 */ /* 0x002fd6000001140c */
[----:B------:R-:W-:Y:S05]  /*1300*/  @!P1 BRA `(.L_x_62) ;  /* 0x0000000000a09947 */ /* 0x000fea0003800000 */
[----:B------:R-:W1:Y:S01]  /*1310*/  S2UR UR7, SR_CgaCtaId ;  /* 0x00000000000779c3 */ /* 0x000e620000008800 */
[----:B------:R-:W2:Y:S01]  /*1320*/  LDCU.64 UR12, c[0x0][0x3a8] ;  /* 0x00007500ff0c77ac */ /* 0x000ea20008000a00 */
[----:B------:R-:W-:Y:S02]  /*1330*/  IMAD.SHL.U32 R15, R3, 0x4, RZ ;  /* 0x00000004030f7824 */ /* 0x000fe400078e00ff */
[----:B------:R-:W-:Y:S01]  /*1340*/  IMAD.U32 R10, RZ, RZ, UR20 ;  /* 0x00000014ff0a7e24 */ /* 0x000fe2000f8e00ff */
[----:B------:R-:W-:Y:S01]  /*1350*/  UMOV UR5, 0x400 ;  /* 0x0000040000057882 */ /* 0x000fe20000000000 */
[----:B------:R-:W-:Y:S01]  /*1360*/  VIADD R9, R7, 0x1 ;  /* 0x0000000107097836 */ /* 0x000fe20000000000 */
[----:B------:R-:W-:Y:S01]  /*1370*/  UIADD3 UR5, UPT, UPT, UR5, 0x80, URZ ;  /* 0x0000008005057890 */ /* 0x000fe2000fffe0ff */
[----:B------:R-:W3:Y:S01]  /*1380*/  LDC R14, c[0x0][0x388] ;  /* 0x0000e200ff0e7b82 */ /* 0x000ee20000000800 */
[----:B------:R-:W-:Y:S01]  /*1390*/  IMAD.U32 R16, RZ, RZ, UR6 ;  /* 0x00000006ff107e24 */ /* 0x000fe2000f8e00ff */
[----:B------:R-:W-:Y:S01]  /*13a0*/  SHF.L.U64.HI R7, R3, 0x2, R6 ;  /* 0x0000000203077819 */ /* 0x000fe20000010206 */
[----:B------:R-:W-:Y:S01]  /*13b0*/  IMAD.U32 R11, RZ, RZ, UR21 ;  /* 0x00000015ff0b7e24 */ /* 0x000fe2000f8e00ff */
[----:B------:R-:W-:Y:S01]  /*13c0*/  LEA R15, P1, R10, R15, 0x2 ;  /* 0x0000000f0a0f7211 */ /* 0x000fe200078210ff */
[----:B------:R-:W-:Y:S01]  /*13d0*/  IMAD R11, R2, UR10, RZ ;  /* 0x0000000a020b7c24 */ /* 0x000fe2000f8e02ff */
[----:B------:R-:W-:-:S02]  /*13e0*/  LOP3.LUT R9, R9, 0x3, RZ, 0xc0, !PT ;  /* 0x0000000309097812 */ /* 0x000fc400078ec0ff */
[----:B------:R-:W-:Y:S01]  /*13f0*/  LEA.HI.X R16, R10, R7, R16, 0x2, P1 ;  /* 0x000000070a107211 */ /* 0x000fe200008f1410 */
[----:B------:R-:W-:Y:S01]  /*1400*/  IMAD R18, R11, UR9, RZ ;  /* 0x000000090b127c24 */ /* 0x000fe2000f8e02ff */
[----:B------:R-:W-:Y:S02]  /*1410*/  IADD3 R9, P3, PT, RZ, -R9, RZ ;  /* 0x80000009ff097210 */ /* 0x000fe40007f7e0ff */
[----:B--2---:R-:W-:Y:S01]  /*1420*/  IADD3 R15, P1, P2, R15, UR12, R12 ;  /* 0x0000000c0f0f7c10 */ /* 0x004fe2000fa3e00c */
[----:B-1----:R-:W-:-:S03]  /*1430*/  ULEA UR5, UR7, UR5, 0x18 ;  /* 0x0000000507057291 */ /* 0x002fc6000f8ec0ff */
[----:B------:R-:W-:-:S03]  /*1440*/  IADD3.X R16, PT, PT, R16, UR13, R13, P1, P2 ;  /* 0x0000000d10107c10 */ /* 0x000fc60008fe440d */
[----:B------:R-:W-:-:S05]  /*1450*/  IADD3 R7, PT, PT, R12, UR5, RZ ;  /* 0x000000050c077c10 */ /* 0x000fca000fffe0ff */
[----:B---3--:R-:W-:Y:S02]  /*1460*/  IMAD R10, R14, 0x200, R7 ;  /* 0x000002000e0a7824 */ /* 0x008fe400078e0207 */
[----:B------:R-:W-:Y:S02]  /*1470*/  IMAD.X R14, RZ, RZ, -0x1, P3 ;  /* 0xffffffffff0e7424 */ /* 0x000fe400018e06ff */
[----:B------:R-:W-:-:S07]  /*1480*/  IMAD R7, R3, 0x4, R10 ;  /* 0x0000000403077824 */ /* 0x000fce00078e020a */
.L_x_63:
[----:B------:R-:W-:Y:S01]  /*1490*/  IADD3 R9, P1, PT, R9, 0x1, RZ ;  /* 0x0000000109097810 */ /* 0x000fe20007f3e0ff */
[----:B------:R-:W-:Y:S01]  /*14a0*/  IMAD.MOV.U32 R10, RZ, RZ, R15 ;  /* 0x000000ffff0a7224 */ /* 0x000fe200078e000f */
[C---:B------:R-:W-:Y:S01]  /*14b0*/  IADD3 R3, P2, PT, R8.reuse, R3, RZ ;  /* 0x0000000308037210 */ /* 0x040fe20007f5e0ff */
[----:B------:R-:W-:Y:S01]  /*14c0*/  IMAD.MOV.U32 R11, RZ, RZ, R16 ;  /* 0x000000ffff0b7224 */ /* 0x000fe200078e0010 */
[C---:B------:R-:W-:Y:S01]  /*14d0*/  LEA R15, P3, R8.reuse, R15, 0x2 ;  /* 0x0000000f080f7211 */ /* 0x040fe200078610ff */
[----:B------:R-:W-:Y:S01]  /*14e0*/  IMAD.X R14, RZ, RZ, R14, P1 ;  /* 0x000000ffff0e7224 */ /* 0x000fe200008e060e */
[----:B------:R-:W-:Y:S01]  /*14f0*/  ISETP.NE.U32.AND P1, PT, R9, RZ, PT ;  /* 0x000000ff0900720c */ /* 0x000fe20003f25070 */
[----:B------:R-:W-:Y:S01]  /*1500*/  IMAD.X R6, RZ, RZ, R6, P2 ;  /* 0x000000ffff067224 */ /* 0x000fe200010e0606 */
[----:B------:R-:W-:Y:S01]  /*1510*/  @!PT LDS RZ, [RZ] ;  /* 0x00000000fffff984 */ /* 0x000fe20000000800 */
[----:B------:R-:W-:Y:S01]  /*1520*/  @!PT LDS RZ, [RZ] ;  /* 0x00000000fffff984 */ /* 0x000fe20000000800 */
[----:B------:R-:W-:Y:S01]  /*1530*/  @!PT LDS RZ, [RZ] ;  /* 0x00000000fffff984 */ /* 0x000fe20000000800 */
[----:B------:R1:W-:Y:S01]  /*1540*/  LDGSTS.E [R7+0x80], desc[UR22][R10.64] ;  /* 0x000800000a077fae */ /* 0x0003e2000b9a1016 */
[----:B------:R-:W-:Y:S02]  /*1550*/  LEA.HI.X R16, R8, R16, RZ, 0x2, P3 ;  /* 0x0000001008107211 */ /* 0x000fe400018f14ff */
[----:B------:R-:W-:Y:S01]  /*1560*/  ISETP.NE.AND.EX P1, PT, R14, RZ, PT, P1 ;  /* 0x000000ff0e00720c */ /* 0x000fe20003f25310 */
[----:B-1----:R-:W-:-:S12]  /*1570*/  IMAD R7, R18, 0x4, R7 ;  /* 0x0000000412077824 */ /* 0x002fd800078e0207 */
[----:B------:R-:W-:Y:S05]  /*1580*/  @P1 BRA `(.L_x_63) ;  /* 0xfffffffc00c01947 */ /* 0x000fea000383ffff */
.L_x_62:
[----:B------:R-:W-:Y:S05]  /*1590*/  BSYNC.RECONVERGENT B1 ;  /* 0x0000000000017941 */ /* 0x000fea0003800200 */
.L_x_61:
[----:B------:R-:W-:Y:S05]  /*15a0*/  @!P0 BRA `(.L_x_57) ;  /* 0x0000000000f88947 */ /* 0x000fea0003800000 */
[----:B------:R-:W1:Y:S01]  /*15b0*/  S2UR UR7, SR_CgaCtaId ;  /* 0x00000000000779c3 */ /* 0x000e620000008800 */
[----:B------:R-:W-:Y:S01]  /*15c0*/  UMOV UR5, 0x400 ;  /* 0x0000040000057882 */ /* 0x000fe20000000000 */
[----:B------:R-:W2:Y:S01]  /*15d0*/  LDCU.64 UR12, c[0x0][0x3a8] ;  /* 0x00007500ff0c77ac */ /* 0x000ea20008000a00 */
[C---:B------:R-:W-:Y:S01]  /*15e0*/  IADD3 R14, P0, PT, R3.reuse, UR20, RZ ;  /* 0x00000014030e7c10 */ /* 0x040fe2000ff1e0ff */
[C---:B------:R-:W-:Y:S01]  /*15f0*/  IMAD.SHL.U32 R9, R3.reuse, 0x4, RZ ;  /* 0x0000000403097824 */ /* 0x040fe200078e00ff */
[----:B------:R-:W-:Y:S01]  /*1600*/  MOV R10, UR20 ;  /* 0x00000014000a7c02 */ /* 0x000fe20008000f00 */
[----:B------:R-:W-:Y:S01]  /*1610*/  UIADD3 UR5, UPT, UPT, UR5, 0x80, URZ ;  /* 0x0000008005057890 */ /* 0x000fe2000fffe0ff */
[----:B------:R-:W-:Y:S01]  /*1620*/  IMAD.U32 R11, RZ, RZ, UR21 ;  /* 0x00000015ff0b7e24 */ /* 0x000fe2000f8e00ff */
[----:B------:R-:W3:Y:S01]  /*1630*/  LDC R16, c[0x0][0x388] ;  /* 0x0000e200ff107b82 */ /* 0x000ee20000000800 */
[----:B------:R-:W-:Y:S01]  /*1640*/  IMAD.U32 R17, RZ, RZ, UR6 ;  /* 0x00000006ff117e24 */ /* 0x000fe2000f8e00ff */
[----:B------:R-:W-:Y:S01]  /*1650*/  SHF.L.U64.HI R11, R3, 0x2, R6 ;  /* 0x00000002030b7819 */ /* 0x000fe20000010206 */
[----:B------:R-:W-:Y:S01]  /*1660*/  IMAD R21, R2, UR10, RZ ;  /* 0x0000000a02157c24 */ /* 0x000fe2000f8e02ff */
[----:B------:R-:W-:-:S03]  /*1670*/  LEA R9, P2, R10, R9, 0x2 ;  /* 0x000000090a097211 */ /* 0x000fc600078410ff */
[----:B------:R-:W-:Y:S01]  /*1680*/  IMAD R21, R21, UR9, RZ ;  /* 0x0000000915157c24 */ /* 0x000fe2000f8e02ff */
[----:B------:R-:W-:Y:S02]  /*1690*/  LEA.HI.X R10, R10, R11, R17, 0x2, P2 ;  /* 0x0000000b0a0a7211 */ /* 0x000fe400010f1411 */
[----:B--2---:R-:W-:Y:S01]  /*16a0*/  IADD3 R7, P1, PT, R12, UR12, RZ ;  /* 0x0000000c0c077c10 */ /* 0x004fe2000ff3e0ff */
[----:B-1----:R-:W-:-:S03]  /*16b0*/  ULEA UR5, UR7, UR5, 0x18 ;  /* 0x0000000507057291 */ /* 0x002fc6000f8ec0ff */
[----:B------:R-:W-:Y:S02]  /*16c0*/  IADD3.X R11, PT, PT, R13, UR13, RZ, P1, !PT ;  /* 0x0000000d0d0b7c10 */ /* 0x000fe40008ffe4ff */
[----:B------:R-:W-:Y:S02]  /*16d0*/  SHF.R.U32.HI R13, RZ, 0x1e, R8 ;  /* 0x0000001eff0d7819 */ /* 0x000fe40000011608 */
[----:B------:R-:W-:Y:S01]  /*16e0*/  LEA R22, P1, R8, R9, 0x3 ;  /* 0x0000000908167211 */ /* 0x000fe200078218ff */
[----:B------:R-:W-:Y:S01]  /*16f0*/  VIADD R15, R12, UR5 ;  /* 0x000000050c0f7c36 */ /* 0x000fe20008000000 */
[----:B------:R-:W-:Y:S01]  /*1700*/  UMOV UR5, URZ ;  /* 0x000000ff00057c82 */ /* 0x000fe20008000000 */
[C---:B------:R-:W-:Y:S01]  /*1710*/  IMAD.SHL.U32 R12, R8.reuse, 0x4, RZ ;  /* 0x00000004080c7824 */ /* 0x040fe200078e00ff */
[----:B------:R-:W-:Y:S01]  /*1720*/  LEA.HI.X R28, R8, R10, RZ, 0x3, P1 ;  /* 0x0000000a081c7211 */ /* 0x000fe200008f1cff */
[----:B---3--:R-:W-:Y:S01]  /*1730*/  IMAD R16, R16, 0x200, R15 ;  /* 0x0000020010107824 */ /* 0x008fe200078e020f */
[----:B------:R-:W-:-:S02]  /*1740*/  IADD3.X R15, PT, PT, R6, UR6, RZ, P0, !PT ;  /* 0x00000006060f7c10 */ /* 0x000fc400087fe4ff */
[----:B------:R-:W-:Y:S01]  /*1750*/  IADD3 R20, P0, PT, R12, R9, RZ ;  /* 0x000000090c147210 */ /* 0x000fe20007f1e0ff */
[----:B------:R-:W-:Y:S01]  /*1760*/  IMAD R2, R3, 0x4, R16 ;  /* 0x0000000403027824 */ /* 0x000fe200078e0210 */
[C---:B------:R-:W-:Y:S01]  /*1770*/  SHF.L.U64.HI R15, R14.reuse, 0x2, R15 ;  /* 0x000000020e0f7819 */ /* 0x040fe2000001020f */
[----:B------:R-:W-:Y:S02]  /*1780*/  IMAD.SHL.U32 R14, R14, 0x4, RZ ;  /* 0x000000040e0e7824 */ /* 0x000fe400078e00ff */
[----:B------:R-:W-:Y:S01]  /*1790*/  IMAD.X R26, R13, 0x1, R10, P0 ;  /* 0x000000010d1a7824 */ /* 0x000fe200000e060a */
[----:B------:R-:W-:Y:S01]  /*17a0*/  LEA R24, R21, R2, 0x2 ;  /* 0x0000000215187211 */ /* 0x000fe200078e10ff */
[----:B------:R-:W-:-:S04]  /*17b0*/  IMAD.WIDE.U32 R14, R8, 0xc, R14 ;  /* 0x0000000c080e7825 */ /* 0x000fc800078e000e */
[----:B------:R-:W-:Y:S02]  /*17c0*/  VIADD R23, R15, UR5 ;  /* 0x000000050f177c36 */ /* 0x000fe40008000000 */
[C-C-:B------:R-:W-:Y:S02]  /*17d0*/  IMAD R25, R21.reuse, 0x8, R2.reuse ;  /* 0x0000000815197824 */ /* 0x140fe400078e0202 */
[----:B------:R-:W-:-:S07]  /*17e0*/  IMAD R27, R21, 0xc, R2 ;  /* 0x0000000c151b7824 */ /* 0x000fce00078e0202 */
.L_x_64:
[----:B------:R-:W-:-:S05]  /*17f0*/  IADD3 R18, P0, PT, R7, R9, RZ ;  /* 0x0000000907127210 */ /* 0x000fca0007f1e0ff */
[----:B------:R-:W-:Y:S01]  /*1800*/  IMAD.X R19, R11, 0x1, R10, P0 ;  /* 0x000000010b137824 */ /* 0x000fe200000e060a */
[----:B------:R-:W-:-:S04]  /*1810*/  IADD3 R16, P0, PT, R7, R20, RZ ;  /* 0x0000001407107210 */ /* 0x000fc80007f1e0ff */
[----:B------:R-:W-:Y:S01]  /*1820*/  @!PT LDS RZ, [RZ] ;  /* 0x00000000fffff984 */ /* 0x000fe20000000800 */
[----:B------:R-:W-:Y:S01]  /*1830*/  @!PT LDS RZ, [RZ] ;  /* 0x00000000fffff984 */ /* 0x000fe20000000800 */
[----:B------:R-:W-:Y:S01]  /*1840*/  @!PT LDS RZ, [RZ] ;  /* 0x00000000fffff984 */ /* 0x000fe20000000800 */
[----:B------:R1:W-:Y:S01]  /*1850*/  LDGSTS.E [R2+0x80], desc[UR22][R18.64] ;  /* 0x0008000012027fae */ /* 0x0003e2000b9a1016 */
[----:B------:R-:W-:-:S05]  /*1860*/  IMAD.X R17, R11, 0x1, R26, P0 ;  /* 0x000000010b117824 */ /* 0x000fca00000e061a */
[----:B------:R2:W-:Y:S01]  /*1870*/  LDGSTS.E [R24+0x80], desc[UR22][R16.64] ;  /* 0x0008000010187fae */ /* 0x0005e2000b9a1016 */
[----:B-1----:R-:W-:Y:S01]  /*1880*/  IMAD R2, R21, 0x10, R2 ;  /* 0x0000001015027824 */ /* 0x002fe200078e0202 */
[----:B--2---:R-:W-:Y:S01]  /*1890*/  IADD3 R16, P0, PT, R7, R22, RZ ;  /* 0x0000001607107210 */ /* 0x004fe20007f1e0ff */
[----:B------:R-:W-:-:S04]  /*18a0*/  IMAD R24, R21, 0x10, R24 ;  /* 0x0000001015187824 */ /* 0x000fc800078e0218 */
[----:B------:R-:W-:Y:S01]  /*18b0*/  IMAD.X R17, R11, 0x1, R28, P0 ;  /* 0x000000010b117824 */ /* 0x000fe200000e061c */
[----:B------:R-:W-:Y:S02]  /*18c0*/  IADD3 R18, P0, PT, R7, R14, RZ ;  /* 0x0000000e07127210 */ /* 0x000fe40007f1e0ff */
[----:B------:R-:W-:Y:S02]  /*18d0*/  LEA R7, P1, R8, R7, 0x4 ;  /* 0x0000000708077211 */ /* 0x000fe400078220ff */
[----:B------:R1:W-:Y:S01]  /*18e0*/  LDGSTS.E [R25+0x80], desc[UR22][R16.64] ;  /* 0x0008000010197fae */ /* 0x0003e2000b9a1016 */
[----:B------:R-:W-:Y:S01]  /*18f0*/  IMAD.X R19, R11, 0x1, R23, P0 ;  /* 0x000000010b137824 */ /* 0x000fe200000e0617 */
[----:B------:R-:W-:Y:S02]  /*1900*/  IADD3 R3, P0, PT, R12, R3, RZ ;  /* 0x000000030c037210 */ /* 0x000fe40007f1e0ff */
[----:B------:R-:W-:Y:S02]  /*1910*/  LEA.HI.X R11, R8, R11, RZ, 0x4, P1 ;  /* 0x0000000b080b7211 */ /* 0x000fe400008f24ff */
[----:B------:R2:W-:Y:S01]  /*1920*/  LDGSTS.E [R27+0x80], desc[UR22][R18.64] ;  /* 0x00080000121b7fae */ /* 0x0005e2000b9a1016 */
[----:B------:R-:W-:Y:S01]  /*1930*/  IMAD.X R6, R13, 0x1, R6, P0 ;  /* 0x000000010d067824 */ /* 0x000fe200000e0606 */
[----:B------:R-:W-:-:S04]  /*1940*/  ISETP.GE.U32.AND P0, PT, R3, R4, PT ;  /* 0x000000040300720c */ /* 0x000fc80003f06070 */
[----:B------:R-:W-:Y:S01]  /*1950*/  ISETP.GE.U32.AND.EX P0, PT, R6, R5, PT, P0 ;  /* 0x000000050600720c */ /* 0x000fe20003f06100 */
[C---:B-1----:R-:W-:Y:S01]  /*1960*/  IMAD R25, R21.reuse, 0x10, R25 ;  /* 0x0000001015197824 */ /* 0x042fe200078e0219 */
[----:B--2---:R-:W-:-:S11]  /*1970*/  LEA R27, R21, R27, 0x4 ;  /* 0x0000001b151b7211 */ /* 0x004fd600078e20ff */
[----:B------:R-:W-:Y:S05]  /*1980*/  @!P0 BRA `(.L_x_64) ;  /* 0xfffffffc00988947 */ /* 0x000fea000383ffff */
.L_x_57:
[----:B------:R-:W-:Y:S05]  /*1990*/  BSYNC.RECONVERGENT B0 ;  /* 0x0000000000007941 */ /* 0x000fea0003800200 */
.L_x_56:
[----:B------:R-:W0:Y:S01]  /*19a0*/  LDGDEPBAR ;  /* 0x00000000000079af */ /* 0x000e220000000000 */
[----:B------:R-:W-:-:S04]  /*19b0*/  DEPBAR.LE SB0, 0x0 ;  /* 0x000080000000791a */ /* 0x000fc80000000000 */
[----:B------:R-:W-:Y:S06]  /*19c0*/  BAR.SYNC.DEFER_BLOCKING 0x0 ;  /* 0x0000000000007b1d */ /* 0x000fec0000010000 */
.L_x_46:
[----:B------:R-:W-:-:S13]  /*19d0*/  ISETP.NE.AND P0, PT, R0, UR19, PT ;  /* 0x0000001300007c0c */ /* 0x000fda000bf05270 */
[----:B------:R-:W-:Y:S05]  /*19e0*/  @!P0 BRA `(.L_x_65) ;  /* 0x0000000000ec8947 */ /* 0x000fea0003800000 */
[----:B------:R-:W1:Y:S02]  /*19f0*/  LDC R6, c[0x0][0x388] ;  /* 0x0000e200ff067b82 */ /* 0x000e640000000800 */
[----:B-1----:R-:W-:-:S13]  /*1a00*/  ISETP.GE.AND P0, PT, R6, 0x1, PT ;  /* 0x000000010600780c */ /* 0x002fda0003f06270 */
[----:B------:R-:W-:Y:S05]  /*1a10*/  @!P0 EXIT ;  /* 0x000000000000894d */ /* 0x000fea0003800000 */
[----:B------:R-:W1:Y:S01]  /*1a20*/  S2R R7, SR_CgaCtaId ;  /* 0x0000000000077919 */ /* 0x000e620000008800 */
[----:B------:R-:W2:Y:S01]  /*1a30*/  LDC R5, c[0x0][0x3b0] ;  /* 0x0000ec00ff057b82 */ /* 0x000ea20000000800 */
[----:B------:R-:W3:Y:S01]  /*1a40*/  LDCU UR7, c[0x0][0x3a0] ;  /* 0x00007400ff0777ac */ /* 0x000ee20008000800 */
[----:B------:R-:W-:Y:S01]  /*1a50*/  MOV R2, 0x400 ;  /* 0x0000040000027802 */ /* 0x000fe20000000f00 */
[----:B------:R-:W3:Y:S01]  /*1a60*/  S2R R3, SR_TID.X ;  /* 0x0000000000037919 */ /* 0x000ee20000002100 */
[----:B------:R-:W4:Y:S03]  /*1a70*/  LDCU.64 UR4, c[0x0][0x390] ;  /* 0x00007200ff0477ac */ /* 0x000f260008000a00 */
[----:B------:R-:W-:Y:S01]  /*1a80*/  VIADD R4, R2, 0x80 ;  /* 0x0000008002047836 */ /* 0x000fe20000000000 */
[----:B----4-:R-:W-:Y:S01]  /*1a90*/  ULEA UR4, UP0, UR20, UR4, 0x2 ;  /* 0x0000000414047291 */ /* 0x010fe2000f8010ff */
[----:B--2---:R-:W-:-:S03]  /*1aa0*/  IMAD R2, R6, 0x200, R5 ;  /* 0x0000020006027824 */ /* 0x004fc600078e0205 */
[----:B------:R-:W-:Y:S01]  /*1ab0*/  ULEA.HI.X UR5, UR20, UR5, UR6, 0x2, UP0 ;  /* 0x0000000514057291 */ /* 0x000fe200080f1406 */
[----:B-1----:R-:W-:Y:S02]  /*1ac0*/  LEA R7, R7, R4, 0x18 ;  /* 0x0000000407077211 */ /* 0x002fe400078ec0ff */
[C---:B---3--:R-:W-:Y:S01]  /*1ad0*/  LEA R5, R3.reuse, UR7, 0x2 ;  /* 0x0000000703057c11 */ /* 0x048fe2000f8e10ff */
[----:B------:R-:W-:-:S04]  /*1ae0*/  IMAD R4, R3, 0x4, R2 ;  /* 0x0000000403047824 */ /* 0x000fc800078e0202 */
[----:B------:R-:W-:Y:S01]  /*1af0*/  IMAD.IADD R2, R7, 0x1, R5 ;  /* 0x0000000107027824 */ /* 0x000fe200078e0205 */
[----:B------:R-:W-:Y:S01]  /*1b00*/  IADD3 R4, PT, PT, R4, 0x80, R7 ;  /* 0x0000008004047810 */ /* 0x000fe20007ffe007 */
[----:B------:R-:W-:-:S07]  /*1b10*/  IMAD.MOV R5, RZ, RZ, -R6 ;  /* 0x000000ffff057224 */ /* 0x000fce00078e0a06 */
.L_x_68:
[----:B------:R-:W-:Y:S01]  /*1b20*/  ISETP.GE.AND P1, PT, R3, R0, PT ;  /* 0x000000000300720c */ /* 0x000fe20003f26270 */
[----:B------:R-:W-:Y:S01]  /*1b30*/  VIADD R5, R5, 0x1 ;  /* 0x0000000105057836 */ /* 0x000fe20000000000 */
[----:B------:R-:W-:Y:S04]  /*1b40*/  BSSY.RECONVERGENT B0, `(.L_x_66) ;  /* 0x0000020000007945 */ /* 0x000fe80003800200 */
[----:B------:R-:W-:-:S07]  /*1b50*/  ISETP.NE.AND P0, PT, R5, RZ, PT ;  /* 0x000000ff0500720c */ /* 0x000fce0003f05270 */
[----:B-1----:R-:W-:Y:S06]  /*1b60*/  @P1 BRA `(.L_x_67) ;  /* 0x0000000000741947 */ /* 0x002fec0003800000 */
[----:B------:R-:W1:Y:S04]  /*1b70*/  LDS R14, [R4] ;  /* 0x00000000040e7984 */ /* 0x000e680000000800 */
[----:B------:R-:W2:Y:S01]  /*1b80*/  LDS R8, [R2] ;  /* 0x0000000002087984 */ /* 0x000ea20000000800 */
[-C--:B-1----:R-:W-:Y:S02]  /*1b90*/  IABS R10, R14.reuse ;  /* 0x0000000e000a7213 */ /* 0x082fe40000000000 */
[----:B------:R-:W-:Y:S02]  /*1ba0*/  IABS R13, R14 ;  /* 0x0000000e000d7213 */ /* 0x000fe40000000000 */
[----:B------:R-:W1:Y:S01]  /*1bb0*/  I2F.RP R9, R10 ;  /* 0x0000000a00097306 */ /* 0x000e620000209400 */
[----:B--2---:R-:W-:-:S02]  /*1bc0*/  IABS R12, R8 ;  /* 0x00000008000c7213 */ /* 0x004fc40000000000 */
[----:B------:R-:W-:-:S05]  /*1bd0*/  ISETP.GE.AND P3, PT, R8, RZ, PT ;  /* 0x000000ff0800720c */ /* 0x000fca0003f66270 */
[----:B-1----:R-:W1:Y:S02]  /*1be0*/  MUFU.RCP R9, R9 ;  /* 0x0000000900097308 */ /* 0x002e640000001000 */
[----:B-1----:R-:W-:Y:S01]  /*1bf0*/  VIADD R6, R9, 0xffffffe ;  /* 0x0ffffffe09067836 */ /* 0x002fe20000000000 */
[----:B------:R-:W-:-:S05]  /*1c00*/  IADD3 R9, PT, PT, RZ, -R13, RZ ;  /* 0x8000000dff097210 */ /* 0x000fca0007ffe0ff */
[----:B------:R1:W2:Y:S02]  /*1c10*/  F2I.FTZ.U32.TRUNC.NTZ R7, R6 ;  /* 0x0000000600077305 */ /* 0x0002a4000021f000 */
[----:B-1----:R-:W-:Y:S02]  /*1c20*/  IMAD.MOV.U32 R6, RZ, RZ, RZ ;  /* 0x000000ffff067224 */ /* 0x002fe400078e00ff */
[----:B--2---:R-:W-:-:S04]  /*1c30*/  IMAD.MOV R11, RZ, RZ, -R7 ;  /* 0x000000ffff0b7224 */ /* 0x004fc800078e0a07 */
[----:B------:R-:W-:-:S04]  /*1c40*/  IMAD R11, R11, R10, RZ ;  /* 0x0000000a0b0b7224 */ /* 0x000fc800078e02ff */
[----:B------:R-:W-:-:S04]  /*1c50*/  IMAD.HI.U32 R7, R7, R11, R6 ;  /* 0x0000000b07077227 */ /* 0x000fc800078e0006 */
[----:B------:R-:W-:Y:S02]  /*1c60*/  IMAD.U32 R6, RZ, RZ, UR4 ;  /* 0x00000004ff067e24 */ /* 0x000fe4000f8e00ff */
[----:B------:R-:W-:-:S04]  /*1c70*/  IMAD.HI.U32 R7, R7, R12, RZ ;  /* 0x0000000c07077227 */ /* 0x000fc800078e00ff */
[----:B------:R-:W-:-:S05]  /*1c80*/  IMAD R7, R7, R9, R12 ;  /* 0x0000000907077224 */ /* 0x000fca00078e020c */
[----:B------:R-:W-:-:S13]  /*1c90*/  ISETP.GT.U32.AND P1, PT, R10, R7, PT ;  /* 0x000000070a00720c */ /* 0x000fda0003f24070 */
[----:B------:R-:W-:Y:S01]  /*1ca0*/  @!P1 IMAD.IADD R7, R7, 0x1, -R10 ;  /* 0x0000000107079824 */ /* 0x000fe200078e0a0a */
[----:B------:R-:W-:-:S04]  /*1cb0*/  ISETP.NE.AND P1, PT, R14, RZ, PT ;  /* 0x000000ff0e00720c */ /* 0x000fc80003f25270 */
[----:B------:R-:W-:-:S13]  /*1cc0*/  ISETP.GT.U32.AND P2, PT, R10, R7, PT ;  /* 0x000000070a00720c */ /* 0x000fda0003f44070 */
[----:B------:R-:W-:-:S04]  /*1cd0*/  @!P2 IMAD.IADD R7, R7, 0x1, -R10 ;  /* 0x000000010707a824 */ /* 0x000fc800078e0a0a */
[----:B------:R-:W-:Y:S02]  /*1ce0*/  IMAD.MOV.U32 R9, RZ, RZ, R7 ;  /* 0x000000ffff097224 */ /* 0x000fe400078e0007 */
[----:B------:R-:W-:Y:S02]  /*1cf0*/  IMAD.U32 R7, RZ, RZ, UR5 ;  /* 0x00000005ff077e24 */ /* 0x000fe4000f8e00ff */
[----:B------:R-:W-:Y:S01]  /*1d00*/  @!P3 IMAD.MOV R9, RZ, RZ, -R9 ;  /* 0x000000ffff09b224 */ /* 0x000fe200078e0a09 */
[----:B------:R-:W-:Y:S01]  /*1d10*/  @!P1 LOP3.LUT R9, RZ, R14, RZ, 0x33, !PT ;  /* 0x0000000eff099212 */ /* 0x000fe200078e33ff */
[----:B------:R-:W-:-:S05]  /*1d20*/  IMAD.WIDE R6, R3, 0x4, R6 ;  /* 0x0000000403067825 */ /* 0x000fca00078e0206 */
[----:B------:R1:W-:Y:S02]  /*1d30*/  STG.E desc[UR22][R6.64], R9 ;  /* 0x0000000906007986 */ /* 0x0003e4000c101916 */
.L_x_67:
[----:B------:R-:W-:Y:S05]  /*1d40*/  BSYNC.RECONVERGENT B0 ;  /* 0x0000000000007941 */ /* 0x000fea0003800200 */
.L_x_66:
[----:B------:R-:W-:Y:S01]  /*1d50*/  VIADD R4, R4, 0x200 ;  /* 0x0000020004047836 */ /* 0x000fe20000000000 */
[----:B------:R-:W-:Y:S01]  /*1d60*/  IADD3 R3, PT, PT, R3, 0x80, RZ ;  /* 0x0000008003037810 */ /* 0x000fe20007ffe0ff */
[----:B------:R-:W-:Y:S01]  /*1d70*/  VIADD R2, R2, 0x200 ;  /* 0x0000020002027836 */ /* 0x000fe20000000000 */
[----:B------:R-:W-:Y:S06]  /*1d80*/  @P0 BRA `(.L_x_68) ;  /* 0xfffffffc00640947 */ /* 0x000fec000383ffff */
[----:B------:R-:W-:Y:S05]  /*1d90*/  EXIT ;  /* 0x000000000000794d */ /* 0x000fea0003800000 */
.L_x_65:
        /* <DEDUP_REMOVED lines=11> */
[----:B--2---:R-:W-:-:S02]  /*1e50*/  IMAD R3, R6, 0x200, R3 ;  /* 0x0000020006037824 */ /* 0x004fc400078e0203 */
[----:B------:R-:W-:Y:S01]  /*1e60*/  IMAD.MOV R6, RZ, RZ, -R6 ;  /* 0x000000ffff067224 */ /* 0x000fe200078e0a06 */
[----:B------:R-:W-:Y:S01]  /*1e70*/  ULEA.HI.X UR5, UR20, UR5, UR6, 0x2, UP0 ;  /* 0x0000000514057291 */ /* 0x000fe200080f1406 */
[----:B-1----:R-:W-:Y:S02]  /*1e80*/  LEA R4, R5, R2, 0x18 ;  /* 0x0000000205047211 */ /* 0x002fe400078ec0ff */
[C---:B---3--:R-:W-:Y:S01]  /*1e90*/  LEA R5, R0.reuse, UR7, 0x2 ;  /* 0x0000000700057c11 */ /* 0x048fe2000f8e10ff */
[----:B------:R-:W-:-:S04]  /*1ea0*/  IMAD R3, R0, 0x4, R3 ;  /* 0x0000000400037824 */ /* 0x000fc800078e0203 */
[----:B------:R-:W-:Y:S01]  /*1eb0*/  IMAD.IADD R2, R4, 0x1, R5 ;  /* 0x0000000104027824 */ /* 0x000fe200078e0205 */
[----:B------:R-:W-:-:S07]  /*1ec0*/  IADD3 R3, PT, PT, R3, 0x80, R4 ;  /* 0x0000008003037810 */ /* 0x000fce0007ffe004 */
.L_x_69:
[----:B-1----:R-:W1:Y:S01]  /*1ed0*/  LDS R13, [R3] ;  /* 0x00000000030d7984 */ /* 0x002e620000000800 */
[----:B------:R-:W-:-:S03]  /*1ee0*/  VIADD R6, R6, 0x1 ;  /* 0x0000000106067836 */ /* 0x000fc60000000000 */
[----:B------:R-:W2:Y:S01]  /*1ef0*/  LDS R7, [R2] ;  /* 0x0000000002077984 */ /* 0x000ea20000000800 */
[-C--:B-1----:R-:W-:Y:S02]  /*1f00*/  IABS R10, R13.reuse ;  /* 0x0000000d000a7213 */ /* 0x082fe40000000000 */
[----:B------:R-:W-:Y:S02]  /*1f10*/  IABS R11, R13 ;  /* 0x0000000d000b7213 */ /* 0x000fe40000000000 */
[----:B------:R-:W1:Y:S01]  /*1f20*/  I2F.RP R8, R10 ;  /* 0x0000000a00087306 */ /* 0x000e620000209400 */
[----:B--2---:R-:W-:Y:S02]  /*1f30*/  IABS R12, R7 ;  /* 0x00000007000c7213 */ /* 0x004fe40000000000 */
        /* <DEDUP_REMOVED lines=21> */
[----:B------:R-:W-:Y:S01]  /*2090*/  IMAD.WIDE R4, R0, 0x4, R4 ;  /* 0x0000000400047825 */ /* 0x000fe200078e0204 */
[----:B------:R-:W-:-:S04]  /*20a0*/  ISETP.NE.AND P0, PT, R6, RZ, PT ;  /* 0x000000ff0600720c */ /* 0x000fc80003f05270 */
[----:B------:R1:W-:Y:S09]  /*20b0*/  STG.E desc[UR22][R4.64], R7 ;  /* 0x0000000704007986 */ /* 0x0003f2000c101916 */
[----:B------:R-:W-:Y:S05]  /*20c0*/  @!P0 EXIT ;  /* 0x000000000000894d */ /* 0x000fea0003800000 */
[----:B------:R-:W-:Y:S01]  /*20d0*/  VIADD R3, R3, 0x200 ;  /* 0x0000020003037836 */ /* 0x000fe20000000000 */
[----:B------:R-:W-:Y:S01]  /*20e0*/  IADD3 R2, PT, PT, R2, 0x200, RZ ;  /* 0x0000020002027810 */ /* 0x000fe20007ffe0ff */
[----:B------:R-:W-:Y:S01]  /*20f0*/  VIADD R0, R0, 0x80 ;  /* 0x0000008000007836 */ /* 0x000fe20000000000 */
[----:B------:R-:W-:Y:S06]  /*2100*/  BRA `(.L_x_69) ;  /* 0xfffffffc00707947 */ /* 0x000fec000383ffff */
        .weak           $__internal_0_$__cuda_sm20_div_u64
        .type           $__internal_0_$__cuda_sm20_div_u64,@function
        .size           $__internal_0_$__cuda_sm20_div_u64,(.L_x_221 - $__internal_0_$__cuda_sm20_div_u64)
$__internal_0_$__cuda_sm20_div_u64:
[----:B------:R-:W-:Y:S02]  /*2110*/  IMAD.MOV.U32 R16, RZ, RZ, R8 ;  /* 0x000000ffff107224 */ /* 0x000fe400078e0008 */
[----:B------:R-:W-:-:S04]  /*2120*/  IMAD.U32 R17, RZ, RZ, UR4 ;  /* 0x00000004ff117e24 */ /* 0x000fc8000f8e00ff */
[----:B------:R-:W1:Y:S08]  /*2130*/  I2F.U64.RP R16, R16 ;  /* 0x0000001000107312 */ /* 0x000e700000309000 */
[----:B-1----:R-:W1:Y:S02]  /*2140*/  MUFU.RCP R10, R16 ;  /* 0x00000010000a7308 */ /* 0x002e640000001000 */
[----:B-1----:R-:W-:-:S06]  /*2150*/  VIADD R10, R10, 0x1ffffffe ;  /* 0x1ffffffe0a0a7836 */ /* 0x002fcc0000000000 */
[----:B------:R-:W1:Y:S02]  /*2160*/  F2I.U64.TRUNC R10, R10 ;  /* 0x0000000a000a7311 */ /* 0x000e64000020d800 */
[----:B-1----:R-:W-:-:S04]  /*2170*/  IMAD.WIDE.U32 R12, R10, R8, RZ ;  /* 0x000000080a0c7225 */ /* 0x002fc800078e00ff */
[----:B------:R-:W-:Y:S01]  /*2180*/  IMAD R13, R10, UR4, R13 ;  /* 0x000000040a0d7c24 */ /* 0x000fe2000f8e020d */
[----:B------:R-:W-:-:S03]  /*2190*/  IADD3 R19, P0, PT, RZ, -R12, RZ ;  /* 0x8000000cff137210 */ /* 0x000fc60007f1e0ff */
[----:B------:R-:W-:Y:S02]  /*21a0*/  IMAD R13, R11, R8, R13 ;  /* 0x000000080b0d7224 */ /* 0x000fe400078e020d */
[----:B------:R-:W-:-:S04]  /*21b0*/  IMAD.HI.U32 R12, R10, R19, RZ ;  /* 0x000000130a0c7227 */ /* 0x000fc800078e00ff */
[----:B------:R-:W-:Y:S02]  /*21c0*/  IMAD.X R21, RZ, RZ, ~R13, P0 ;  /* 0x000000ffff157224 */ /* 0x000fe400000e0e0d */
[----:B------:R-:W-:Y:S02]  /*21d0*/  IMAD.MOV.U32 R13, RZ, RZ, R10 ;  /* 0x000000ffff0d7224 */ /* 0x000fe400078e000a */
[-C--:B------:R-:W-:Y:S02]  /*21e0*/  IMAD R17, R11, R21.reuse, RZ ;  /* 0x000000150b117224 */ /* 0x080fe400078e02ff */
[----:B------:R-:W-:-:S04]  /*21f0*/  IMAD.WIDE.U32 R12, P0, R10, R21, R12 ;  /* 0x000000150a0c7225 */ /* 0x000fc8000780000c */
[----:B------:R-:W-:-:S04]  /*2200*/  IMAD.HI.U32 R21, R11, R21, RZ ;  /* 0x000000150b157227 */ /* 0x000fc800078e00ff */
[----:B------:R-:W-:-:S05]  /*2210*/  IMAD.HI.U32 R12, P1, R11, R19, R12 ;  /* 0x000000130b0c7227 */ /* 0x000fca000782000c */
[----:B------:R-:W-:Y:S01]  /*2220*/  IADD3 R13, P2, PT, R17, R12, RZ ;  /* 0x0000000c110d7210 */ /* 0x000fe20007f5e0ff */
[----:B------:R-:W-:-:S04]  /*2230*/  IMAD.X R12, R21, 0x1, R11, P0 ;  /* 0x00000001150c7824 */ /* 0x000fc800000e060b */
[----:B------:R-:W-:Y:S01]  /*2240*/  IMAD.WIDE.U32 R10, R13, R8, RZ ;  /* 0x000000080d0a7225 */ /* 0x000fe200078e00ff */
[----:B------:R-:W-:-:S03]  /*2250*/  IADD3.X R17, PT, PT, RZ, RZ, R12, P2, P1 ;  /* 0x000000ffff117210 */ /* 0x000fc600017e240c */
[----:B------:R-:W-:Y:S01]  /*2260*/  IMAD R11, R13, UR4, R11 ;  /* 0x000000040d0b7c24 */ /* 0x000fe2000f8e020b */
[----:B------:R-:W-:-:S03]  /*2270*/  IADD3 R19, P0, PT, RZ, -R10, RZ ;  /* 0x8000000aff137210 */ /* 0x000fc60007f1e0ff */
[----:B------:R-:W-:Y:S02]  /*2280*/  IMAD R11, R17, R8, R11 ;  /* 0x00000008110b7224 */ /* 0x000fe400078e020b */
[----:B------:R-:W-:-:S04]  /*2290*/  IMAD.HI.U32 R12, R13, R19, RZ ;  /* 0x000000130d0c7227 */ /* 0x000fc800078e00ff */
[----:B------:R-:W-:-:S04]  /*22a0*/  IMAD.X R10, RZ, RZ, ~R11, P0 ;  /* 0x000000ffff0a7224 */ /* 0x000fc800000e0e0b */
[----:B------:R-:W-:-:S04]  /*22b0*/  IMAD.WIDE.U32 R12, P0, R13, R10, R12 ;  /* 0x0000000a0d0c7225 */ /* 0x000fc8000780000c */
[C---:B------:R-:W-:Y:S02]  /*22c0*/  IMAD R11, R17.reuse, R10, RZ ;  /* 0x0000000a110b7224 */ /* 0x040fe400078e02ff */
[----:B------:R-:W-:-:S04]  /*22d0*/  IMAD.HI.U32 R12, P1, R17, R19, R12 ;  /* 0x00000013110c7227 */ /* 0x000fc8000782000c */
[----:B------:R-:W-:Y:S01]  /*22e0*/  IMAD.HI.U32 R10, R17, R10, RZ ;  /* 0x0000000a110a7227 */ /* 0x000fe200078e00ff */
[----:B------:R-:W-:-:S03]  /*22f0*/  IADD3 R12, P2, PT, R11, R12, RZ ;  /* 0x0000000c0b0c7210 */ /* 0x000fc60007f5e0ff */
[----:B------:R-:W-:Y:S01]  /*2300*/  IMAD.MOV.U32 R11, RZ, RZ, RZ ;  /* 0x000000ffff0b7224 */ /* 0x000fe200078e00ff */
[----:B------:R-:W-:Y:S01]  /*2310*/  IADD3.X R17, PT, PT, R10, R17, RZ, P0, !PT ;  /* 0x000000110a117210 */ /* 0x000fe200007fe4ff */
[----:B------:R-:W-:-:S03]  /*2320*/  IMAD.HI.U32 R10, R12, R9, RZ ;  /* 0x000000090c0a7227 */ /* 0x000fc600078e00ff */
[----:B------:R-:W-:Y:S01]  /*2330*/  IADD3.X R16, PT, PT, RZ, RZ, R17, P2, P1 ;  /* 0x000000ffff107210 */ /* 0x000fe200017e2411 */
[----:B------:R-:W-:-:S04]  /*2340*/  IMAD.WIDE.U32 R10, R12, R15, R10 ;  /* 0x0000000f0c0a7225 */ /* 0x000fc800078e000a */
[C---:B------:R-:W-:Y:S02]  /*2350*/  IMAD R13, R16.reuse, R15, RZ ;  /* 0x0000000f100d7224 */ /* 0x040fe400078e02ff */
[----:B------:R-:W-:-:S04]  /*2360*/  IMAD.HI.U32 R10, P0, R16, R9, R10 ;  /* 0x00000009100a7227 */ /* 0x000fc8000780000a */
[----:B------:R-:W-:Y:S01]  /*2370*/  IMAD.HI.U32 R12, R16, R15, RZ ;  /* 0x0000000f100c7227 */ /* 0x000fe200078e00ff */
[----:B------:R-:W-:-:S03]  /*2380*/  IADD3 R13, P1, PT, R13, R10, RZ ;  /* 0x0000000a0d0d7210 */ /* 0x000fc60007f3e0ff */
[----:B------:R-:W-:Y:S02]  /*2390*/  IMAD.X R12, RZ, RZ, R12, P0 ;  /* 0x000000ffff0c7224 */ /* 0x000fe400000e060c */
[----:B------:R-:W-:-:S04]  /*23a0*/  IMAD.WIDE.U32 R10, R13, R8, RZ ;  /* 0x000000080d0a7225 */ /* 0x000fc800078e00ff */
[----:B------:R-:W-:Y:S01]  /*23b0*/  IMAD.X R17, RZ, RZ, R12, P1 ;  /* 0x000000ffff117224 */ /* 0x000fe200008e060c */
[----:B------:R-:W-:Y:S01]  /*23c0*/  IADD3 R19, P1, PT, -R10, R9, RZ ;  /* 0x000000090a137210 */ /* 0x000fe20007f3e1ff */
[----:B------:R-:W-:-:S03]  /*23d0*/  IMAD R11, R13, UR4, R11 ;  /* 0x000000040d0b7c24 */ /* 0x000fc6000f8e020b */
[-C--:B------:R-:W-:Y:S01]  /*23e0*/  ISETP.GE.U32.AND P0, PT, R19, R8.reuse, PT ;  /* 0x000000081300720c */ /* 0x080fe20003f06070 */
[----:B------:R-:W-:-:S04]  /*23f0*/  IMAD R10, R17, R8, R11 ;  /* 0x00000008110a7224 */ /* 0x000fc800078e020b */
[----:B------:R-:W-:Y:S01]  /*2400*/  IMAD.X R16, R15, 0x1, ~R10, P1 ;  /* 0x000000010f107824 */ /* 0x000fe200008e0e0a */
[----:B------:R-:W-:Y:S01]  /*2410*/  IADD3 R10, P2, PT, R13, 0x1, RZ ;  /* 0x000000010d0a7810 */ /* 0x000fe20007f5e0ff */
[----:B------:R-:W-:Y:S01]  /*2420*/  IMAD.MOV.U32 R15, RZ, RZ, 0x0 ;  /* 0x00000000ff0f7424 */ /* 0x000fe200078e00ff */
[-C--:B------:R-:W-:Y:S02]  /*2430*/  IADD3 R9, P1, PT, -R8, R19.reuse, RZ ;  /* 0x0000001308097210 */ /* 0x080fe40007f3e1ff */
[C---:B------:R-:W-:Y:S01]  /*2440*/  ISETP.GE.U32.AND.EX P0, PT, R16.reuse, UR4, PT, P0 ;  /* 0x0000000410007c0c */ /* 0x040fe2000bf06100 */
[----:B------:R-:W-:Y:S01]  /*2450*/  IMAD.X R12, RZ, RZ, R17, P2 ;  /* 0x000000ffff0c7224 */ /* 0x000fe200010e0611 */
[----:B------:R-:W-:Y:S02]  /*2460*/  IADD3.X R11, PT, PT, R16, ~UR4, RZ, P1, !PT ;  /* 0x80000004100b7c10 */ /* 0x000fe40008ffe4ff */
[----:B------:R-:W-:Y:S02]  /*2470*/  SEL R9, R9, R19, P0 ;  /* 0x0000001309097207 */ /* 0x000fe40000000000 */
[----:B------:R-:W-:-:S02]  /*2480*/  SEL R13, R10, R13, P0 ;  /* 0x0000000d0a0d7207 */ /* 0x000fc40000000000 */
[----:B------:R-:W-:Y:S02]  /*2490*/  SEL R11, R11, R16, P0 ;  /* 0x000000100b0b7207 */ /* 0x000fe40000000000 */
[----:B------:R-:W-:Y:S02]  /*24a0*/  SEL R12, R12, R17, P0 ;  /* 0x000000110c0c7207 */ /* 0x000fe40000000000 */
[----:B------:R-:W-:Y:S02]  /*24b0*/  ISETP.GE.U32.AND P0, PT, R9, R8, PT ;  /* 0x000000080900720c */ /* 0x000fe40003f06070 */
[----:B------:R-:W-:Y:S02]  /*24c0*/  IADD3 R10, P2, PT, R13, 0x1, RZ ;  /* 0x000000010d0a7810 */ /* 0x000fe40007f5e0ff */
[----:B------:R-:W-:Y:S02]  /*24d0*/  ISETP.GE.U32.AND.EX P0, PT, R11, UR4, PT, P0 ;  /* 0x000000040b007c0c */ /* 0x000fe4000bf06100 */
[----:B------:R-:W-:Y:S01]  /*24e0*/  ISETP.NE.U32.AND P1, PT, R8, RZ, PT ;  /* 0x000000ff0800720c */ /* 0x000fe20003f25070 */
[----:B------:R-:W-:Y:S01]  /*24f0*/  IMAD.X R11, RZ, RZ, R12, P2 ;  /* 0x000000ffff0b7224 */ /* 0x000fe200010e060c */
[----:B------:R-:W-:-:S02]  /*2500*/  SEL R10, R10, R13, P0 ;  /* 0x0000000d0a0a7207 */ /* 0x000fc40000000000 */
[----:B------:R-:W-:Y:S02]  /*2510*/  ISETP.NE.AND.EX P1, PT, RZ, UR4, PT, P1 ;  /* 0x00000004ff007c0c */ /* 0x000fe4000bf25310 */
[----:B------:R-:W-:Y:S02]  /*2520*/  SEL R11, R11, R12, P0 ;  /* 0x0000000c0b0b7207 */ /* 0x000fe40000000000 */
[----:B------:R-:W-:Y:S02]  /*2530*/  SEL R10, R10, 0xffffffff, P1 ;  /* 0xffffffff0a0a7807 */ /* 0x000fe40000800000 */
[----:B------:R-:W-:Y:S01]  /*2540*/  SEL R11, R11, 0xffffffff, P1 ;  /* 0xffffffff0b0b7807 */ /* 0x000fe20000800000 */
[----:B------:R-:W-:Y:S06]  /*2550*/  RET.REL.NODEC R14 `(_ZN3cub18CUB_300001_SM_10006detail9transform16transform_kernelINS2_10policy_hubILb0EN4cuda3std3__45tupleIJN6thrust24THRUST_300001_SM_1000_NS6detail15normal_iteratorINSA_10device_ptrIiEEEESF_EEEE10policy1000ElNS7_7modulusIiEESF_JPiSL_EEEvT0_iT1_T2_DpNS2_10kernel_argIT3_EE) ;  /* 0xffffffd80ea87950 */ /* 0x000fec0003c3ffff */
.L_x_70:
        /* <DEDUP_REMOVED lines=10> */
.L_x_221:


//--------------------- .text._ZN3cub18CUB_300001_SM_10006detail9transform16transform_kernelINS2_10policy_hubILb0EN4cuda3std3__45tupleIJN6thrust24THRUST_300001_SM_1000_NS6detail15normal_iteratorINSA_10device_ptrIiEEEESF_EEEE10policy1000EiNS7_7modulusIiEESF_JPiSL_EEEvT0_iT1_T2_DpNS2_10kernel_argIT3_EE --------------------------
	.section	.text._ZN3cub18CUB_300001_SM_10006detail9transform16transform_kernelINS2_10policy_hubILb0EN4cuda3std3__45tupleIJN6thrust24THRUST_300001_SM_1000_NS6detail15normal_iteratorINSA_10device_ptrIiEEEESF_EEEE10policy1000EiNS7_7modulusIiEESF_JPiSL_EEEvT0_iT1_T2_DpNS2_10kernel_argIT3_EE,"ax",@progbits
	.align	128
        .global         _ZN3cub18CUB_300001_SM_10006detail9transform16transform_kernelINS2_10policy_hubILb0EN4cuda3std3__45tupleIJN6thrust24THRUST_300001_SM_1000_NS6detail15normal_iteratorINSA_10device_ptrIiEEEESF_EEEE10policy1000EiNS7_7modulusIiEESF_JPiSL_EEEvT0_iT1_T2_DpNS2_10kernel_argIT3_EE
        .type           _ZN3cub18CUB_300001_SM_10006detail9transform16transform_kernelINS2_10policy_hubILb0EN4cuda3std3__45tupleIJN6thrust24THRUST_300001_SM_1000_NS6detail15normal_iteratorINSA_10device_ptrIiEEEESF_EEEE10policy1000EiNS7_7modulusIiEESF_JPiSL_EEEvT0_iT1_T2_DpNS2_10kernel_argIT3_EE,@function
        .size           _ZN3cub18CUB_300001_SM_10006detail9transform16transform_kernelINS2_10policy_hubILb0EN4cuda3std3__45tupleIJN6thrust24THRUST_300001_SM_1000_NS6detail15normal_iteratorINSA_10device_ptrIiEEEESF_EEEE10policy1000EiNS7_7modulusIiEESF_JPiSL_EEEvT0_iT1_T2_DpNS2_10kernel_argIT3_EE,(.L_x_222 - _ZN3cub18CUB_300001_SM_10006detail9transform16transform_kernelINS2_10policy_hubILb0EN4cuda3std3__45tupleIJN6thrust24THRUST_300001_SM_1000_NS6detail15normal_iteratorINSA_10device_ptrIiEEEESF_EEEE10policy1000EiNS7_7modulusIiEESF_JPiSL_EEEvT0_iT1_T2_DpNS2_10kernel_argIT3_EE)
        .other          _ZN3cub18CUB_300001_SM_10006detail9transform16transform_kernelINS2_10policy_hubILb0EN4cuda3std3__45tupleIJN6thrust24THRUST_300001_SM_1000_NS6detail15normal_iteratorINSA_10device_ptrIiEEEESF_EEEE10policy1000EiNS7_7modulusIiEESF_JPiSL_EEEvT0_iT1_T2_DpNS2_10kernel_argIT3_EE,@"STO_CUDA_ENTRY STV_DEFAULT"
_ZN3cub18CUB_300001_SM_10006detail9transform16transform_kernelINS2_10policy_hubILb0EN4cuda3std3__45tupleIJN6thrust24THRUST_300001_SM_1000_NS6detail15normal_iteratorINSA_10device_ptrIiEEEESF_EEEE10policy1000EiNS7_7modulusIiEESF_JPiSL_EEEvT0_iT1_T2_DpNS2_10kernel_argIT3_EE:
.text._ZN3cub18CUB_300001_SM_10006detail9transform16transform_kernelINS2_10policy_hubILb0EN4cuda3std3__45tupleIJN6thrust24THRUST_300001_SM_1000_NS6detail15normal_iteratorINSA_10device_ptrIiEEEESF_EEEE10policy1000EiNS7_7modulusIiEESF_JPiSL_EEEvT0_iT1_T2_DpNS2_10kernel_argIT3_EE:
[----:B------:R-:W-:Y:S08]  /*0000*/  LDC R1, c[0x0][0x37c] ;  /* 0x0000df00ff017b82 */ /* 0x000ff00000000800 */
[----:B------:R-:W1:Y:S01]  /*0010*/  S2UR UR5, SR_CTAID.X ;  /* 0x00000000000579c3 */ /* 0x000e620000002500 */
[----:B------:R-:W2:Y:S01]  /*0020*/  LDCU UR7, c[0x0][0x370] ;  /* 0x00006e00ff0777ac */ /* 0x000ea20008000800 */
[----:B------:R-:W3:Y:S01]  /*0030*/  LDCU.64 UR16, c[0x0][0x380] ;  /* 0x00007000ff1077ac */ /* 0x000ee20008000a00 */
[----:B------:R-:W4:Y:S01]  /*0040*/  LDCU.64 UR20, c[0x0][0x358] ;  /* 0x00006b00ff1477ac */ /* 0x000f220008000a00 */
[----:B---3--:R-:W-:-:S02]  /*0050*/  USHF.L.U32 UR24, UR17, 0x7, URZ ;  /* 0x0000000711187899 */ /* 0x008fc400080006ff */
[----:B-1----:R-:W-:Y:S02]  /*0060*/  UIADD3 UR4, UPT, UPT, UR5, 0x2, URZ ;  /* 0x0000000205047890 */ /* 0x002fe4000fffe0ff */
[----:B------:R-:W-:Y:S02]  /*0070*/  UIMAD UR22, UR24, UR5, URZ ;  /* 0x00000005181672a4 */ /* 0x000fe4000f8e02ff */
[----:B--2---:R-:W-:Y:S02]  /*0080*/  UISETP.GE.U32.AND UP0, UPT, UR4, UR7, UPT ;  /* 0x000000070400728c */ /* 0x004fe4000bf06070 */
[----:B------:R-:W-:Y:S02]  /*0090*/  UIADD3 UR6, UPT, UPT, -UR22, UR16, URZ ;  /* 0x0000001016067290 */ /* 0x000fe4000fffe1ff */
[----:B------:R-:W-:Y:S02]  /*00a0*/  UISETP.EQ.OR UP0, UPT, UR5, URZ, UP0 ;  /* 0x000000ff0500728c */ /* 0x000fe40008702670 */
[----:B------:R-:W-:-:S04]  /*00b0*/  UISETP.LT.AND UP1, UPT, UR24, UR6, UPT ;  /* 0x000000061800728c */ /* 0x000fc8000bf21270 */
[----:B------:R-:W-:-:S03]  /*00c0*/  USEL UR23, UR24, UR6, UP1 ;  /* 0x0000000618177287 */ /* 0x000fc60008800000 */
[----:B----4-:R-:W-:Y:S09]  /*00d0*/  BRA.U UP0, `(.L_x_71) ;  /* 0x0000000100dc7547 */ /* 0x010ff2000b800000 */
        /* <DEDUP_REMOVED lines=20> */
[----:B------:R-:W-:Y:S02]  /*0220*/  ULOP3.LUT UR13, UR13, 0xfffffff0, URZ, 0xc0, !UPT ;  /* 0xfffffff00d0d7892 */ /* 0x000fe4000f8ec0ff */
[----:B------:R-:W-:Y:S02]  /*0230*/  ULOP3.LUT UR12, UR12, 0xfffffff0, URZ, 0xc0, !UPT ;  /* 0xfffffff00c0c7892 */ /* 0x000fe4000f8ec0ff */
[----:B------:R-:W-:Y:S02]  /*0240*/  ULEA UR14, UR16, UR14, 0x18 ;  /* 0x0000000e100e7291 */ /* 0x000fe4000f8ec0ff */
[----:B------:R-:W-:Y:S01]  /*0250*/  USHF.R.U32.HI UR7, URZ, 0x4, UR13 ;  /* 0x00000004ff077899 */ /* 0x000fe2000801160d */
        /* <DEDUP_REMOVED lines=8> */
[----:B------:R-:W-:-:S02]  /*02e0*/  UIADD3 UR13, UPT, UPT, UR13, UR12, URZ ;  /* 0x0000000c0d0d7290 */ /* 0x000fc4000fffe0ff */
[----:B------:R-:W-:Y:S02]  /*02f0*/  ULEA UR16, UR17, UR14, 0x9 ;  /* 0x0000000e11107291 */ /* 0x000fe4000f8e48ff */
[----:B------:R-:W-:Y:S02]  /*0300*/  USHF.R.U32.HI UR12, URZ, 0x4, UR12 ;  /* 0x00000004ff0c7899 */ /* 0x000fe4000801160c */
[----:B----4-:R-:W-:Y:S01]  /*0310*/  UIMAD.WIDE UR4, UR22, 0x4, UR4 ;  /* 0x00000004160478a5 */ /* 0x010fe2000f8e0204 */
[----:B------:R-:W-:Y:S01]  /*0320*/  IMAD.U32 R0, RZ, RZ, UR13 ;  /* 0x0000000dff007e24 */ /* 0x000fe2000f8e00ff */
[----:B------:R-:W-:Y:S02]  /*0330*/  UPRMT UR7, UR7, 0x5410, URZ ;  /* 0x0000541007077896 */ /* 0x000fe400080000ff */
[----:B--2---:R-:W-:Y:S02]  /*0340*/  UIMAD.WIDE UR8, UR22, 0x4, UR8 ;  /* 0x00000004160878a5 */ /* 0x004fe4000f8e0208 */
[----:B------:R-:W-:-:S02]  /*0350*/  UIADD3 UR18, UPT, UPT, UR16, 0x80, URZ ;  /* 0x0000008010127890 */ /* 0x000fc4000fffe0ff */
[----:B------:R-:W-:Y:S01]  /*0360*/  UPRMT UR12, UR12, 0x5410, URZ ;  /* 0x000054100c0c7896 */ /* 0x000fe200080000ff */
[----:B------:R-:W-:Y:S02]  /*0370*/  UMOV UR19, UR15 ;  /* 0x0000000f00137c82 */ /* 0x000fe40008000000 */
[----:B---3--:R1:W-:Y:S06]  /*0380*/  UBLKCP.S.G [UR14], [UR4], UR7 ;  /* 0x0000000e040073ba */ /* 0x0083ec0008000207 */
[----:B------:R1:W-:Y:S01]  /*0390*/  UBLKCP.S.G [UR18], [UR8], UR12 ;  /* 0x00000012080073ba */ /* 0x0003e2000800020c */
[----:B------:R1:W-:Y:S01]  /*03a0*/  SYNCS.ARRIVE.TRANS64 RZ, [UR15], R0 ;  /* 0x00000000ffff79a7 */ /* 0x0003e2000800000f */
[----:B------:R-:W-:Y:S01]  /*03b0*/  NOP ;  /* 0x0000000000007918 */ /* 0x000fe20000000000 */
.L_x_73:
[----:B-1----:R-:W-:Y:S05]  /*03c0*/  BSYNC.RECONVERGENT B0 ;  /* 0x0000000000007941 */ /* 0x002fea0003800200 */
.L_x_72:
[----:B------:R-:W1:Y:S08]  /*03d0*/  S2UR UR5, SR_CgaCtaId ;  /* 0x00000000000579c3 */ /* 0x000e700000008800 */
[----:B------:R-:W-:Y:S01]  /*03e0*/  BAR.SYNC.DEFER_BLOCKING 0x0 ;  /* 0x0000000000007b1d */ /* 0x000fe20000010000 */
[----:B------:R-:W-:-:S05]  /*03f0*/  SHF.L.U32 R0, RZ, 0x1f, RZ ;  /* 0x0000001fff007819 */ /* 0x000fca00000006ff */
[----:B------:R-:W-:Y:S02]  /*0400*/  UMOV UR4, 0x400 ;  /* 0x0000040000047882 */ /* 0x000fe40000000000 */
[----:B-1----:R-:W-:-:S12]  /*0410*/  ULEA UR4, UR5, UR4, 0x18 ;  /* 0x0000000405047291 */ /* 0x002fd8000f8ec0ff */
.L_x_74:
[----:B------:R-:W1:Y:S02]  /*0420*/  SYNCS.PHASECHK.TRANS64.TRYWAIT P0, [UR4], R0 ;  /* 0x00000000ff0075a7 */ /* 0x000e640008001104 */
[----:B-1----:R-:W-:Y:S05]  /*0430*/  @!P0 BRA `(.L_x_74) ;  /* 0xfffffffc00f88947 */ /* 0x002fea000383ffff */
[----:B------:R-:W-:Y:S05]  /*0440*/  BRA `(.L_x_75) ;  /* 0x0000001400687947 */ /* 0x000fea0003800000 */
.L_x_71:
[----:B------:R-:W1:Y:S01]  /*0450*/  S2R R2, SR_TID.Y ;  /* 0x0000000000027919 */ /* 0x000e620000002200 */
[----:B------:R-:W2:Y:S01]  /*0460*/  LDCU UR10, c[0x0][0x360] ;  /* 0x00006c00ff0a77ac */ /* 0x000ea20008000800 */
[----:B------:R-:W-:Y:S01]  /*0470*/  BSSY.RECONVERGENT B0, `(.L_x_76) ;  /* 0x00000b1000007945 */ /* 0x000fe20003800200 */
[----:B------:R-:W1:Y:S01]  /*0480*/  S2R R3, SR_TID.Z ;  /* 0x0000000000037919 */ /* 0x000e620000002300 */
[----:B------:R-:W2:Y:S01]  /*0490*/  LDCU UR11, c[0x0][0x364] ;  /* 0x00006c80ff0b77ac */ /* 0x000ea20008000800 */
[----:B------:R-:W3:Y:S01]  /*04a0*/  LDC R0, c[0x0][0x368] ;  /* 0x0000da00ff007b82 */ /* 0x000ee20000000800 */
[----:B------:R-:W4:Y:S01]  /*04b0*/  S2R R5, SR_TID.X ;  /* 0x0000000000057919 */ /* 0x000f220000002100 */
[----:B------:R-:W-:Y:S02]  /*04c0*/  USHF.L.U32 UR4, UR23, 0x2, URZ ;  /* 0x0000000217047899 */ /* 0x000fe400080006ff */
[----:B------:R-:W-:Y:S02]  /*04d0*/  USHF.R.S32.HI UR12, URZ, 0x1f, UR22 ;  /* 0x0000001fff0c7899 */ /* 0x000fe40008011416 */
[----:B------:R-:W-:-:S04]  /*04e0*/  USHF.R.S32.HI UR5, URZ, 0x1f, UR4 ;  /* 0x0000001fff057899 */ /* 0x000fc80008011404 */
[----:B------:R-:W-:Y:S02]  /*04f0*/  USHF.R.U32.HI UR13, URZ, 0x2, UR5 ;  /* 0x00000002ff0d7899 */ /* 0x000fe40008011605 */
[----:B------:R-:W-:Y:S02]  /*0500*/  USHF.R.U64 UR7, UR4, 0x2, UR5 ;  /* 0x0000000204077899 */ /* 0x000fe40008001205 */
[----:B--2---:R-:W-:Y:S02]  /*0510*/  UIMAD UR4, UR10, UR11, URZ ;  /* 0x0000000b0a0472a4 */ /* 0x004fe4000f8e02ff */
[----:B-1----:R-:W-:Y:S02]  /*0520*/  IMAD R2, R3, UR11, R2 ;  /* 0x0000000b03027c24 */ /* 0x002fe4000f8e0202 */
[----:B------:R-:W-:Y:S02]  /*0530*/  IMAD.U32 R3, RZ, RZ, UR13 ;  /* 0x0000000dff037e24 */ /* 0x000fe4000f8e00ff */
[----:B----4-:R-:W-:-:S02]  /*0540*/  IMAD R2, R2, UR10, R5 ;  /* 0x0000000a02027c24 */ /* 0x010fc4000f8e0205 */
[----:B---3--:R-:W-:Y:S01]  /*0550*/  IMAD R5, R0, UR4, RZ ;  /* 0x0000000400057c24 */ /* 0x008fe2000f8e02ff */
[----:B------:R-:W-:Y:S02]  /*0560*/  UMOV UR4, URZ ;  /* 0x000000ff00047c82 */ /* 0x000fe40008000000 */
[----:B------:R-:W-:-:S04]  /*0570*/  ISETP.LT.U32.AND P0, PT, R2, UR7, PT ;  /* 0x0000000702007c0c */ /* 0x000fc8000bf01070 */
[----:B------:R-:W-:Y:S01]  /*0580*/  ISETP.GT.U32.AND.EX P0, PT, R3, RZ, PT, P0 ;  /* 0x000000ff0300720c */ /* 0x000fe20003f04100 */
[----:B------:R-:W-:-:S12]  /*0590*/  IMAD.MOV.U32 R3, RZ, RZ, RZ ;  /* 0x000000ffff037224 */ /* 0x000fd800078e00ff */
[----:B------:R-:W-:Y:S05]  /*05a0*/  @!P0 BRA `(.L_x_77) ;  /* 0x0000000800748947 */ /* 0x000fea0003800000 */
[----:B------:R-:W-:Y:S01]  /*05b0*/  IMAD.IADD R7, R5, 0x1, R2 ;  /* 0x0000000105077824 */ /* 0x000fe200078e0202 */
[----:B------:R-:W-:Y:S01]  /*05c0*/  MOV R6, UR7 ;  /* 0x0000000700067c02 */ /* 0x000fe20008000f00 */
[----:B------:R-:W-:Y:S01]  /*05d0*/  IMAD.U32 R4, RZ, RZ, UR13 ;  /* 0x0000000dff047e24 */ /* 0x000fe2000f8e00ff */
[----:B------:R-:W-:Y:S01]  /*05e0*/  BSSY.RECONVERGENT B1, `(.L_x_78) ;  /* 0x0000029000017945 */ /* 0x000fe20003800200 */
[----:B------:R-:W-:Y:S01]  /*05f0*/  IMAD.U32 R8, RZ, RZ, UR13 ;  /* 0x0000000dff087e24 */ /* 0x000fe2000f8e00ff */
[C---:B------:R-:W-:Y:S01]  /*0600*/  ISETP.LT.U32.AND P1, PT, R7.reuse, UR7, PT ;  /* 0x0000000707007c0c */ /* 0x040fe2000bf21070 */
[----:B------:R-:W-:Y:S01]  /*0610*/  IMAD.MOV.U32 R9, RZ, RZ, -0x1 ;  /* 0xffffffffff097424 */ /* 0x000fe200078e00ff */
[----:B------:R-:W-:Y:S02]  /*0620*/  ISETP.LT.U32.AND P0, PT, R7, UR7, PT ;  /* 0x0000000707007c0c */ /* 0x000fe4000bf01070 */
[----:B------:R-:W-:Y:S02]  /*0630*/  ISETP.GT.U32.AND.EX P1, PT, R4, RZ, PT, P1 ;  /* 0x000000ff0400720c */ /* 0x000fe40003f24110 */
[----:B------:R-:W-:Y:S01]  /*0640*/  ISETP.GT.U32.AND.EX P0, PT, R8, RZ, PT, P0 ;  /* 0x000000ff0800720c */ /* 0x000fe20003f04100 */
[----:B------:R-:W-:Y:S01]  /*0650*/  IMAD.U32 R8, RZ, RZ, UR13 ;  /* 0x0000000dff087e24 */ /* 0x000fe2000f8e00ff */
[----:B------:R-:W-:-:S02]  /*0660*/  SEL R6, R6, R7, P1 ;  /* 0x0000000706067207 */ /* 0x000fc40000800000 */
[----:B------:R-:W-:Y:S02]  /*0670*/  SEL R4, RZ, 0x1, !P0 ;  /* 0x00000001ff047807 */ /* 0x000fe40004000000 */
        /* <DEDUP_REMOVED lines=13> */
[----:B------:R-:W-:-:S04]  /*0750*/  IMAD.HI.U32 R7, R7, R9, R6 ;  /* 0x0000000907077227 */ /* 0x000fc800078e0006 */
[----:B------:R-:W-:Y:S02]  /*0760*/  IMAD.MOV.U32 R9, RZ, RZ, RZ ;  /* 0x000000ffff097224 */ /* 0x000fe400078e00ff */
[----:B------:R-:W-:-:S04]  /*0770*/  IMAD.HI.U32 R7, R7, R12, RZ ;  /* 0x0000000c07077227 */ /* 0x000fc800078e00ff */
[----:B------:R-:W-:-:S04]  /*0780*/  IMAD.MOV R10, RZ, RZ, -R7 ;  /* 0x000000ffff0a7224 */ /* 0x000fc800078e0a07 */
[----:B------:R-:W-:-:S05]  /*0790*/  IMAD R10, R5, R10, R12 ;  /* 0x0000000a050a7224 */ /* 0x000fca00078e020c */
[----:B------:R-:W-:-:S13]  /*07a0*/  ISETP.GE.U32.AND P0, PT, R10, R5, PT ;  /* 0x000000050a00720c */ /* 0x000fda0003f06070 */
[----:B------:R-:W-:Y:S01]  /*07b0*/  @P0 IADD3 R10, PT, PT, -R5, R10, RZ ;  /* 0x0000000a050a0210 */ /* 0x000fe20007ffe1ff */
[----:B------:R-:W-:-:S03]  /*07c0*/  @P0 VIADD R7, R7, 0x1 ;  /* 0x0000000107070836 */ /* 0x000fc60000000000 */
[----:B------:R-:W-:-:S13]  /*07d0*/  ISETP.GE.U32.AND P1, PT, R10, R5, PT ;  /* 0x000000050a00720c */ /* 0x000fda0003f26070 */
[----:B------:R-:W-:Y:S01]  /*07e0*/  @P1 VIADD R7, R7, 0x1 ;  /* 0x0000000107071836 */ /* 0x000fe20000000000 */
[----:B------:R-:W-:-:S05]  /*07f0*/  @!P2 LOP3.LUT R7, RZ, R5, RZ, 0x33, !PT ;  /* 0x00000005ff07a212 */ /* 0x000fca00078e33ff */
[----:B------:R-:W-:Y:S01]  /*0800*/  IMAD.MOV.U32 R8, RZ, RZ, R7 ;  /* 0x000000ffff087224 */ /* 0x000fe200078e0007 */
[----:B------:R-:W-:Y:S06]  /*0810*/  BRA `(.L_x_80) ;  /* 0x0000000000147947 */ /* 0x000fec0003800000 */
.L_x_79:
[----:B------:R-:W-:Y:S01]  /*0820*/  IMAD.MOV.U32 R9, RZ, RZ, R12 ;  /* 0x000000ffff097224 */ /* 0x000fe200078e000c */
[----:B------:R-:W-:-:S07]  /*0830*/  MOV R8, 0x850 ;  /* 0x0000085000087802 */ /* 0x000fce0000000f00 */
[----:B------:R-:W-:Y:S05]  /*0840*/  CALL.REL.NOINC `($__internal_1_$__cuda_sm20_div_u64) ;  /* 0x0000001800307944 */ /* 0x000fea0003c00000 */
[----:B------:R-:W-:Y:S01]  /*0850*/  IMAD.MOV.U32 R8, RZ, RZ, R6 ;  /* 0x000000ffff087224 */ /* 0x000fe200078e0006 */
[----:B------:R-:W-:-:S07]  /*0860*/  MOV R9, R7 ;  /* 0x0000000700097202 */ /* 0x000fce0000000f00 */
.L_x_80:
[----:B------:R-:W-:Y:S05]  /*0870*/  BSYNC.RECONVERGENT B1 ;  /* 0x0000000000017941 */ /* 0x000fea0003800200 */
.L_x_78:
[----:B------:R-:W-:Y:S01]  /*0880*/  IADD3 R12, P0, PT, R8, R4, RZ ;  /* 0x00000004080c7210 */ /* 0x000fe20007f1e0ff */
[----:B------:R-:W1:Y:S01]  /*0890*/  LDC R6, c[0x0][0x3a0] ;  /* 0x0000e800ff067b82 */ /* 0x000e620000000800 */
[----:B------:R-:W-:Y:S01]  /*08a0*/  BSSY.RECONVERGENT B1, `(.L_x_81) ;  /* 0x0000030000017945 */ /* 0x000fe20003800200 */
[----:B------:R-:W-:Y:S01]  /*08b0*/  IMAD.MOV.U32 R27, RZ, RZ, R2 ;  /* 0x000000ffff1b7224 */ /* 0x000fe200078e0002 */
[C---:B------:R-:W-:Y:S01]  /*08c0*/  LOP3.LUT R4, R12.reuse, 0x3, RZ, 0xc0, !PT ;  /* 0x000000030c047812 */ /* 0x040fe200078ec0ff */
[----:B------:R-:W-:Y:S01]  /*08d0*/  IMAD.X R8, RZ, RZ, R9, P0 ;  /* 0x000000ffff087224 */ /* 0x000fe200000e0609 */
[----:B------:R-:W-:Y:S02]  /*08e0*/  ISETP.GE.U32.AND P0, PT, R12, 0x3, PT ;  /* 0x000000030c00780c */ /* 0x000fe40003f06070 */
[----:B------:R-:W-:Y:S01]  /*08f0*/  ISETP.NE.U32.AND P1, PT, R4, 0x3, PT ;  /* 0x000000030400780c */ /* 0x000fe20003f25070 */
[----:B------:R-:W-:Y:S01]  /*0900*/  IMAD.MOV.U32 R4, RZ, RZ, R3 ;  /* 0x000000ffff047224 */ /* 0x000fe200078e0003 */
[----:B------:R-:W-:-:S02]  /*0910*/  ISETP.GE.U32.AND.EX P0, PT, R8, RZ, PT, P0 ;  /* 0x000000ff0800720c */ /* 0x000fc40003f06100 */
[----:B------:R-:W-:Y:S02]  /*0920*/  ISETP.NE.AND.EX P1, PT, RZ, RZ, PT, P1 ;  /* 0x000000ffff00720c */ /* 0x000fe40003f25310 */
[----:B-1----:R-:W-:-:S11]  /*0930*/  SHF.R.S32.HI R11, RZ, 0x1f, R6 ;  /* 0x0000001fff0b7819 */ /* 0x002fd60000011406 */
[----:B------:R-:W-:Y:S05]  /*0940*/  @!P1 BRA `(.L_x_82) ;  /* 0x0000000000949947 */ /* 0x000fea0003800000 */
[----:B------:R-:W1:Y:S01]  /*0950*/  S2UR UR8, SR_CgaCtaId ;  /* 0x00000000000879c3 */ /* 0x000e620000008800 */
[----:B------:R-:W2:Y:S01]  /*0960*/  LDCU.64 UR14, c[0x0][0x398] ;  /* 0x00007300ff0e77ac */ /* 0x000ea20008000a00 */
[----:B------:R-:W-:Y:S02]  /*0970*/  VIADD R12, R12, 0x1 ;  /* 0x000000010c0c7836 */ /* 0x000fe40000000000 */
[----:B------:R-:W-:Y:S01]  /*0980*/  IMAD R8, R0, UR11, RZ ;  /* 0x0000000b00087c24 */ /* 0x000fe2000f8e02ff */
[----:B------:R-:W-:Y:S01]  /*0990*/  USHF.L.U32 UR5, UR22, 0x2, URZ ;  /* 0x0000000216057899 */ /* 0x000fe200080006ff */
[----:B------:R-:W-:Y:S01]  /*09a0*/  IMAD.MOV.U32 R27, RZ, RZ, R2 ;  /* 0x000000ffff1b7224 */ /* 0x000fe200078e0002 */
[----:B------:R-:W-:Y:S01]  /*09b0*/  USHF.L.U64.HI UR9, UR22, 0x2, UR12 ;  /* 0x0000000216097899 */ /* 0x000fe2000801020c */
[----:B------:R-:W-:Y:S01]  /*09c0*/  LOP3.LUT R12, R12, 0x3, RZ, 0xc0, !PT ;  /* 0x000000030c0c7812 */ /* 0x000fe200078ec0ff */
[----:B------:R-:W-:Y:S02]  /*09d0*/  IMAD R10, R8, UR10, RZ ;  /* 0x0000000a080a7c24 */ /* 0x000fe4000f8e02ff */
[----:B------:R-:W-:Y:S01]  /*09e0*/  LEA R7, P1, R2, UR5, 0x2 ;  /* 0x0000000502077c11 */ /* 0x000fe2000f8210ff */
[----:B------:R-:W-:-:S02]  /*09f0*/  UMOV UR5, 0x400 ;  /* 0x0000040000057882 */ /* 0x000fc40000000000 */
[----:B------:R-:W-:Y:S01]  /*0a00*/  UIADD3 UR5, UPT, UPT, UR5, 0x80, URZ ;  /* 0x0000008005057890 */ /* 0x000fe2000fffe0ff */
[----:B------:R-:W-:Y:S02]  /*0a10*/  LEA.HI.X R4, R2, UR9, R3, 0x2, P1 ;  /* 0x0000000902047c11 */ /* 0x000fe400088f1403 */
[----:B------:R-:W-:Y:S02]  /*0a20*/  IADD3 R12, P1, PT, RZ, -R12, RZ ;  /* 0x8000000cff0c7210 */ /* 0x000fe40007f3e0ff */
[----:B--2---:R-:W-:-:S03]  /*0a30*/  IADD3 R14, P2, P3, R7, UR14, R6 ;  /* 0x0000000e070e7c10 */ /* 0x004fc6000fb5e006 */
[----:B------:R-:W-:Y:S01]  /*0a40*/  IMAD.X R13, RZ, RZ, -0x1, P1 ;  /* 0xffffffffff0d7424 */ /* 0x000fe200008e06ff */
[----:B------:R-:W-:Y:S01]  /*0a50*/  IADD3.X R15, PT, PT, R4, UR15, R11, P2, P3 ;  /* 0x0000000f040f7c10 */ /* 0x000fe200097e640b */
[----:B-1----:R-:W-:Y:S01]  /*0a60*/  ULEA UR5, UR8, UR5, 0x18 ;  /* 0x0000000508057291 */ /* 0x002fe2000f8ec0ff */
[----:B------:R-:W-:-:S05]  /*0a70*/  MOV R4, R3 ;  /* 0x0000000300047202 */ /* 0x000fca0000000f00 */
[----:B------:R-:W-:-:S04]  /*0a80*/  VIADD R7, R6, UR5 ;  /* 0x0000000506077c36 */ /* 0x000fc80008000000 */
[----:B------:R-:W-:-:S07]  /*0a90*/  IMAD R7, R2, 0x4, R7 ;  /* 0x0000000402077824 */ /* 0x000fce00078e0207 */
.L_x_83:
        /* <DEDUP_REMOVED lines=11> */
[----:B------:R1:W-:Y:S01]  /*0b50*/  LDGSTS.E [R7], desc[UR20][R8.64] ;  /* 0x0000000008077fae */ /* 0x0003e2000b9a1014 */
[----:B------:R-:W-:Y:S02]  /*0b60*/  LEA.HI.X R15, R5, R15, RZ, 0x2, P3 ;  /* 0x0000000f050f7211 */ /* 0x000fe400018f14ff */
[----:B------:R-:W-:-:S02]  /*0b70*/  ISETP.NE.AND.EX P1, PT, R13, RZ, PT, P1 ;  /* 0x000000ff0d00720c */ /* 0x000fc40003f25310 */
[----:B-1----:R-:W-:-:S11]  /*0b80*/  LEA R7, R10, R7, 0x2 ;  /* 0x000000070a077211 */ /* 0x002fd600078e10ff */
[----:B------:R-:W-:Y:S05]  /*0b90*/  @P1 BRA `(.L_x_83) ;  /* 0xfffffffc00c01947 */ /* 0x000fea000383ffff */
.L_x_82:
[----:B------:R-:W-:Y:S05]  /*0ba0*/  BSYNC.RECONVERGENT B1 ;  /* 0x0000000000017941 */ /* 0x000fea0003800200 */
.L_x_81:
[----:B------:R-:W-:Y:S05]  /*0bb0*/  @!P0 BRA `(.L_x_77) ;  /* 0x0000000000f08947 */ /* 0x000fea0003800000 */
[----:B------:R-:W1:Y:S01]  /*0bc0*/  LDCU.64 UR14, c[0x0][0x398] ;  /* 0x00007300ff0e77ac */ /* 0x000e620008000a00 */
[----:B------:R-:W2:Y:S01]  /*0bd0*/  S2UR UR9, SR_CgaCtaId ;  /* 0x00000000000979c3 */ /* 0x000ea20000008800 */
[----:B------:R-:W-:Y:S01]  /*0be0*/  IMAD.SHL.U32 R9, R5, 0x4, RZ ;  /* 0x0000000405097824 */ /* 0x000fe200078e00ff */
[----:B------:R-:W-:Y:S01]  /*0bf0*/  UMOV UR8, 0x400 ;  /* 0x0000040000087882 */ /* 0x000fe20000000000 */
[----:B------:R-:W-:Y:S01]  /*0c00*/  IMAD R21, R0, UR11, RZ ;  /* 0x0000000b00157c24 */ /* 0x000fe2000f8e02ff */
[----:B------:R-:W-:Y:S01]  /*0c10*/  UIADD3 UR8, UPT, UPT, UR8, 0x80, URZ ;  /* 0x0000008008087890 */ /* 0x000fe2000fffe0ff */
[----:B------:R-:W-:Y:S02]  /*0c20*/  UMOV UR5, URZ ;  /* 0x000000ff00057c82 */ /* 0x000fe40008000000 */
[----:B------:R-:W-:Y:S01]  /*0c30*/  IMAD R21, R21, UR10, RZ ;  /* 0x0000000a15157c24 */ /* 0x000fe2000f8e02ff */
[----:B-1----:R-:W-:Y:S01]  /*0c40*/  IADD3 R25, P0, PT, R6, UR14, RZ ;  /* 0x0000000e06197c10 */ /* 0x002fe2000ff1e0ff */
[----:B------:R-:W-:-:S03]  /*0c50*/  USHF.L.U64.HI UR14, UR22, 0x2, UR12 ;  /* 0x00000002160e7899 */ /* 0x000fc6000801020c */
[----:B------:R-:W-:Y:S01]  /*0c60*/  IADD3.X R7, PT, PT, R11, UR15, RZ, P0, !PT ;  /* 0x0000000f0b077c10 */ /* 0x000fe200087fe4ff */
[----:B------:R-:W-:Y:S02]  /*0c70*/  USHF.L.U32 UR15, UR22, 0x2, URZ ;  /* 0x00000002160f7899 */ /* 0x000fe400080006ff */
[C---:B------:R-:W-:Y:S01]  /*0c80*/  IADD3 R8, P0, PT, R27.reuse, UR22, RZ ;  /* 0x000000161b087c10 */ /* 0x040fe2000ff1e0ff */
[----:B--2---:R-:W-:Y:S01]  /*0c90*/  ULEA UR8, UR9, UR8, 0x18 ;  /* 0x0000000809087291 */ /* 0x004fe2000f8ec0ff */
[----:B------:R-:W-:Y:S02]  /*0ca0*/  SHF.R.U32.HI R11, RZ, 0x1e, R5 ;  /* 0x0000001eff0b7819 */ /* 0x000fe40000011605 */
[----:B------:R-:W-:Y:S01]  /*0cb0*/  IADD3.X R15, PT, PT, R4, UR12, RZ, P0, !PT ;  /* 0x0000000c040f7c10 */ /* 0x000fe200087fe4ff */
[----:B------:R-:W-:Y:S01]  /*0cc0*/  IMAD.SHL.U32 R14, R8, 0x4, RZ ;  /* 0x00000004080e7824 */ /* 0x000fe200078e00ff */
[----:B------:R-:W-:Y:S01]  /*0cd0*/  LEA R10, P0, R27, UR15, 0x2 ;  /* 0x0000000f1b0a7c11 */ /* 0x000fe2000f8010ff */
[----:B------:R-:W-:Y:S01]  /*0ce0*/  VIADD R6, R6, UR8 ;  /* 0x0000000806067c36 */ /* 0x000fe20008000000 */
[----:B------:R-:W-:-:S02]  /*0cf0*/  SHF.L.U64.HI R15, R8, 0x2, R15 ;  /* 0x00000002080f7819 */ /* 0x000fc4000001020f */
[C---:B------:R-:W-:Y:S01]  /*0d00*/  LEA.HI.X R12, R27.reuse, UR14, R4, 0x2, P0 ;  /* 0x0000000e1b0c7c11 */ /* 0x040fe200080f1404 */
[----:B------:R-:W-:Y:S01]  /*0d10*/  IMAD R8, R27, 0x4, R6 ;  /* 0x000000041b087824 */ /* 0x000fe200078e0206 */
[-C--:B------:R-:W-:Y:S01]  /*0d20*/  IADD3 R20, P1, PT, R9, R10.reuse, RZ ;  /* 0x0000000a09147210 */ /* 0x080fe20007f3e0ff */
[C---:B------:R-:W-:Y:S01]  /*0d30*/  IMAD.WIDE.U32 R14, R5.reuse, 0xc, R14 ;  /* 0x0000000c050e7825 */ /* 0x040fe200078e000e */
[----:B------:R-:W-:-:S03]  /*0d40*/  LEA R13, P0, R5, R10, 0x3 ;  /* 0x0000000a050d7211 */ /* 0x000fc600078018ff */
[----:B------:R-:W-:Y:S01]  /*0d50*/  IMAD.X R26, R11, 0x1, R12, P1 ;  /* 0x000000010b1a7824 */ /* 0x000fe200008e060c */
[----:B------:R-:W-:Y:S01]  /*0d60*/  LEA.HI.X R24, R5, R12, RZ, 0x3, P0 ;  /* 0x0000000c05187211 */ /* 0x000fe200000f1cff */
[--C-:B------:R-:W-:Y:S01]  /*0d70*/  IMAD R22, R21, 0x4, R8.reuse ;  /* 0x0000000415167824 */ /* 0x100fe200078e0208 */
[----:B------:R-:W-:Y:S01]  /*0d80*/  IADD3 R28, PT, PT, R15, UR5, RZ ;  /* 0x000000050f1c7c10 */ /* 0x000fe2000fffe0ff */
[C-C-:B------:R-:W-:Y:S02]  /*0d90*/  IMAD R23, R21.reuse, 0x8, R8.reuse ;  /* 0x0000000815177824 */ /* 0x140fe400078e0208 */
[----:B------:R-:W-:-:S07]  /*0da0*/  IMAD R6, R21, 0xc, R8 ;  /* 0x0000000c15067824 */ /* 0x000fce00078e0208 */
.L_x_84:
[----:B------:R-:W-:-:S05]  /*0db0*/  IADD3 R18, P0, PT, R25, R10, RZ ;  /* 0x0000000a19127210 */ /* 0x000fca0007f1e0ff */
[----:B------:R-:W-:Y:S01]  /*0dc0*/  IMAD.X R19, R7, 0x1, R12, P0 ;  /* 0x0000000107137824 */ /* 0x000fe200000e060c */
[----:B------:R-:W-:-:S04]  /*0dd0*/  IADD3 R16, P0, PT, R25, R20, RZ ;  /* 0x0000001419107210 */ /* 0x000fc80007f1e0ff */
[----:B------:R-:W-:Y:S01]  /*0de0*/  @!PT LDS RZ, [RZ] ;  /* 0x00000000fffff984 */ /* 0x000fe20000000800 */
[----:B------:R-:W-:Y:S01]  /*0df0*/  @!PT LDS RZ, [RZ] ;  /* 0x00000000fffff984 */ /* 0x000fe20000000800 */
[----:B------:R-:W-:Y:S01]  /*0e00*/  @!PT LDS RZ, [RZ] ;  /* 0x00000000fffff984 */ /* 0x000fe20000000800 */
[----:B------:R1:W-:Y:S01]  /*0e10*/  LDGSTS.E [R8], desc[UR20][R18.64] ;  /* 0x0000000012087fae */ /* 0x0003e2000b9a1014 */
[----:B------:R-:W-:-:S05]  /*0e20*/  IMAD.X R17, R7, 0x1, R26, P0 ;  /* 0x0000000107117824 */ /* 0x000fca00000e061a */
[----:B------:R2:W-:Y:S01]  /*0e30*/  LDGSTS.E [R22], desc[UR20][R16.64] ;  /* 0x0000000010167fae */ /* 0x0005e2000b9a1014 */
[----:B-1----:R-:W-:Y:S02]  /*0e40*/  LEA R8, R21, R8, 0x4 ;  /* 0x0000000815087211 */ /* 0x002fe400078e20ff */
[----:B--2---:R-:W-:Y:S01]  /*0e50*/  IADD3 R16, P0, PT, R25, R13, RZ ;  /* 0x0000000d19107210 */ /* 0x004fe20007f1e0ff */
[----:B------:R-:W-:-:S04]  /*0e60*/  IMAD R22, R21, 0x10, R22 ;  /* 0x0000001015167824 */ /* 0x000fc800078e0216 */
[----:B------:R-:W-:Y:S01]  /*0e70*/  IMAD.X R17, R7, 0x1, R24, P0 ;  /* 0x0000000107117824 */ /* 0x000fe200000e0618 */
[----:B------:R-:W-:-:S04]  /*0e80*/  IADD3 R18, P0, PT, R25, R14, RZ ;  /* 0x0000000e19127210 */ /* 0x000fc80007f1e0ff */
[----:B------:R-:W-:Y:S01]  /*0e90*/  IADD3.X R19, PT, PT, R7, R28, RZ, P0, !PT ;  /* 0x0000001c07137210 */ /* 0x000fe200007fe4ff */
[----:B------:R1:W-:Y:S01]  /*0ea0*/  LDGSTS.E [R23], desc[UR20][R16.64] ;  /* 0x0000000010177fae */ /* 0x0003e2000b9a1014 */
[----:B------:R-:W-:-:S03]  /*0eb0*/  IADD3 R27, P0, PT, R9, R27, RZ ;  /* 0x0000001b091b7210 */ /* 0x000fc60007f1e0ff */
[----:B------:R2:W-:Y:S02]  /*0ec0*/  LDGSTS.E [R6], desc[UR20][R18.64] ;  /* 0x0000000012067fae */ /* 0x0005e4000b9a1014 */
[----:B------:R-:W-:Y:S01]  /*0ed0*/  IMAD.X R4, R11, 0x1, R4, P0 ;  /* 0x000000010b047824 */ /* 0x000fe200000e0604 */
[----:B------:R-:W-:-:S04]  /*0ee0*/  ISETP.GE.U32.AND P0, PT, R27, UR7, PT ;  /* 0x000000071b007c0c */ /* 0x000fc8000bf06070 */
[----:B------:R-:W-:Y:S01]  /*0ef0*/  ISETP.GE.U32.AND.EX P0, PT, R4, UR13, PT, P0 ;  /* 0x0000000d04007c0c */ /* 0x000fe2000bf06100 */
[----:B-1----:R-:W-:Y:S02]  /*0f00*/  IMAD.MOV.U32 R16, RZ, RZ, R25 ;  /* 0x000000ffff107224 */ /* 0x002fe400078e0019 */
[----:B------:R-:W-:Y:S02]  /*0f10*/  IMAD.MOV.U32 R17, RZ, RZ, R7 ;  /* 0x000000ffff117224 */ /* 0x000fe400078e0007 */
[----:B------:R-:W-:Y:S02]  /*0f20*/  IMAD R23, R21, 0x10, R23 ;  /* 0x0000001015177824 */ /* 0x000fe400078e0217 */
[----:B------:R-:W-:-:S04]  /*0f30*/  IMAD.WIDE.U32 R16, R5, 0x10, R16 ;  /* 0x0000001005107825 */ /* 0x000fc800078e0010 */
[----:B------:R-:W-:Y:S02]  /*0f40*/  IMAD.MOV.U32 R25, RZ, RZ, R16 ;  /* 0x000000ffff197224 */ /* 0x000fe400078e0010 */
[----:B------:R-:W-:Y:S02]  /*0f50*/  IMAD.MOV.U32 R7, RZ, RZ, R17 ;  /* 0x000000ffff077224 */ /* 0x000fe400078e0011 */
[----:B--2---:R-:W-:Y:S01]  /*0f60*/  IMAD R6, R21, 0x10, R6 ;  /* 0x0000001015067824 */ /* 0x004fe200078e0206 */
[----:B------:R-:W-:Y:S06]  /*0f70*/  @!P0 BRA `(.L_x_84) ;  /* 0xfffffffc008c8947 */ /* 0x000fec000383ffff */
.L_x_77:
[----:B------:R-:W-:Y:S05]  /*0f80*/  BSYNC.RECONVERGENT B0 ;  /* 0x0000000000007941 */ /* 0x000fea0003800200 */
.L_x_76:
[----:B------:R-:W-:Y:S01]  /*0f90*/  IMAD.U32 R4, RZ, RZ, UR13 ;  /* 0x0000000dff047e24 */ /* 0x000fe2000f8e00ff */
[----:B------:R-:W-:Y:S01]  /*0fa0*/  ISETP.LT.U32.AND P0, PT, R2, UR7, PT ;  /* 0x0000000702007c0c */ /* 0x000fe2000bf01070 */
[----:B------:R-:W0:Y:S01]  /*0fb0*/  LDGDEPBAR ;  /* 0x00000000000079af */ /* 0x000e220000000000 */
[----:B------:R-:W-:Y:S02]  /*0fc0*/  BSSY.RECONVERGENT B0, `(.L_x_85) ;  /* 0x000009f000007945 */ /* 0x000fe40003800200 */
[----:B------:R-:W-:-:S13]  /*0fd0*/  ISETP.GT.U32.AND.EX P0, PT, R4, R3, PT, P0 ;  /* 0x000000030400720c */ /* 0x000fda0003f04100 */
[----:B------:R-:W-:Y:S05]  /*0fe0*/  @!P0 BRA `(.L_x_86) ;  /* 0x0000000800708947 */ /* 0x000fea0003800000 */
[----:B------:R-:W-:Y:S01]  /*0ff0*/  IMAD.IADD R9, R5, 0x1, R2 ;  /* 0x0000000105097824 */ /* 0x000fe200078e0202 */
[----:B------:R-:W-:Y:S01]  /*1000*/  MOV R4, UR13 ;  /* 0x0000000d00047c02 */ /* 0x000fe20008000f00 */
[----:B------:R-:W-:Y:S01]  /*1010*/  IMAD.U32 R7, RZ, RZ, UR13 ;  /* 0x0000000dff077e24 */ /* 0x000fe2000f8e00ff */
[----:B------:R-:W-:Y:S01]  /*1020*/  BSSY.RECONVERGENT B1, `(.L_x_87) ;  /* 0x0000027000017945 */ /* 0x000fe20003800200 */
[----:B------:R-:W-:Y:S01]  /*1030*/  IMAD.U32 R6, RZ, RZ, UR7 ;  /* 0x00000007ff067e24 */ /* 0x000fe2000f8e00ff */
[C---:B------:R-:W-:Y:S01]  /*1040*/  ISETP.LT.U32.AND P0, PT, R9.reuse, UR7, PT ;  /* 0x0000000709007c0c */ /* 0x040fe2000bf01070 */
[----:B------:R-:W-:Y:S01]  /*1050*/  IMAD.U32 R10, RZ, RZ, UR13 ;  /* 0x0000000dff0a7e24 */ /* 0x000fe2000f8e00ff */
[----:B------:R-:W-:Y:S02]  /*1060*/  ISETP.LT.U32.AND P1, PT, R9, UR7, PT ;  /* 0x0000000709007c0c */ /* 0x000fe4000bf21070 */
[----:B------:R-:W-:Y:S02]  /*1070*/  ISETP.GT.U32.AND.EX P0, PT, R4, RZ, PT, P0 ;  /* 0x000000ff0400720c */ /* 0x000fe40003f04100 */
[----:B------:R-:W-:Y:S01]  /*1080*/  ISETP.GT.U32.AND.EX P1, PT, R7, RZ, PT, P1 ;  /* 0x000000ff0700720c */ /* 0x000fe20003f24110 */
[----:B------:R-:W-:Y:S01]  /*1090*/  IMAD.MOV.U32 R7, RZ, RZ, -0x1 ;  /* 0xffffffffff077424 */ /* 0x000fe200078e00ff */
        /* <DEDUP_REMOVED lines=8> */
[----:B------:R-:W-:Y:S01]  /*1120*/  IADD3 R11, PT, PT, RZ, -R5, RZ ;  /* 0x80000005ff0b7210 */ /* 0x000fe20007ffe0ff */
[----:B------:R-:W-:Y:S01]  /*1130*/  IMAD.MOV.U32 R6, RZ, RZ, RZ ;  /* 0x000000ffff067224 */ /* 0x000fe200078e00ff */
[----:B------:R-:W-:-:S05]  /*1140*/  ISETP.NE.U32.AND P2, PT, R5, RZ, PT ;  /* 0x000000ff0500720c */ /* 0x000fca0003f45070 */
[----:B-1----:R-:W1:Y:S02]  /*1150*/  MUFU.RCP R10, R10 ;  /* 0x0000000a000a7308 */ /* 0x002e640000001000 */
[----:B-1----:R-:W-:-:S06]  /*1160*/  VIADD R7, R10, 0xffffffe ;  /* 0x0ffffffe0a077836 */ /* 0x002fcc0000000000 */
[----:B------:R-:W1:Y:S02]  /*1170*/  F2I.FTZ.U32.TRUNC.NTZ R7, R7 ;  /* 0x0000000700077305 */ /* 0x000e64000021f000 */
[----:B-1----:R-:W-:-:S04]  /*1180*/  IMAD R11, R11, R7, RZ ;  /* 0x000000070b0b7224 */ /* 0x002fc800078e02ff */
[----:B------:R-:W-:-:S06]  /*1190*/  IMAD.HI.U32 R6, R7, R11, R6 ;  /* 0x0000000b07067227 */ /* 0x000fcc00078e0006 */
[----:B------:R-:W-:-:S04]  /*11a0*/  IMAD.HI.U32 R8, R6, R9, RZ ;  /* 0x0000000906087227 */ /* 0x000fc800078e00ff */
[----:B------:R-:W-:-:S04]  /*11b0*/  IMAD.MOV R6, RZ, RZ, -R8 ;  /* 0x000000ffff067224 */ /* 0x000fc800078e0a08 */
[----:B------:R-:W-:Y:S02]  /*11c0*/  IMAD R6, R5, R6, R9 ;  /* 0x0000000605067224 */ /* 0x000fe400078e0209 */
[----:B------:R-:W-:-:S03]  /*11d0*/  HFMA2 R9, -RZ, RZ, 0, 0 ;  /* 0x00000000ff097431 */ /* 0x000fc600000001ff */
[----:B------:R-:W-:-:S13]  /*11e0*/  ISETP.GE.U32.AND P0, PT, R6, R5, PT ;  /* 0x000000050600720c */ /* 0x000fda0003f06070 */
[----:B------:R-:W-:Y:S02]  /*11f0*/  @P0 IMAD.IADD R6, R6, 0x1, -R5 ;  /* 0x0000000106060824 */ /* 0x000fe400078e0a05 */
[----:B------:R-:W-:-:S03]  /*1200*/  @P0 VIADD R8, R8, 0x1 ;  /* 0x0000000108080836 */ /* 0x000fc60000000000 */
[----:B------:R-:W-:-:S13]  /*1210*/  ISETP.GE.U32.AND P1, PT, R6, R5, PT ;  /* 0x000000050600720c */ /* 0x000fda0003f26070 */
[----:B------:R-:W-:Y:S01]  /*1220*/  @P1 VIADD R8, R8, 0x1 ;  /* 0x0000000108081836 */ /* 0x000fe20000000000 */
[----:B------:R-:W-:Y:S01]  /*1230*/  @!P2 LOP3.LUT R8, RZ, R5, RZ, 0x33, !PT ;  /* 0x00000005ff08a212 */ /* 0x000fe200078e33ff */
[----:B------:R-:W-:Y:S06]  /*1240*/  BRA `(.L_x_89) ;  /* 0x0000000000107947 */ /* 0x000fec0003800000 */
.L_x_88:
[----:B------:R-:W-:-:S07]  /*1250*/  MOV R8, 0x1270 ;  /* 0x0000127000087802 */ /* 0x000fce0000000f00 */
[----:B------:R-:W-:Y:S05]  /*1260*/  CALL.REL.NOINC `($__internal_1_$__cuda_sm20_div_u64) ;  /* 0x0000000c00a87944 */ /* 0x000fea0003c00000 */
[----:B------:R-:W-:Y:S02]  /*1270*/  IMAD.MOV.U32 R8, RZ, RZ, R6 ;  /* 0x000000ffff087224 */ /* 0x000fe400078e0006 */
[----:B------:R-:W-:-:S07]  /*1280*/  IMAD.MOV.U32 R9, RZ, RZ, R7 ;  /* 0x000000ffff097224 */ /* 0x000fce00078e0007 */
.L_x_89:
[----:B------:R-:W-:Y:S05]  /*1290*/  BSYNC.RECONVERGENT B1 ;  /* 0x0000000000017941 */ /* 0x000fea0003800200 */
.L_x_87:
[----:B------:R-:W-:Y:S01]  /*12a0*/  IADD3 R4, P0, PT, R8, R4, RZ ;  /* 0x0000000408047210 */ /* 0x000fe20007f1e0ff */
[----:B------:R-:W1:Y:S01]  /*12b0*/  LDC R6, c[0x0][0x3b0] ;  /* 0x0000ec00ff067b82 */ /* 0x000e620000000800 */
[----:B------:R-:W-:Y:S02]  /*12c0*/  BSSY.RECONVERGENT B1, `(.L_x_90) ;  /* 0x0000031000017945 */ /* 0x000fe40003800200 */
[C---:B------:R-:W-:Y:S01]  /*12d0*/  LOP3.LUT R7, R4.reuse, 0x3, RZ, 0xc0, !PT ;  /* 0x0000000304077812 */ /* 0x040fe200078ec0ff */
[----:B------:R-:W-:Y:S01]  /*12e0*/  IMAD.X R8, RZ, RZ, R9, P0 ;  /* 0x000000ffff087224 */ /* 0x000fe200000e0609 */
[----:B------:R-:W-:Y:S02]  /*12f0*/  ISETP.GE.U32.AND P0, PT, R4, 0x3, PT ;  /* 0x000000030400780c */ /* 0x000fe40003f06070 */
[----:B------:R-:W-:Y:S02]  /*1300*/  ISETP.NE.U32.AND P1, PT, R7, 0x3, PT ;  /* 0x000000030700780c */ /* 0x000fe40003f25070 */
[----:B------:R-:W-:Y:S01]  /*1310*/  ISETP.GE.U32.AND.EX P0, PT, R8, RZ, PT, P0 ;  /* 0x000000ff0800720c */ /* 0x000fe20003f06100 */
[----:B------:R-:W-:Y:S01]  /*1320*/  IMAD.U32 R8, RZ, RZ, UR22 ;  /* 0x00000016ff087e24 */ /* 0x000fe2000f8e00ff */
[----:B------:R-:W-:-:S04]  /*1330*/  ISETP.NE.AND.EX P1, PT, RZ, RZ, PT, P1 ;  /* 0x000000ffff00720c */ /* 0x000fc80003f25310 */
[----:B------:R-:W-:Y:S02]  /*1340*/  SHF.R.S32.HI R8, RZ, 0x1f, R8 ;  /* 0x0000001fff087819 */ /* 0x000fe40000011408 */
[----:B-1----:R-:W-:-:S07]  /*1350*/  SHF.R.S32.HI R16, RZ, 0x1f, R6 ;  /* 0x0000001fff107819 */ /* 0x002fce0000011406 */
[----:B------:R-:W-:Y:S05]  /*1360*/  @!P1 BRA `(.L_x_91) ;  /* 0x0000000000989947 */ /* 0x000fea0003800000 */
[----:B------:R-:W1:Y:S01]  /*1370*/  S2UR UR8, SR_CgaCtaId ;  /* 0x00000000000879c3 */ /* 0x000e620000008800 */
[----:B------:R-:W2:Y:S01]  /*1380*/  LDCU.64 UR14, c[0x0][0x3a8] ;  /* 0x00007500ff0e77ac */ /* 0x000ea20008000a00 */
[----:B------:R-:W-:Y:S01]  /*1390*/  IMAD.U32 R7, RZ, RZ, UR22 ;  /* 0x00000016ff077e24 */ /* 0x000fe2000f8e00ff */
[----:B------:R-:W-:Y:S01]  /*13a0*/  IADD3 R9, PT, PT, R4, 0x1, RZ ;  /* 0x0000000104097810 */ /* 0x000fe20007ffe0ff */
[----:B------:R-:W-:Y:S01]  /*13b0*/  IMAD R10, R0, UR11, RZ ;  /* 0x0000000b000a7c24 */ /* 0x000fe2000f8e02ff */
[----:B------:R-:W-:Y:S01]  /*13c0*/  UMOV UR5, 0x400 ;  /* 0x0000040000057882 */ /* 0x000fe20000000000 */
[----:B------:R-:W-:Y:S01]  /*13d0*/  USHF.L.U32 UR9, UR22, 0x2, URZ ;  /* 0x0000000216097899 */ /* 0x000fe200080006ff */
[----:B------:R-:W-:Y:S01]  /*13e0*/  SHF.L.U64.HI R4, R7, 0x2, R8 ;  /* 0x0000000207047819 */ /* 0x000fe20000010208 */
[----:B------:R-:W3:Y:S01]  /*13f0*/  LDC R11, c[0x0][0x384] ;  /* 0x0000e100ff0b7b82 */ /* 0x000ee20000000800 */
[----:B------:R-:W-:Y:S01]  /*1400*/  UIADD3 UR5, UPT, UPT, UR5, 0x80, URZ ;  /* 0x0000008005057890 */ /* 0x000fe2000fffe0ff */
[----:B------:R-:W-:Y:S01]  /*1410*/  LOP3.LUT R9, R9, 0x3, RZ, 0xc0, !PT ;  /* 0x0000000309097812 */ /* 0x000fe200078ec0ff */
[----:B------:R-:W-:Y:S01]  /*1420*/  IMAD R14, R10, UR10, RZ ;  /* 0x0000000a0a0e7c24 */ /* 0x000fe2000f8e02ff */
[----:B------:R-:W-:-:S02]  /*1430*/  LEA R7, P1, R2, UR9, 0x2 ;  /* 0x0000000902077c11 */ /* 0x000fc4000f8210ff */
[----:B------:R-:W-:Y:S02]  /*1440*/  IADD3 R9, P3, PT, RZ, -R9, RZ ;  /* 0x80000009ff097210 */ /* 0x000fe40007f7e0ff */
[----:B------:R-:W-:Y:S02]  /*1450*/  LEA.HI.X R13, R2, R4, R3, 0x2, P1 ;  /* 0x00000004020d7211 */ /* 0x000fe400008f1403 */
[----:B--2---:R-:W-:-:S04]  /*1460*/  IADD3 R12, P1, P2, R7, UR14, R6 ;  /* 0x0000000e070c7c10 */ /* 0x004fc8000fa3e006 */
[----:B------:R-:W-:Y:S01]  /*1470*/  IADD3.X R13, PT, PT, R13, UR15, R16, P1, P2 ;  /* 0x0000000f0d0d7c10 */ /* 0x000fe20008fe4410 */
[----:B-1----:R-:W-:-:S06]  /*1480*/  ULEA UR5, UR8, UR5, 0x18 ;  /* 0x0000000508057291 */ /* 0x002fcc000f8ec0ff */
[----:B------:R-:W-:-:S04]  /*1490*/  VIADD R4, R6, UR5 ;  /* 0x0000000506047c36 */ /* 0x000fc80008000000 */
[----:B---3--:R-:W-:Y:S02]  /*14a0*/  IMAD R7, R11, 0x200, R4 ;  /* 0x000002000b077824 */ /* 0x008fe400078e0204 */
[----:B------:R-:W-:Y:S02]  /*14b0*/  IMAD.X R4, RZ, RZ, -0x1, P3 ;  /* 0xffffffffff047424 */ /* 0x000fe400018e06ff */
[----:B------:R-:W-:-:S07]  /*14c0*/  IMAD R7, R2, 0x4, R7 ;  /* 0x0000000402077824 */ /* 0x000fce00078e0207 */
.L_x_92:
[----:B------:R-:W-:Y:S01]  /*14d0*/  IADD3 R9, P1, PT, R9, 0x1, RZ ;  /* 0x0000000109097810 */ /* 0x000fe20007f3e0ff */
[----:B------:R-:W-:Y:S01]  /*14e0*/  IMAD.MOV.U32 R10, RZ, RZ, R12 ;  /* 0x000000ffff0a7224 */ /* 0x000fe200078e000c */
[----:B------:R-:W-:Y:S02]  /*14f0*/  MOV R11, R13 ;  /* 0x0000000d000b7202 */ /* 0x000fe40000000f00 */
[----:B------:R-:W-:Y:S01]  /*1500*/  IADD3 R2, P2, PT, R5, R2, RZ ;  /* 0x0000000205027210 */ /* 0x000fe20007f5e0ff */
[----:B------:R-:W-:Y:S01]  /*1510*/  IMAD.X R4, RZ, RZ, R4, P1 ;  /* 0x000000ffff047224 */ /* 0x000fe200008e0604 */
[----:B------:R-:W-:Y:S01]  /*1520*/  ISETP.NE.U32.AND P1, PT, R9, RZ, PT ;  /* 0x000000ff0900720c */ /* 0x000fe20003f25070 */
[----:B------:R-:W-:Y:S01]  /*1530*/  @!PT LDS RZ, [RZ] ;  /* 0x00000000fffff984 */ /* 0x000fe20000000800 */
[----:B------:R-:W-:Y:S01]  /*1540*/  @!PT LDS RZ, [RZ] ;  /* 0x00000000fffff984 */ /* 0x000fe20000000800 */
[----:B------:R-:W-:Y:S01]  /*1550*/  @!PT LDS RZ, [RZ] ;  /* 0x00000000fffff984 */ /* 0x000fe20000000800 */
[----:B------:R1:W-:Y:S01]  /*1560*/  LDGSTS.E [R7+0x80], desc[UR20][R10.64] ;  /* 0x000800000a077fae */ /* 0x0003e2000b9a1014 */
[----:B------:R-:W-:Y:S01]  /*1570*/  LEA R12, P3, R5, R12, 0x2 ;  /* 0x0000000c050c7211 */ /* 0x000fe200078610ff */
[----:B------:R-:W-:Y:S01]  /*1580*/  IMAD.X R3, RZ, RZ, R3, P2 ;  /* 0x000000ffff037224 */ /* 0x000fe200010e0603 */
[----:B------:R-:W-:-:S02]  /*1590*/  ISETP.NE.AND.EX P1, PT, R4, RZ, PT, P1 ;  /* 0x000000ff0400720c */ /* 0x000fc40003f25310 */
[----:B------:R-:W-:Y:S01]  /*15a0*/  LEA.HI.X R13, R5, R13, RZ, 0x2, P3 ;  /* 0x0000000d050d7211 */ /* 0x000fe200018f14ff */
[----:B-1----:R-:W-:-:S10]  /*15b0*/  IMAD R7, R14, 0x4, R7 ;  /* 0x000000040e077824 */ /* 0x002fd400078e0207 */
[----:B------:R-:W-:Y:S05]  /*15c0*/  @P1 BRA `(.L_x_92) ;  /* 0xfffffffc00c01947 */ /* 0x000fea000383ffff */
.L_x_91:
[----:B------:R-:W-:Y:S05]  /*15d0*/  BSYNC.RECONVERGENT B1 ;  /* 0x0000000000017941 */ /* 0x000fea0003800200 */
.L_x_90:
[----:B------:R-:W-:Y:S05]  /*15e0*/  @!P0 BRA `(.L_x_86) ;  /* 0x0000000000f08947 */ /* 0x000fea0003800000 */
[----:B------:R-:W1:Y:S01]  /*15f0*/  S2UR UR8, SR_CgaCtaId ;  /* 0x00000000000879c3 */ /* 0x000e620000008800 */
[----:B------:R-:W2:Y:S01]  /*1600*/  LDCU.64 UR14, c[0x0][0x3a8] ;  /* 0x00007500ff0e77ac */ /* 0x000ea20008000a00 */
[----:B------:R-:W-:Y:S01]  /*1610*/  IMAD.U32 R9, RZ, RZ, UR22 ;  /* 0x00000016ff097e24 */ /* 0x000fe2000f8e00ff */
[----:B------:R-:W-:Y:S01]  /*1620*/  SHF.R.U32.HI R20, RZ, 0x1e, R5 ;  /* 0x0000001eff147819 */ /* 0x000fe20000011605 */
[----:B------:R-:W-:Y:S01]  /*1630*/  IMAD R22, R0, UR11, RZ ;  /* 0x0000000b00167c24 */ /* 0x000fe2000f8e02ff */
[----:B------:R-:W-:Y:S01]  /*1640*/  UMOV UR5, 0x400 ;  /* 0x0000040000057882 */ /* 0x000fe20000000000 */
[----:B------:R-:W-:Y:S01]  /*1650*/  IMAD.SHL.U32 R17, R5, 0x4, RZ ;  /* 0x0000000405117824 */ /* 0x000fe200078e00ff */
[----:B------:R-:W-:Y:S01]  /*1660*/  UIADD3 UR5, UPT, UPT, UR5, 0x80, URZ ;  /* 0x0000008005057890 */ /* 0x000fe2000fffe0ff */
[----:B------:R-:W3:Y:S01]  /*1670*/  LDC R7, c[0x0][0x384] ;  /* 0x0000e100ff077b82 */ /* 0x000ee20000000800 */
[----:B------:R-:W-:Y:S01]  /*1680*/  SHF.L.U64.HI R18, R9, 0x2, R8 ;  /* 0x0000000209127819 */ /* 0x000fe20000010208 */
[----:B------:R-:W-:Y:S01]  /*1690*/  IMAD R22, R22, UR10, RZ ;  /* 0x0000000a16167c24 */ /* 0x000fe2000f8e02ff */
[----:B--2---:R-:W-:-:S04]  /*16a0*/  IADD3 R4, P0, PT, R6, UR14, RZ ;  /* 0x0000000e06047c10 */ /* 0x004fc8000ff1e0ff */
[----:B------:R-:W-:Y:S01]  /*16b0*/  IADD3.X R16, PT, PT, R16, UR15, RZ, P0, !PT ;  /* 0x0000000f10107c10 */ /* 0x000fe200087fe4ff */
[----:B-1----:R-:W-:Y:S02]  /*16c0*/  ULEA UR5, UR8, UR5, 0x18 ;  /* 0x0000000508057291 */ /* 0x002fe4000f8ec0ff */
[----:B------:R-:W-:-:S04]  /*16d0*/  USHF.L.U32 UR8, UR22, 0x2, URZ ;  /* 0x0000000216087899 */ /* 0x000fc800080006ff */
[----:B------:R-:W-:Y:S01]  /*16e0*/  VIADD R6, R6, UR5 ;  /* 0x0000000506067c36 */ /* 0x000fe20008000000 */
[----:B------:R-:W-:-:S04]  /*16f0*/  UMOV UR5, URZ ;  /* 0x000000ff00057c82 */ /* 0x000fc80008000000 */
[----:B---3--:R-:W-:Y:S02]  /*1700*/  LEA R23, R7, R6, 0x9 ;  /* 0x0000000607177211 */ /* 0x008fe400078e48ff */
[----:B------:R-:W-:-:S03]  /*1710*/  IADD3 R6, P0, PT, R2, UR22, RZ ;  /* 0x0000001602067c10 */ /* 0x000fc6000ff1e0ff */
[----:B------:R-:W-:Y:S02]  /*1720*/  IMAD R23, R2, 0x4, R23 ;  /* 0x0000000402177824 */ /* 0x000fe400078e0217 */
[----:B------:R-:W-:Y:S01]  /*1730*/  IMAD.X R7, R8, 0x1, R3, P0 ;  /* 0x0000000108077824 */ /* 0x000fe200000e0603 */
[----:B------:R-:W-:Y:S01]  /*1740*/  LEA R0, P0, R2, UR8, 0x2 ;  /* 0x0000000802007c11 */ /* 0x000fe2000f8010ff */
[C-C-:B------:R-:W-:Y:S02]  /*1750*/  IMAD R25, R22.reuse, 0x4, R23.reuse ;  /* 0x0000000416197824 */ /* 0x140fe400078e0217 */
[----:B------:R-:W-:Y:S01]  /*1760*/  IMAD R27, R22, 0x8, R23 ;  /* 0x00000008161b7824 */ /* 0x000fe200078e0217 */
[C---:B------:R-:W-:Y:S01]  /*1770*/  SHF.L.U64.HI R7, R6.reuse, 0x2, R7 ;  /* 0x0000000206077819 */ /* 0x040fe20000010207 */
[----:B------:R-:W-:Y:S01]  /*1780*/  IMAD.SHL.U32 R6, R6, 0x4, RZ ;  /* 0x0000000406067824 */ /* 0x000fe200078e00ff */
[----:B------:R-:W-:Y:S01]  /*1790*/  LEA.HI.X R18, R2, R18, R3, 0x2, P0 ;  /* 0x0000001202127211 */ /* 0x000fe200000f1403 */
[----:B------:R-:W-:Y:S01]  /*17a0*/  IMAD R29, R22, 0xc, R23 ;  /* 0x0000000c161d7824 */ /* 0x000fe200078e0217 */
[-C--:B------:R-:W-:Y:S01]  /*17b0*/  IADD3 R21, P0, PT, R17, R0.reuse, RZ ;  /* 0x0000000011157210 */ /* 0x080fe20007f1e0ff */
[C---:B------:R-:W-:Y:S01]  /*17c0*/  IMAD.WIDE.U32 R6, R5.reuse, 0xc, R6 ;  /* 0x0000000c05067825 */ /* 0x040fe200078e0006 */
[----:B------:R-:W-:-:S03]  /*17d0*/  LEA R19, P1, R5, R0, 0x3 ;  /* 0x0000000005137211 */ /* 0x000fc600078218ff */
[----:B------:R-:W-:Y:S01]  /*17e0*/  IMAD.X R24, R20, 0x1, R18, P0 ;  /* 0x0000000114187824 */ /* 0x000fe200000e0612 */
[----:B------:R-:W-:Y:S02]  /*17f0*/  LEA.HI.X R26, R5, R18, RZ, 0x3, P1 ;  /* 0x00000012051a7211 */ /* 0x000fe400008f1cff */
[----:B------:R-:W-:-:S07]  /*1800*/  IADD3 R28, PT, PT, R7, UR5, RZ ;  /* 0x00000005071c7c10 */ /* 0x000fce000fffe0ff */
.L_x_93:
[C---:B------:R-:W-:Y:S02]  /*1810*/  IADD3 R12, P0, PT, R4.reuse, R0, RZ ;  /* 0x00000000040c7210 */ /* 0x040fe40007f1e0ff */
[----:B------:R-:W-:-:S03]  /*1820*/  IADD3 R8, P1, PT, R4, R21, RZ ;  /* 0x0000001504087210 */ /* 0x000fc60007f3e0ff */
[----:B------:R-:W-:Y:S01]  /*1830*/  IMAD.X R13, R16, 0x1, R18, P0 ;  /* 0x00000001100d7824 */ /* 0x000fe200000e0612 */
[----:B------:R-:W-:Y:S01]  /*1840*/  IADD3 R10, P0, PT, R4, R19, RZ ;  /* 0x00000013040a7210 */ /* 0x000fe20007f1e0ff */
[----:B------:R-:W-:Y:S01]  /*1850*/  IMAD.X R9, R16, 0x1, R24, P1 ;  /* 0x0000000110097824 */ /* 0x000fe200008e0618 */
[----:B------:R-:W-:Y:S02]  /*1860*/  IADD3 R14, P1, PT, R4, R6, RZ ;  /* 0x00000006040e7210 */ /* 0x000fe40007f3e0ff */
[----:B------:R-:W-:Y:S01]  /*1870*/  @!PT LDS RZ, [RZ] ;  /* 0x00000000fffff984 */ /* 0x000fe20000000800 */
[----:B------:R-:W-:Y:S01]  /*1880*/  @!PT LDS RZ, [RZ] ;  /* 0x00000000fffff984 */ /* 0x000fe20000000800 */
[----:B------:R-:W-:Y:S01]  /*1890*/  @!PT LDS RZ, [RZ] ;  /* 0x00000000fffff984 */ /* 0x000fe20000000800 */
[----:B------:R1:W-:Y:S01]  /*18a0*/  LDGSTS.E [R23+0x80], desc[UR20][R12.64] ;  /* 0x000800000c177fae */ /* 0x0003e2000b9a1014 */
[C---:B------:R-:W-:Y:S01]  /*18b0*/  IMAD.X R11, R16.reuse, 0x1, R26, P0 ;  /* 0x00000001100b7824 */ /* 0x040fe200000e061a */
[----:B------:R-:W-:Y:S02]  /*18c0*/  IADD3 R2, P0, PT, R17, R2, RZ ;  /* 0x0000000211027210 */ /* 0x000fe40007f1e0ff */
[----:B------:R-:W-:Y:S01]  /*18d0*/  IADD3.X R15, PT, PT, R16, R28, RZ, P1, !PT ;  /* 0x0000001c100f7210 */ /* 0x000fe20000ffe4ff */
[----:B------:R2:W-:Y:S01]  /*18e0*/  LDGSTS.E [R25+0x80], desc[UR20][R8.64] ;  /* 0x0008000008197fae */ /* 0x0005e2000b9a1014 */
[C---:B------:R-:W-:Y:S01]  /*18f0*/  LEA R4, P1, R5.reuse, R4, 0x4 ;  /* 0x0000000405047211 */ /* 0x040fe200078220ff */
[----:B------:R-:W-:Y:S01]  /*1900*/  IMAD.X R3, R20, 0x1, R3, P0 ;  /* 0x0000000114037824 */ /* 0x000fe200000e0603 */
[----:B------:R-:W-:Y:S01]  /*1910*/  ISETP.GE.U32.AND P0, PT, R2, UR7, PT ;  /* 0x0000000702007c0c */ /* 0x000fe2000bf06070 */
[----:B------:R3:W-:Y:S01]  /*1920*/  LDGSTS.E [R27+0x80], desc[UR20][R10.64] ;  /* 0x000800000a1b7fae */ /* 0x0007e2000b9a1014 */
[----:B------:R-:W-:-:S02]  /*1930*/  LEA.HI.X R16, R5, R16, RZ, 0x4, P1 ;  /* 0x0000001005107211 */ /* 0x000fc400008f24ff */
[----:B------:R-:W-:Y:S01]  /*1940*/  ISETP.GE.U32.AND.EX P0, PT, R3, UR13, PT, P0 ;  /* 0x0000000d03007c0c */ /* 0x000fe2000bf06100 */
[----:B------:R4:W-:Y:S01]  /*1950*/  LDGSTS.E [R29+0x80], desc[UR20][R14.64] ;  /* 0x000800000e1d7fae */ /* 0x0009e2000b9a1014 */
[C---:B-1----:R-:W-:Y:S02]  /*1960*/  IMAD R23, R22.reuse, 0x10, R23 ;  /* 0x0000001016177824 */ /* 0x042fe400078e0217 */
[C---:B--2---:R-:W-:Y:S02]  /*1970*/  IMAD R25, R22.reuse, 0x10, R25 ;  /* 0x0000001016197824 */ /* 0x044fe400078e0219 */
[C---:B---3--:R-:W-:Y:S02]  /*1980*/  IMAD R27, R22.reuse, 0x10, R27 ;  /* 0x00000010161b7824 */ /* 0x048fe400078e021b */
[----:B----4-:R-:W-:-:S05]  /*1990*/  IMAD R29, R22, 0x10, R29 ;  /* 0x00000010161d7824 */ /* 0x010fca00078e021d */
[----:B------:R-:W-:Y:S05]  /*19a0*/  @!P0 BRA `(.L_x_93) ;  /* 0xfffffffc00988947 */ /* 0x000fea000383ffff */
.L_x_86:
[----:B------:R-:W-:Y:S05]  /*19b0*/  BSYNC.RECONVERGENT B0 ;  /* 0x0000000000007941 */ /* 0x000fea0003800200 */
.L_x_85:
[----:B------:R-:W0:Y:S01]  /*19c0*/  LDGDEPBAR ;  /* 0x00000000000079af */ /* 0x000e220000000000 */
[----:B------:R-:W-:-:S04]  /*19d0*/  DEPBAR.LE SB0, 0x0 ;  /* 0x000080000000791a */ /* 0x000fc80000000000 */
[----:B------:R-:W-:Y:S06]  /*19e0*/  BAR.SYNC.DEFER_BLOCKING 0x0 ;  /* 0x0000000000007b1d */ /* 0x000fec0000010000 */
.L_x_75:
[----:B------:R-:W-:-:S09]  /*19f0*/  UISETP.GT.AND UP0, UPT, UR24, UR6, UPT ;  /* 0x000000061800728c */ /* 0x000fd2000bf04270 */
[----:B------:R-:W-:Y:S05]  /*1a00*/  BRA.U UP0, `(.L_x_94) ;  /* 0x0000000100d87547 */ /* 0x000fea000b800000 */
        /* <DEDUP_REMOVED lines=8> */
[----:B------:R-:W4:Y:S02]  /*1a90*/  LDCU.64 UR4, c[0x0][0x390] ;  /* 0x00007200ff0477ac */ /* 0x000f240008000a00 */
[----:B------:R-:W-:Y:S01]  /*1aa0*/  IADD3 R2, PT, PT, R2, 0x80, RZ ;  /* 0x0000008002027810 */ /* 0x000fe20007ffe0ff */
[----:B----4-:R-:W-:Y:S01]  /*1ab0*/  UIMAD.WIDE UR4, UR22, 0x4, UR4 ;  /* 0x00000004160478a5 */ /* 0x010fe2000f8e0204 */
[----:B--2---:R-:W-:Y:S02]  /*1ac0*/  IMAD R3, R6, 0x200, R3 ;  /* 0x0000020006037824 */ /* 0x004fe400078e0203 */
[----:B------:R-:W-:Y:S01]  /*1ad0*/  IMAD.MOV R6, RZ, RZ, -R6 ;  /* 0x000000ffff067224 */ /* 0x000fe200078e0a06 */
[----:B-1----:R-:W-:-:S02]  /*1ae0*/  LEA R5, R5, R2, 0x18 ;  /* 0x0000000205057211 */ /* 0x002fc400078ec0ff */
[C---:B---3--:R-:W-:Y:S01]  /*1af0*/  LEA R2, R0.reuse, UR6, 0x2 ;  /* 0x0000000600027c11 */ /* 0x048fe2000f8e10ff */
[----:B------:R-:W-:-:S04]  /*1b00*/  IMAD R3, R0, 0x4, R3 ;  /* 0x0000000400037824 */ /* 0x000fc800078e0203 */
[----:B------:R-:W-:Y:S01]  /*1b10*/  IMAD.IADD R2, R5, 0x1, R2 ;  /* 0x0000000105027824 */ /* 0x000fe200078e0202 */
[----:B------:R-:W-:-:S07]  /*1b20*/  IADD3 R3, PT, PT, R3, 0x80, R5 ;  /* 0x0000008003037810 */ /* 0x000fce0007ffe005 */
.L_x_95:
        /* <DEDUP_REMOVED lines=9> */
[----:B-1----:R-:W-:Y:S02]  /*1bc0*/  VIADD R4, R8, 0xffffffe ;  /* 0x0ffffffe08047836 */ /* 0x002fe40000000000 */
[----:B------:R-:W-:-:S04]  /*1bd0*/  IMAD.MOV R8, RZ, RZ, -R11 ;  /* 0x000000ffff087224 */ /* 0x000fc800078e0a0b */
[----:B------:R1:W2:Y:S02]  /*1be0*/  F2I.FTZ.U32.TRUNC.NTZ R5, R4 ;  /* 0x0000000400057305 */ /* 0x0002a4000021f000 */
[----:B-1----:R-:W-:Y:S01]  /*1bf0*/  IMAD.MOV.U32 R4, RZ, RZ, RZ ;  /* 0x000000ffff047224 */ /* 0x002fe200078e00ff */
[----:B--2---:R-:W-:-:S05]  /*1c00*/  IADD3 R9, PT, PT, RZ, -R5, RZ ;  /* 0x80000005ff097210 */ /* 0x004fca0007ffe0ff */
[----:B------:R-:W-:-:S04]  /*1c10*/  IMAD R9, R9, R10, RZ ;  /* 0x0000000a09097224 */ /* 0x000fc800078e02ff */
[----:B------:R-:W-:Y:S01]  /*1c20*/  IMAD.HI.U32 R5, R5, R9, R4 ;  /* 0x0000000905057227 */ /* 0x000fe200078e0004 */
[----:B------:R-:W-:-:S05]  /*1c30*/  MOV R4, UR4 ;  /* 0x0000000400047c02 */ /* 0x000fca0008000f00 */
        /* <DEDUP_REMOVED lines=19> */
.L_x_94:
        /* <DEDUP_REMOVED lines=10> */
[----:B----4-:R-:W-:Y:S01]  /*1e10*/  UIMAD.WIDE UR4, UR22, 0x4, UR4 ;  /* 0x00000004160478a5 */ /* 0x010fe2000f8e0204 */
[----:B--2---:R-:W-:-:S02]  /*1e20*/  IMAD R3, R6, 0x200, R3 ;  /* 0x0000020006037824 */ /* 0x004fc400078e0203 */
[----:B------:R-:W-:Y:S01]  /*1e30*/  IMAD.MOV R6, RZ, RZ, -R6 ;  /* 0x000000ffff067224 */ /* 0x000fe200078e0a06 */
[----:B-1----:R-:W-:Y:S02]  /*1e40*/  LEA R4, R5, R2, 0x18 ;  /* 0x0000000205047211 */ /* 0x002fe400078ec0ff */
[C---:B---3--:R-:W-:Y:S01]  /*1e50*/  LEA R5, R0.reuse, UR6, 0x2 ;  /* 0x0000000600057c11 */ /* 0x048fe2000f8e10ff */
[----:B------:R-:W-:-:S04]  /*1e60*/  IMAD R3, R0, 0x4, R3 ;  /* 0x0000000400037824 */ /* 0x000fc800078e0203 */
[----:B------:R-:W-:Y:S01]  /*1e70*/  IMAD.IADD R2, R4, 0x1, R5 ;  /* 0x0000000104027824 */ /* 0x000fe200078e0205 */
[----:B------:R-:W-:-:S07]  /*1e80*/  IADD3 R3, PT, PT, R3, 0x80, R4 ;  /* 0x0000008003037810 */ /* 0x000fce0007ffe004 */
.L_x_98:
[----:B------:R-:W-:Y:S01]  /*1e90*/  ISETP.GE.AND P1, PT, R0, UR23, PT ;  /* 0x0000001700007c0c */ /* 0x000fe2000bf26270 */
[----:B------:R-:W-:Y:S01]  /*1ea0*/  BSSY.RECONVERGENT B0, `(.L_x_96) ;  /* 0x0000021000007945 */ /* 0x000fe20003800200 */
[----:B------:R-:W-:-:S04]  /*1eb0*/  IADD3 R6, PT, PT, R6, 0x1, RZ ;  /* 0x0000000106067810 */ /* 0x000fc80007ffe0ff */
        /* <DEDUP_REMOVED lines=10> */
[----:B-1----:R-:W-:Y:S02]  /*1f60*/  VIADD R4, R8, 0xffffffe ;  /* 0x0ffffffe08047836 */ /* 0x002fe40000000000 */
[----:B------:R-:W-:-:S04]  /*1f70*/  IMAD.MOV R8, RZ, RZ, -R11 ;  /* 0x000000ffff087224 */ /* 0x000fc800078e0a0b */
        /* <DEDUP_REMOVED lines=12> */
[----:B------:R-:W-:-:S05]  /*2040*/  @!P2 IADD3 R5, PT, PT, R5, -R10, RZ ;  /* 0x8000000a0505a210 */ /* 0x000fca0007ffe0ff */
[----:B------:R-:W-:Y:S02]  /*2050*/  IMAD.MOV.U32 R7, RZ, RZ, R5 ;  /* 0x000000ffff077224 */ /* 0x000fe400078e0005 */
[----:B------:R-:W-:Y:S02]  /*2060*/  IMAD.U32 R5, RZ, RZ, UR5 ;  /* 0x00000005ff057e24 */ /* 0x000fe4000f8e00ff */
[----:B------:R-:W-:Y:S01]  /*2070*/  @!P3 IMAD.MOV R7, RZ, RZ, -R7 ;  /* 0x000000ffff07b224 */ /* 0x000fe200078e0a07 */
[----:B------:R-:W-:Y:S01]  /*2080*/  @!P1 LOP3.LUT R7, RZ, R13, RZ, 0x33, !PT ;  /* 0x0000000dff079212 */ /* 0x000fe200078e33ff */
[----:B------:R-:W-:-:S05]  /*2090*/  IMAD.WIDE R4, R0, 0x4, R4 ;  /* 0x0000000400047825 */ /* 0x000fca00078e0204 */
[----:B------:R1:W-:Y:S02]  /*20a0*/  STG.E desc[UR20][R4.64], R7 ;  /* 0x0000000704007986 */ /* 0x0003e4000c101914 */
.L_x_97:
[----:B------:R-:W-:Y:S05]  /*20b0*/  BSYNC.RECONVERGENT B0 ;  /* 0x0000000000007941 */ /* 0x000fea0003800200 */
.L_x_96:
[----:B------:R-:W-:Y:S01]  /*20c0*/  VIADD R3, R3, 0x200 ;  /* 0x0000020003037836 */ /* 0x000fe20000000000 */
[----:B------:R-:W-:Y:S01]  /*20d0*/  IADD3 R2, PT, PT, R2, 0x200, RZ ;  /* 0x0000020002027810 */ /* 0x000fe20007ffe0ff */
[----:B------:R-:W-:Y:S01]  /*20e0*/  VIADD R0, R0, 0x80 ;  /* 0x0000008000007836 */ /* 0x000fe20000000000 */
[----:B------:R-:W-:Y:S06]  /*20f0*/  @P0 BRA `(.L_x_98) ;  /* 0xfffffffc00640947 */ /* 0x000fec000383ffff */
[----:B------:R-:W-:Y:S05]  /*2100*/  EXIT ;  /* 0x000000000000794d */ /* 0x000fea0003800000 */
        .weak           $__internal_1_$__cuda_sm20_div_u64
        .type           $__internal_1_$__cuda_sm20_div_u64,@function
        .size           $__internal_1_$__cuda_sm20_div_u64,(.L_x_222 - $__internal_1_$__cuda_sm20_div_u64)
$__internal_1_$__cuda_sm20_div_u64:
[----:B------:R-:W-:Y:S02]  /*2110*/  IMAD.U32 R15, RZ, RZ, UR4 ;  /* 0x00000004ff0f7e24 */ /* 0x000fe4000f8e00ff */
[----:B------:R-:W-:-:S04]  /*2120*/  IMAD.MOV.U32 R14, RZ, RZ, R5 ;  /* 0x000000ffff0e7224 */ /* 0x000fc800078e0005 */
        /* <DEDUP_REMOVED lines=9> */
[----:B------:R-:W-:Y:S01]  /*21c0*/  IMAD.X R19, RZ, RZ, ~R13, P0 ;  /* 0x000000ffff137224 */ /* 0x000fe200000e0e0d */
[----:B------:R-:W-:-:S03]  /*21d0*/  MOV R13, R6 ;  /* 0x00000006000d7202 */ /* 0x000fc60000000f00 */
[-C--:B------:R-:W-:Y:S02]  /*21e0*/  IMAD R15, R7, R19.reuse, RZ ;  /* 0x00000013070f7224 */ /* 0x080fe400078e02ff */
[----:B------:R-:W-:-:S04]  /*21f0*/  IMAD.WIDE.U32 R12, P0, R6, R19, R12 ;  /* 0x00000013060c7225 */ /* 0x000fc8000780000c */
[----:B------:R-:W-:-:S04]  /*2200*/  IMAD.HI.U32 R11, R7, R19, RZ ;  /* 0x00000013070b7227 */ /* 0x000fc800078e00ff */
[----:B------:R-:W-:-:S04]  /*2210*/  IMAD.HI.U32 R12, P1, R7, R17, R12 ;  /* 0x00000011070c7227 */ /* 0x000fc8000782000c */
[----:B------:R-:W-:Y:S01]  /*2220*/  IMAD.X R11, R11, 0x1, R7, P0 ;  /* 0x000000010b0b7824 */ /* 0x000fe200000e0607 */
[----:B------:R-:W-:-:S04]  /*2230*/  IADD3 R13, P2, PT, R15, R12, RZ ;  /* 0x0000000c0f0d7210 */ /* 0x000fc80007f5e0ff */
[----:B------:R-:W-:Y:S01]  /*2240*/  IADD3.X R11, PT, PT, RZ, RZ, R11, P2, P1 ;  /* 0x000000ffff0b7210 */ /* 0x000fe200017e240b */
[----:B------:R-:W-:-:S04]  /*2250*/  IMAD.WIDE.U32 R6, R13, R5, RZ ;  /* 0x000000050d067225 */ /* 0x000fc800078e00ff */
        /* <DEDUP_REMOVED lines=10> */
[----:B------:R-:W-:Y:S02]  /*2300*/  IMAD.X R11, R6, 0x1, R11, P0 ;  /* 0x00000001060b7824 */ /* 0x000fe400000e060b */
[----:B------:R-:W-:-:S03]  /*2310*/  IMAD.HI.U32 R6, R13, R9, RZ ;  /* 0x000000090d067227 */ /* 0x000fc600078e00ff */
[----:B------:R-:W-:Y:S01]  /*2320*/  IADD3.X R11, PT, PT, RZ, RZ, R11, P2, P1 ;  /* 0x000000ffff0b7210 */ /* 0x000fe200017e240b */
[----:B------:R-:W-:Y:S02]  /*2330*/  IMAD.MOV.U32 R7, RZ, RZ, RZ ;  /* 0x000000ffff077224 */ /* 0x000fe400078e00ff */
[----:B------:R-:W-:-:S04]  /*2340*/  IMAD.WIDE.U32 R6, R13, R10, R6 ;  /* 0x0000000a0d067225 */ /* 0x000fc800078e0006 */
[C---:B------:R-:W-:Y:S02]  /*2350*/  IMAD R13, R11.reuse, R10, RZ ;  /* 0x0000000a0b0d7224 */ /* 0x040fe400078e02ff */
[----:B------:R-:W-:-:S04]  /*2360*/  IMAD.HI.U32 R6, P0, R11, R9, R6 ;  /* 0x000000090b067227 */ /* 0x000fc80007800006 */
[----:B------:R-:W-:Y:S01]  /*2370*/  IMAD.HI.U32 R11, R11, R10, RZ ;  /* 0x0000000a0b0b7227 */ /* 0x000fe200078e00ff */
[----:B------:R-:W-:-:S03]  /*2380*/  IADD3 R12, P1, PT, R13, R6, RZ ;  /* 0x000000060d0c7210 */ /* 0x000fc60007f3e0ff */
[----:B------:R-:W-:Y:S02]  /*2390*/  IMAD.X R11, RZ, RZ, R11, P0 ;  /* 0x000000ffff0b7224 */ /* 0x000fe400000e060b */
[----:B------:R-:W-:-:S03]  /*23a0*/  IMAD.WIDE.U32 R6, R12, R5, RZ ;  /* 0x000000050c067225 */ /* 0x000fc600078e00ff */
[----:B------:R-:W-:Y:S01]  /*23b0*/  IADD3.X R14, PT, PT, RZ, R11, RZ, P1, !PT ;  /* 0x0000000bff0e7210 */ /* 0x000fe20000ffe4ff */
[----:B------:R-:W-:Y:S01]  /*23c0*/  IMAD R7, R12, UR4, R7 ;  /* 0x000000040c077c24 */ /* 0x000fe2000f8e0207 */
[----:B------:R-:W-:Y:S02]  /*23d0*/  IADD3 R16, P1, PT, -R6, R9, RZ ;  /* 0x0000000906107210 */ /* 0x000fe40007f3e1ff */
[----:B------:R-:W-:Y:S01]  /*23e0*/  IADD3 R9, P2, PT, R12, 0x1, RZ ;  /* 0x000000010c097810 */ /* 0x000fe20007f5e0ff */
[-C--:B------:R-:W-:Y:S01]  /*23f0*/  IMAD R7, R14, R5.reuse, R7 ;  /* 0x000000050e077224 */ /* 0x080fe200078e0207 */
[----:B------:R-:W-:-:S03]  /*2400*/  ISETP.GE.U32.AND P0, PT, R16, R5, PT ;  /* 0x000000051000720c */ /* 0x000fc60003f06070 */
[----:B------:R-:W-:Y:S01]  /*2410*/  IMAD.X R11, R10, 0x1, ~R7, P1 ;  /* 0x000000010a0b7824 */ /* 0x000fe200008e0e07 */
[----:B------:R-:W-:Y:S01]  /*2420*/  IADD3 R6, P1, PT, -R5, R16, RZ ;  /* 0x0000001005067210 */ /* 0x000fe20007f3e1ff */
[----:B------:R-:W-:-:S03]  /*2430*/  IMAD.X R7, RZ, RZ, R14, P2 ;  /* 0x000000ffff077224 */ /* 0x000fc600010e060e */
[C---:B------:R-:W-:Y:S02]  /*2440*/  ISETP.GE.U32.AND.EX P0, PT, R11.reuse, UR4, PT, P0 ;  /* 0x000000040b007c0c */ /* 0x040fe4000bf06100 */
[----:B------:R-:W-:Y:S02]  /*2450*/  IADD3.X R10, PT, PT, R11, ~UR4, RZ, P1, !PT ;  /* 0x800000040b0a7c10 */ /* 0x000fe40008ffe4ff */
[----:B------:R-:W-:Y:S02]  /*2460*/  SEL R6, R6, R16, P0 ;  /* 0x0000001006067207 */ /* 0x000fe40000000000 */
[----:B------:R-:W-:Y:S02]  /*2470*/  SEL R9, R9, R12, P0 ;  /* 0x0000000c09097207 */ /* 0x000fe40000000000 */
[----:B------:R-:W-:Y:S02]  /*2480*/  SEL R10, R10, R11, P0 ;  /* 0x0000000b0a0a7207 */ /* 0x000fe40000000000 */
[----:B------:R-:W-:-:S02]  /*2490*/  SEL R14, R7, R14, P0 ;  /* 0x0000000e070e7207 */ /* 0x000fc40000000000 */
[----:B------:R-:W-:Y:S02]  /*24a0*/  ISETP.GE.U32.AND P0, PT, R6, R5, PT ;  /* 0x000000050600720c */ /* 0x000fe40003f06070 */
[----:B------:R-:W-:Y:S02]  /*24b0*/  IADD3 R6, P2, PT, R9, 0x1, RZ ;  /* 0x0000000109067810 */ /* 0x000fe40007f5e0ff */
[----:B------:R-:W-:Y:S02]  /*24c0*/  ISETP.GE.U32.AND.EX P0, PT, R10, UR4, PT, P0 ;  /* 0x000000040a007c0c */ /* 0x000fe4000bf06100 */
[----:B------:R-:W-:Y:S01]  /*24d0*/  ISETP.NE.U32.AND P1, PT, R5, RZ, PT ;  /* 0x000000ff0500720c */ /* 0x000fe20003f25070 */
[----:B------:R-:W-:Y:S01]  /*24e0*/  IMAD.X R7, RZ, RZ, R14, P2 ;  /* 0x000000ffff077224 */ /* 0x000fe200010e060e */
[----:B------:R-:W-:Y:S01]  /*24f0*/  SEL R6, R6, R9, P0 ;  /* 0x0000000906067207 */ /* 0x000fe20000000000 */
[----:B------:R-:W-:Y:S01]  /*2500*/  IMAD.MOV.U32 R9, RZ, RZ, 0x0 ;  /* 0x00000000ff097424 */ /* 0x000fe200078e00ff */
[----:B------:R-:W-:-:S02]  /*2510*/  ISETP.NE.AND.EX P1, PT, RZ, UR4, PT, P1 ;  /* 0x00000004ff007c0c */ /* 0x000fc4000bf25310 */
[----:B------:R-:W-:Y:S02]  /*2520*/  SEL R7, R7, R14, P0 ;  /* 0x0000000e07077207 */ /* 0x000fe40000000000 */
[----:B------:R-:W-:Y:S02]  /*2530*/  SEL R6, R6, 0xffffffff, P1 ;  /* 0xffffffff06067807 */ /* 0x000fe40000800000 */
[----:B------:R-:W-:Y:S01]  /*2540*/  SEL R7, R7, 0xffffffff, P1 ;  /* 0xffffffff07077807 */ /* 0x000fe20000800000 */
[----:B------:R-:W-:Y:S06]  /*2550*/  RET.REL.NODEC R8 `(_ZN3cub18CUB_300001_SM_10006detail9transform16transform_kernelINS2_10policy_hubILb0EN4cuda3std3__45tupleIJN6thrust24THRUST_300001_SM_1000_NS6detail15normal_iteratorINSA_10device_ptrIiEEEESF_EEEE10policy1000EiNS7_7modulusIiEESF_JPiSL_EEEvT0_iT1_T2_DpNS2_10kernel_argIT3_EE) ;  /* 0xffffffd808a87950 */ /* 0x000fec0003c3ffff */
.L_x_99:
        /* <DEDUP_REMOVED lines=10> */
.L_x_222:


//--------------------- .text._ZN3cub18CUB_300001_SM_10006detail9transform16transform_kernelINS2_10policy_hubILb1EN4cuda3std3__45tupleIJN6thrust24THRUST_300001_SM_1000_NS6detail15normal_iteratorINSA_10device_ptrIiEEEEEEEE10policy1000ElN13ThrustRunTime3DopESF_JPiEEEvT0_iT1_T2_DpNS2_10kernel_argIT3_EE --------------------------
	.section	.text._ZN3cub18CUB_300001_SM_10006detail9transform16transform_kernelINS2_10policy_hubILb1EN4cuda3std3__45tupleIJN6thrust24THRUST_300001_SM_1000_NS6detail15normal_iteratorINSA_10device_ptrIiEEEEEEEE10policy1000ElN13ThrustRunTime3DopESF_JPiEEEvT0_iT1_T2_DpNS2_10kernel_argIT3_EE,"ax",@progbits
	.align	128
        .global         _ZN3cub18CUB_300001_SM_10006detail9transform16transform_kernelINS2_10policy_hubILb1EN4cuda3std3__45tupleIJN6thrust24THRUST_300001_SM_1000_NS6detail15normal_iteratorINSA_10device_ptrIiEEEEEEEE10policy1000ElN13ThrustRunTime3DopESF_JPiEEEvT0_iT1_T2_DpNS2_10kernel_argIT3_EE
        .type           _ZN3cub18CUB_300001_SM_10006detail9transform16transform_kernelINS2_10policy_hubILb1EN4cuda3std3__45tupleIJN6thrust24THRUST_300001_SM_1000_NS6detail15normal_iteratorINSA_10device_ptrIiEEEEEEEE10policy1000ElN13ThrustRunTime3DopESF_JPiEEEvT0_iT1_T2_DpNS2_10kernel_argIT3_EE,@function
        .size           _ZN3cub18CUB_300001_SM_10006detail9transform16transform_kernelINS2_10policy_hubILb1EN4cuda3std3__45tupleIJN6thrust24THRUST_300001_SM_1000_NS6detail15normal_iteratorINSA_10device_ptrIiEEEEEEEE10policy1000ElN13ThrustRunTime3DopESF_JPiEEEvT0_iT1_T2_DpNS2_10kernel_argIT3_EE,(.L_x_232 - _ZN3cub18CUB_300001_SM_10006detail9transform16transform_kernelINS2_10policy_hubILb1EN4cuda3std3__45tupleIJN6thrust24THRUST_300001_SM_1000_NS6detail15normal_iteratorINSA_10device_ptrIiEEEEEEEE10policy1000ElN13ThrustRunTime3DopESF_JPiEEEvT0_iT1_T2_DpNS2_10kernel_argIT3_EE)
        .other          _ZN3cub18CUB_300001_SM_10006detail9transform16transform_kernelINS2_10policy_hubILb1EN4cuda3std3__45tupleIJN6thrust24THRUST_300001_SM_1000_NS6detail15normal_iteratorINSA_10device_ptrIiEEEEEEEE10policy1000ElN13ThrustRunTime3DopESF_JPiEEEvT0_iT1_T2_DpNS2_10kernel_argIT3_EE,@"STO_CUDA_ENTRY STV_DEFAULT"
_ZN3cub18CUB_300001_SM_10006detail9transform16transform_kernelINS2_10policy_hubILb1EN4cuda3std3__45tupleIJN6thrust24THRUST_300001_SM_1000_NS6detail15normal_iteratorINSA_10device_ptrIiEEEEEEEE10policy1000ElN13ThrustRunTime3DopESF_JPiEEEvT0_iT1_T2_DpNS2_10kernel_argIT3_EE:
.text._ZN3cub18CUB_300001_SM_10006detail9transform16transform_kernelINS2_10policy_hubILb1EN4cuda3std3__45tupleIJN6thrust24THRUST_300001_SM_1000_NS6detail15normal_iteratorINSA_10device_ptrIiEEEEEEEE10policy1000ElN13ThrustRunTime3DopESF_JPiEEEvT0_iT1_T2_DpNS2_10kernel_argIT3_EE:
[----:B------:R-:W-:Y:S08]  /*0000*/  LDC R1, c[0x0][0x37c] ;  /* 0x0000df00ff017b82 */ /* 0x000ff00000000800 */
[----:B------:R-:W0:Y:S01]  /*0010*/  LDC R12, c[0x0][0x388] ;  /* 0x0000e200ff0c7b82 */ /* 0x000e220000000800 */
[----:B------:R-:W1:Y:S01]  /*0020*/  LDCU.64 UR6, c[0x0][0x380] ;  /* 0x00007000ff0677ac */ /* 0x000e620008000a00 */
[----:B------:R-:W2:Y:S01]  /*0030*/  S2R R9, SR_TID.X ;  /* 0x0000000000097919 */ /* 0x000ea20000002100 */
[----:B------:R-:W-:Y:S05]  /*0040*/  BSSY.RECONVERGENT B0, `(.L_x_100) ;  /* 0x000001a000007945 */ /* 0x000fea0003800200 */
[----:B------:R-:W3:Y:S01]  /*0050*/  S2UR UR4, SR_CTAID.X ;  /* 0x00000000000479c3 */ /* 0x000ee20000002500 */
[----:B0-----:R-:W-:-:S05]  /*0060*/  IMAD.SHL.U32 R7, R12, 0x80, RZ ;  /* 0x000000800c077824 */ /* 0x001fca00078e00ff */
[----:B------:R-:W-:Y:S01]  /*0070*/  SHF.R.S32.HI R0, RZ, 0x1f, R7 ;  /* 0x0000001fff007819 */ /* 0x000fe20000011407 */
[----:B---3--:R-:W-:-:S04]  /*0080*/  IMAD.WIDE.U32 R4, R7, UR4, RZ ;  /* 0x0000000407047c25 */ /* 0x008fc8000f8e00ff */
[----:B------:R-:W-:Y:S01]  /*0090*/  IMAD R13, R0, UR4, RZ ;  /* 0x00000004000d7c24 */ /* 0x000fe2000f8e02ff */
[----:B-1----:R-:W-:Y:S01]  /*00a0*/  IADD3 R2, P1, PT, -R4, UR6, RZ ;  /* 0x0000000604027c10 */ /* 0x002fe2000ff3e1ff */
[----:B--2---:R-:W-:Y:S02]  /*00b0*/  IMAD.SHL.U32 R11, R9, 0x80, RZ ;  /* 0x00000080090b7824 */ /* 0x004fe400078e00ff */
[----:B------:R-:W-:Y:S01]  /*00c0*/  IMAD.IADD R13, R5, 0x1, R13 ;  /* 0x00000001050d7824 */ /* 0x000fe200078e020d */
[----:B------:R-:W-:-:S04]  /*00d0*/  ISETP.LT.U32.AND P0, PT, R2, R7, PT ;  /* 0x000000070200720c */ /* 0x000fc80003f01070 */
[----:B------:R-:W-:-:S04]  /*00e0*/  IADD3.X R3, PT, PT, ~R13, UR7, RZ, P1, !PT ;  /* 0x000000070d037c10 */ /* 0x000fc80008ffe5ff */
[----:B------:R-:W-:-:S04]  /*00f0*/  ISETP.LT.AND.EX P0, PT, R3, R0, PT, P0 ;  /* 0x000000000300720c */ /* 0x000fc80003f01300 */
[----:B------:R-:W-:-:S04]  /*0100*/  SEL R0, R2, R7, P0 ;  /* 0x0000000702007207 */ /* 0x000fc80000000000 */
[----:B------:R-:W-:-:S04]  /*0110*/  SHF.L.U32 R6, R0, 0x2, RZ ;  /* 0x0000000200067819 */ /* 0x000fc800000006ff */
[----:B------:R-:W-:-:S13]  /*0120*/  ISETP.GE.AND P0, PT, R11, R6, PT ;  /* 0x000000060b00720c */ /* 0x000fda0003f06270 */
[----:B------:R-:W-:Y:S05]  /*0130*/  @P0 BRA `(.L_x_101) ;  /* 0x0000000000280947 */ /* 0x000fea0003800000 */
[----:B------:R-:W0:Y:S02]  /*0140*/  LDC.64 R2, c[0x0][0x398] ;  /* 0x0000e600ff027b82 */ /* 0x000e240000000a00 */
[----:B0-----:R-:W-:-:S04]  /*0150*/  LEA R2, P0, R4, R2, 0x2 ;  /* 0x0000000204027211 */ /* 0x001fc800078010ff */
[----:B------:R-:W-:-:S03]  /*0160*/  LEA.HI.X R3, R4, R3, R13, 0x2, P0 ;  /* 0x0000000304037211 */ /* 0x000fc600000f140d */
[----:B------:R-:W-:-:S07]  /*0170*/  IMAD.WIDE.U32 R2, R9, 0x80, R2 ;  /* 0x0000008009027825 */ /* 0x000fce00078e0002 */
.L_x_102:
[----:B------:R-:W-:Y:S01]  /*0180*/  VIADD R11, R11, 0x4000 ;  /* 0x000040000b0b7836 */ /* 0x000fe20000000000 */
[----:B------:R0:W-:Y:S04]  /*0190*/  CCTL.E.PF2 [R2] ;  /* 0x000000000200798f */ /* 0x0001e80000800100 */
[----:B------:R-:W-:Y:S02]  /*01a0*/  ISETP.GE.AND P0, PT, R11, R6, PT ;  /* 0x000000060b00720c */ /* 0x000fe40003f06270 */
[----:B0-----:R-:W-:-:S05]  /*01b0*/  IADD3 R2, P1, PT, R2, 0x4000, RZ ;  /* 0x0000400002027810 */ /* 0x001fca0007f3e0ff */
[----:B------:R-:W-:-:S06]  /*01c0*/  IMAD.X R3, RZ, RZ, R3, P1 ;  /* 0x000000ffff037224 */ /* 0x000fcc00008e0603 */
[----:B------:R-:W-:Y:S05]  /*01d0*/  @!P0 BRA `(.L_x_102) ;  /* 0xfffffffc00e88947 */ /* 0x000fea000383ffff */
.L_x_101:
[----:B------:R-:W-:Y:S05]  /*01e0*/  BSYNC.RECONVERGENT B0 ;  /* 0x0000000000007941 */ /* 0x000fea0003800200 */
.L_x_100:
[----:B------:R-:W0:Y:S01]  /*01f0*/  LDCU.128 UR8, c[0x0][0x390] ;  /* 0x00007200ff0877ac */ /* 0x000e220008000c00 */
[----:B------:R-:W-:Y:S01]  /*0200*/  ISETP.NE.AND P0, PT, R7, R0, PT ;  /* 0x000000000700720c */ /* 0x000fe20003f05270 */
[C---:B------:R-:W-:Y:S01]  /*0210*/  IMAD.SHL.U32 R2, R4.reuse, 0x4, RZ ;  /* 0x0000000404027824 */ /* 0x040fe200078e00ff */
[----:B------:R-:W-:Y:S01]  /*0220*/  SHF.L.U64.HI R3, R4, 0x2, R13 ;  /* 0x0000000204037819 */ /* 0x000fe2000001020d */
[----:B------:R-:W1:Y:S03]  /*0230*/  LDCU.64 UR4, c[0x0][0x358] ;  /* 0x00006b00ff0477ac */ /* 0x000e660008000a00 */
[C---:B0-----:R-:W-:Y:S02]  /*0240*/  IADD3 R4, P1, PT, R2.reuse, UR10, RZ ;  /* 0x0000000a02047c10 */ /* 0x041fe4000ff3e0ff */
[----:B------:R-:W-:Y:S02]  /*0250*/  IADD3 R6, P2, PT, R2, UR8, RZ ;  /* 0x0000000802067c10 */ /* 0x000fe4000ff5e0ff */
[----:B------:R-:W-:-:S02]  /*0260*/  IADD3.X R5, PT, PT, R3, UR11, RZ, P1, !PT ;  /* 0x0000000b03057c10 */ /* 0x000fc40008ffe4ff */
[----:B------:R-:W-:Y:S01]  /*0270*/  IADD3.X R7, PT, PT, R3, UR9, RZ, P2, !PT ;  /* 0x0000000903077c10 */ /* 0x000fe200097fe4ff */
[----:B-1----:R-:W-:Y:S08]  /*0280*/  @!P0 BRA `(.L_x_103) ;  /* 0x0000002c00cc8947 */ /* 0x002ff00003800000 */
[----:B------:R-:W-:-:S13]  /*0290*/  ISETP.GE.AND P0, PT, R12, 0x1, PT ;  /* 0x000000010c00780c */ /* 0x000fda0003f06270 */
[----:B------:R-:W-:Y:S05]  /*02a0*/  @!P0 EXIT ;  /* 0x000000000000894d */ /* 0x000fea0003800000 */
[C---:B------:R-:W-:Y:S01]  /*02b0*/  ISETP.GE.U32.AND P0, PT, R12.reuse, 0x8, PT ;  /* 0x000000080c00780c */ /* 0x040fe20003f06070 */
[----:B------:R-:W-:Y:S01]  /*02c0*/  HFMA2 R2, -RZ, RZ, 0, 0 ;  /* 0x00000000ff027431 */ /* 0x000fe200000001ff */
[----:B------:R-:W-:-:S11]  /*02d0*/  LOP3.LUT R8, R12, 0x7, RZ, 0xc0, !PT ;  /* 0x000000070c087812 */ /* 0x000fd600078ec0ff */
[----:B------:R-:W-:Y:S05]  /*02e0*/  @!P0 BRA `(.L_x_104) ;  /* 0x0000001c00d08947 */ /* 0x000fea0003800000 */
[CC--:B------:R-:W-:Y:S01]  /*02f0*/  ISETP.GE.AND P0, PT, R9.reuse, R0.reuse, PT ;  /* 0x000000000900720c */ /* 0x0c0fe20003f06270 */
[C---:B------:R-:W-:Y:S01]  /*0300*/  VIADD R3, R9.reuse, 0x100 ;  /* 0x0000010009037836 */ /* 0x040fe20000000000 */
[C---:B------:R-:W-:Y:S01]  /*0310*/  IADD3 R15, PT, PT, R9.reuse, 0x80, RZ ;  /* 0x00000080090f7810 */ /* 0x040fe20007ffe0ff */
[C---:B------:R-:W-:Y:S01]  /*0320*/  VIADD R11, R9.reuse, 0x180 ;  /* 0x00000180090b7836 */ /* 0x040fe20000000000 */
[----:B------:R-:W-:Y:S01]  /*0330*/  BSSY.RECONVERGENT B0, `(.L_x_105) ;  /* 0x0000024000007945 */ /* 0x000fe20003800200 */
[----:B------:R-:W-:Y:S01]  /*0340*/  VIADD R13, R9, 0x200 ;  /* 0x00000200090d7836 */ /* 0x000fe20000000000 */
[-C--:B------:R-:W-:Y:S01]  /*0350*/  ISETP.GE.AND P3, PT, R3, R0.reuse, PT ;  /* 0x000000000300720c */ /* 0x080fe20003f66270 */
[----:B------:R-:W-:Y:S01]  /*0360*/  VIADD R3, R9, 0x280 ;  /* 0x0000028009037836 */ /* 0x000fe20000000000 */
[-C--:B------:R-:W-:Y:S02]  /*0370*/  ISETP.GE.AND P2, PT, R11, R0.reuse, PT ;  /* 0x000000000b00720c */ /* 0x080fe40003f46270 */
[----:B------:R-:W-:-:S02]  /*0380*/  ISETP.GE.AND P1, PT, R13, R0, PT ;  /* 0x000000000d00720c */ /* 0x000fc40003f26270 */
[----:B------:R-:W-:Y:S01]  /*0390*/  ISETP.GE.AND P4, PT, R15, R0, PT ;  /* 0x000000000f00720c */ /* 0x000fe20003f86270 */
[----:B------:R-:W-:-:S12]  /*03a0*/  @P0 BRA `(.L_x_106) ;  /* 0x0000000000700947 */ /* 0x000fd80003800000 */
[----:B------:R-:W-:Y:S01]  /*03b0*/  IMAD.WIDE.U32 R16, R9, 0x4, R4 ;  /* 0x0000000409107825 */ /* 0x000fe200078e0004 */
[----:B------:R-:W0:Y:S05]  /*03c0*/  LDC R2, c[0x0][0x38c] ;  /* 0x0000e300ff027b82 */ /* 0x000e2a0000000800 */
[----:B------:R1:W2:Y:S01]  /*03d0*/  LDG.E R16, desc[UR4][R16.64] ;  /* 0x0000000410107981 */ /* 0x0002a2000c1e1900 */
[----:B0-----:R-:W-:-:S04]  /*03e0*/  IABS R19, R2 ;  /* 0x0000000200137213 */ /* 0x001fc80000000000 */
[----:B------:R-:W0:Y:S08]  /*03f0*/  I2F.RP R14, R19 ;  /* 0x00000013000e7306 */ /* 0x000e300000209400 */
[----:B0-----:R-:W0:Y:S02]  /*0400*/  MUFU.RCP R14, R14 ;  /* 0x0000000e000e7308 */ /* 0x001e240000001000 */
[----:B0-----:R-:W-:-:S06]  /*0410*/  VIADD R10, R14, 0xffffffe ;  /* 0x0ffffffe0e0a7836 */ /* 0x001fcc0000000000 */
[----:B------:R0:W3:Y:S02]  /*0420*/  F2I.FTZ.U32.TRUNC.NTZ R11, R10 ;  /* 0x0000000a000b7305 */ /* 0x0000e4000021f000 */
[----:B0-----:R-:W-:Y:S02]  /*0430*/  IMAD.MOV.U32 R10, RZ, RZ, RZ ;  /* 0x000000ffff0a7224 */ /* 0x001fe400078e00ff */
[----:B---3--:R-:W-:-:S04]  /*0440*/  IMAD.MOV R18, RZ, RZ, -R11 ;  /* 0x000000ffff127224 */ /* 0x008fc800078e0a0b */
[----:B-1----:R-:W-:-:S04]  /*0450*/  IMAD R17, R18, R19, RZ ;  /* 0x0000001312117224 */ /* 0x002fc800078e02ff */
[----:B------:R-:W-:Y:S01]  /*0460*/  IMAD.HI.U32 R11, R11, R17, R10 ;  /* 0x000000110b0b7227 */ /* 0x000fe200078e000a */
[----:B--2---:R-:W-:-:S04]  /*0470*/  SHF.L.U32 R13, R16, 0x1, RZ ;  /* 0x00000001100d7819 */ /* 0x004fc800000006ff */
[----:B------:R-:W-:Y:S02]  /*0480*/  IABS R16, R13 ;  /* 0x0000000d00107213 */ /* 0x000fe40000000000 */
[----:B------:R-:W-:-:S03]  /*0490*/  ISETP.GE.AND P6, PT, R13, RZ, PT ;  /* 0x000000ff0d00720c */ /* 0x000fc60003fc6270 */
[----:B------:R-:W-:-:S04]  /*04a0*/  IMAD.HI.U32 R11, R11, R16, RZ ;  /* 0x000000100b0b7227 */ /* 0x000fc800078e00ff */
[----:B------:R-:W-:-:S04]  /*04b0*/  IMAD.MOV R11, RZ, RZ, -R11 ;  /* 0x000000ffff0b7224 */ /* 0x000fc800078e0a0b */
[----:B------:R-:W-:-:S05]  /*04c0*/  IMAD R10, R19, R11, R16 ;  /* 0x0000000b130a7224 */ /* 0x000fca00078e0210 */
[----:B------:R-:W-:-:S13]  /*04d0*/  ISETP.GT.U32.AND P0, PT, R19, R10, PT ;  /* 0x0000000a1300720c */ /* 0x000fda0003f04070 */
[----:B------:R-:W-:Y:S01]  /*04e0*/  @!P0 IMAD.IADD R10, R10, 0x1, -R19 ;  /* 0x000000010a0a8824 */ /* 0x000fe200078e0a13 */
[----:B------:R-:W-:-:S04]  /*04f0*/  ISETP.NE.AND P0, PT, R2, RZ, PT ;  /* 0x000000ff0200720c */ /* 0x000fc80003f05270 */
[----:B------:R-:W-:-:S13]  /*0500*/  ISETP.GT.U32.AND P5, PT, R19, R10, PT ;  /* 0x0000000a1300720c */ /* 0x000fda0003fa4070 */
[----:B------:R-:W-:-:S05]  /*0510*/  @!P5 IADD3 R10, PT, PT, R10, -R19, RZ ;  /* 0x800000130a0ad210 */ /* 0x000fca0007ffe0ff */
[----:B------:R-:W-:Y:S02]  /*0520*/  IMAD.MOV.U32 R13, RZ, RZ, R10 ;  /* 0x000000ffff0d7224 */ /* 0x000fe400078e000a */
[----:B------:R-:W-:-:S04]  /*0530*/  IMAD.WIDE.U32 R10, R9, 0x4, R6 ;  /* 0x00000004090a7825 */ /* 0x000fc800078e0006 */
[----:B------:R-:W-:Y:S01]  /*0540*/  @!P6 IMAD.MOV R13, RZ, RZ, -R13 ;  /* 0x000000ffff0de224 */ /* 0x000fe200078e0a0d */
[----:B------:R-:W-:-:S05]  /*0550*/  @!P0 LOP3.LUT R13, RZ, R2, RZ, 0x33, !PT ;  /* 0x00000002ff0d8212 */ /* 0x000fca00078e33ff */
[----:B------:R0:W-:Y:S02]  /*0560*/  STG.E desc[UR4][R10.64], R13 ;  /* 0x0000000d0a007986 */ /* 0x0001e4000c101904 */
.L_x_106:
[----:B------:R-:W-:Y:S05]  /*0570*/  BSYNC.RECONVERGENT B0 ;  /* 0x0000000000007941 */ /* 0x000fea0003800200 */
.L_x_105:
[----:B------:R-:W-:Y:S01]  /*0580*/  BSSY.RECONVERGENT B0, `(.L_x_107) ;  /* 0x000001f000007945 */ /* 0x000fe20003800200 */
[----:B0-----:R-:W-:Y:S01]  /*0590*/  IMAD.WIDE R10, R15, 0x4, R4 ;  /* 0x000000040f0a7825 */ /* 0x001fe200078e0204 */
[----:B------:R-:W-:-:S03]  /*05a0*/  ISETP.GE.AND P0, PT, R3, R0, PT ;  /* 0x000000000300720c */ /* 0x000fc60003f06270 */
[----:B------:R-:W-:Y:S02]  /*05b0*/  VIADD R13, R9, 0x300 ;  /* 0x00000300090d7836 */ /* 0x000fe40000000000 */
[----:B------:R-:W-:Y:S01]  /*05c0*/  IMAD.WIDE R14, R15, 0x4, R6 ;  /* 0x000000040f0e7825 */ /* 0x000fe200078e0206 */
[----:B------:R-:W-:Y:S07]  /*05d0*/  @P4 BRA `(.L_x_108) ;  /* 0x0000000000644947 */ /* 0x000fee0003800000 */
[----:B------:R-:W2:Y:S01]  /*05e0*/  LDG.E R2, desc[UR4][R10.64] ;  /* 0x000000040a027981 */ /* 0x000ea2000c1e1900 */
[----:B------:R-:W0:Y:S02]  /*05f0*/  LDC R16, c[0x0][0x38c] ;  /* 0x0000e300ff107b82 */ /* 0x000e240000000800 */
[----:B0-----:R-:W-:Y:S02]  /*0600*/  IABS R17, R16 ;  /* 0x0000001000117213 */ /* 0x001fe40000000000 */
[----:B------:R-:W-:Y:S02]  /*0610*/  ISETP.NE.AND P6, PT, R16, RZ, PT ;  /* 0x000000ff1000720c */ /* 0x000fe40003fc5270 */
[----:B------:R-:W0:Y:S08]  /*0620*/  I2F.RP R19, R17 ;  /* 0x0000001100137306 */ /* 0x000e300000209400 */
[----:B0-----:R-:W0:Y:S02]  /*0630*/  MUFU.RCP R19, R19 ;  /* 0x0000001300137308 */ /* 0x001e240000001000 */
[----:B0-----:R-:W-:-:S06]  /*0640*/  IADD3 R3, PT, PT, R19, 0xffffffe, RZ ;  /* 0x0ffffffe13037810 */ /* 0x001fcc0007ffe0ff */
[----:B------:R-:W0:Y:S02]  /*0650*/  F2I.FTZ.U32.TRUNC.NTZ R3, R3 ;  /* 0x0000000300037305 */ /* 0x000e24000021f000 */
[----:B0-----:R-:W-:-:S04]  /*0660*/  IMAD.MOV R20, RZ, RZ, -R3 ;  /* 0x000000ffff147224 */ /* 0x001fc800078e0a03 */
[----:B------:R-:W-:Y:S02]  /*0670*/  IMAD R21, R20, R17, RZ ;  /* 0x0000001114157224 */ /* 0x000fe400078e02ff */
[----:B--2---:R-:W-:Y:S02]  /*0680*/  IMAD.SHL.U32 R18, R2, 0x2, RZ ;  /* 0x0000000202127824 */ /* 0x004fe400078e00ff */
[----:B------:R-:W-:-:S03]  /*0690*/  IMAD.MOV.U32 R2, RZ, RZ, RZ ;  /* 0x000000ffff027224 */ /* 0x000fc600078e00ff */
[----:B------:R-:W-:Y:S01]  /*06a0*/  IABS R20, R18 ;  /* 0x0000001200147213 */ /* 0x000fe20000000000 */
[----:B------:R-:W-:Y:S01]  /*06b0*/  IMAD.HI.U32 R21, R3, R21, R2 ;  /* 0x0000001503157227 */ /* 0x000fe200078e0002 */
[----:B------:R-:W-:-:S05]  /*06c0*/  ISETP.GE.AND P5, PT, R18, RZ, PT ;  /* 0x000000ff1200720c */ /* 0x000fca0003fa6270 */
[----:B------:R-:W-:-:S05]  /*06d0*/  IMAD.HI.U32 R2, R21, R20, RZ ;  /* 0x0000001415027227 */ /* 0x000fca00078e00ff */
[----:B------:R-:W-:-:S05]  /*06e0*/  IADD3 R2, PT, PT, -R2, RZ, RZ ;  /* 0x000000ff02027210 */ /* 0x000fca0007ffe1ff */
[----:B------:R-:W-:-:S05]  /*06f0*/  IMAD R2, R17, R2, R20 ;  /* 0x0000000211027224 */ /* 0x000fca00078e0214 */
[----:B------:R-:W-:-:S13]  /*0700*/  ISETP.GT.U32.AND P4, PT, R17, R2, PT ;  /* 0x000000021100720c */ /* 0x000fda0003f84070 */
[----:B------:R-:W-:-:S05]  /*0710*/  @!P4 IMAD.IADD R2, R2, 0x1, -R17 ;  /* 0x000000010202c824 */ /* 0x000fca00078e0a11 */
[----:B------:R-:W-:-:S13]  /*0720*/  ISETP.GT.U32.AND P4, PT, R17, R2, PT ;  /* 0x000000021100720c */ /* 0x000fda0003f84070 */
[----:B------:R-:W-:-:S04]  /*0730*/  @!P4 IMAD.IADD R2, R2, 0x1, -R17 ;  /* 0x000000010202c824 */ /* 0x000fc800078e0a11 */
[----:B------:R-:W-:Y:S01]  /*0740*/  @!P5 IMAD.MOV R2, RZ, RZ, -R2 ;  /* 0x000000ffff02d224 */ /* 0x000fe200078e0a02 */
[----:B------:R-:W-:-:S05]  /*0750*/  @!P6 LOP3.LUT R2, RZ, R16, RZ, 0x33, !PT ;  /* 0x00000010ff02e212 */ /* 0x000fca00078e33ff */
[----:B------:R0:W-:Y:S02]  /*0760*/  STG.E desc[UR4][R14.64], R2 ;  /* 0x000000020e007986 */ /* 0x0001e4000c101904 */
.L_x_108:
[----:B------:R-:W-:Y:S05]  /*0770*/  BSYNC.RECONVERGENT B0 ;  /* 0x0000000000007941 */ /* 0x000fea0003800200 */
.L_x_107:
[----:B------:R-:W-:Y:S01]  /*0780*/  BSSY.RECONVERGENT B0, `(.L_x_109) ;  /* 0x000001d000007945 */ /* 0x000fe20003800200 */
[----:B------:R-:W-:Y:S02]  /*0790*/  ISETP.GE.AND P4, PT, R13, R0, PT ;  /* 0x000000000d00720c */ /* 0x000fe40003f86270 */
[----:B------:R-:W-:Y:S01]  /*07a0*/  IADD3 R13, PT, PT, R9, 0x380, RZ ;  /* 0x00000380090d7810 */ /* 0x000fe20007ffe0ff */
[----:B------:R-:W-:Y:S10]  /*07b0*/  @P3 BRA `(.L_x_110) ;  /* 0x0000000000643947 */ /* 0x000ff40003800000 */
[----:B0-----:R-:W2:Y:S01]  /*07c0*/  LDG.E R2, desc[UR4][R10.64+0x200] ;  /* 0x000200040a027981 */ /* 0x001ea2000c1e1900 */
[----:B------:R-:W0:Y:S02]  /*07d0*/  LDC R16, c[0x0][0x38c] ;  /* 0x0000e300ff107b82 */ /* 0x000e240000000800 */
[----:B0-----:R-:W-:Y:S02]  /*07e0*/  IABS R17, R16 ;  /* 0x0000001000117213 */ /* 0x001fe40000000000 */
[----:B------:R-:W-:Y:S02]  /*07f0*/  ISETP.NE.AND P6, PT, R16, RZ, PT ;  /* 0x000000ff1000720c */ /* 0x000fe40003fc5270 */
[----:B------:R-:W0:Y:S08]  /*0800*/  I2F.RP R19, R17 ;  /* 0x0000001100137306 */ /* 0x000e300000209400 */
[----:B0-----:R-:W0:Y:S02]  /*0810*/  MUFU.RCP R19, R19 ;  /* 0x0000001300137308 */ /* 0x001e240000001000 */
[----:B0-----:R-:W-:-:S06]  /*0820*/  VIADD R3, R19, 0xffffffe ;  /* 0x0ffffffe13037836 */ /* 0x001fcc0000000000 */
[----:B------:R-:W0:Y:S02]  /*0830*/  F2I.FTZ.U32.TRUNC.NTZ R3, R3 ;  /* 0x0000000300037305 */ /* 0x000e24000021f000 */
[----:B0-----:R-:W-:-:S04]  /*0840*/  IMAD.MOV R20, RZ, RZ, -R3 ;  /* 0x000000ffff147224 */ /* 0x001fc800078e0a03 */
[----:B------:R-:W-:Y:S02]  /*0850*/  IMAD R21, R20, R17, RZ ;  /* 0x0000001114157224 */ /* 0x000fe400078e02ff */
[----:B--2---:R-:W-:Y:S01]  /*0860*/  IMAD.SHL.U32 R18, R2, 0x2, RZ ;  /* 0x0000000202127824 */ /* 0x004fe200078e00ff */
[----:B------:R-:W-:-:S04]  /*0870*/  MOV R2, RZ ;  /* 0x000000ff00027202 */ /* 0x000fc80000000f00 */
[----:B------:R-:W-:Y:S01]  /*0880*/  IABS R20, R18 ;  /* 0x0000001200147213 */ /* 0x000fe20000000000 */
[----:B------:R-:W-:Y:S01]  /*0890*/  IMAD.HI.U32 R21, R3, R21, R2 ;  /* 0x0000001503157227 */ /* 0x000fe200078e0002 */
[----:B------:R-:W-:-:S05]  /*08a0*/  ISETP.GE.AND P5, PT, R18, RZ, PT ;  /* 0x000000ff1200720c */ /* 0x000fca0003fa6270 */
[----:B------:R-:W-:-:S04]  /*08b0*/  IMAD.HI.U32 R2, R21, R20, RZ ;  /* 0x0000001415027227 */ /* 0x000fc800078e00ff */
[----:B------:R-:W-:-:S04]  /*08c0*/  IMAD.MOV R2, RZ, RZ, -R2 ;  /* 0x000000ffff027224 */ /* 0x000fc800078e0a02 */
[----:B------:R-:W-:-:S05]  /*08d0*/  IMAD R2, R17, R2, R20 ;  /* 0x0000000211027224 */ /* 0x000fca00078e0214 */
[----:B------:R-:W-:-:S13]  /*08e0*/  ISETP.GT.U32.AND P3, PT, R17, R2, PT ;  /* 0x000000021100720c */ /* 0x000fda0003f64070 */
[----:B------:R-:W-:-:S05]  /*08f0*/  @!P3 IMAD.IADD R2, R2, 0x1, -R17 ;  /* 0x000000010202b824 */ /* 0x000fca00078e0a11 */
[----:B------:R-:W-:-:S13]  /*0900*/  ISETP.GT.U32.AND P3, PT, R17, R2, PT ;  /* 0x000000021100720c */ /* 0x000fda0003f64070 */
[----:B------:R-:W-:-:S05]  /*0910*/  @!P3 IMAD.IADD R2, R2, 0x1, -R17 ;  /* 0x000000010202b824 */ /* 0x000fca00078e0a11 */
[----:B------:R-:W-:Y:S02]  /*0920*/  @!P5 IADD3 R2, PT, PT, -R2, RZ, RZ ;  /* 0x000000ff0202d210 */ /* 0x000fe40007ffe1ff */
[----:B------:R-:W-:-:S05]  /*0930*/  @!P6 LOP3.LUT R2, RZ, R16, RZ, 0x33, !PT ;  /* 0x00000010ff02e212 */ /* 0x000fca00078e33ff */
[----:B------:R1:W-:Y:S02]  /*0940*/  STG.E desc[UR4][R14.64+0x200], R2 ;  /* 0x000200020e007986 */ /* 0x0003e4000c101904 */
.L_x_110:
[----:B------:R-:W-:Y:S05]  /*0950*/  BSYNC.RECONVERGENT B0 ;  /* 0x0000000000007941 */ /* 0x000fea0003800200 */
.L_x_109:
[----:B------:R-:W-:Y:S01]  /*0960*/  BSSY.RECONVERGENT B0, `(.L_x_111) ;  /* 0x000001e000007945 */ /* 0x000fe20003800200 */
[----:B------:R-:W-:Y:S02]  /*0970*/  ISETP.GE.AND P3, PT, R13, R0, PT ;  /* 0x000000000d00720c */ /* 0x000fe40003f66270 */
[----:B01----:R-:W-:Y:S01]  /*0980*/  LOP3.LUT R2, R12, 0x7ffffff8, RZ, 0xc0, !PT ;  /* 0x7ffffff80c027812 */ /* 0x003fe200078ec0ff */
[----:B------:R-:W-:Y:S10]  /*0990*/  @P2 BRA `(.L_x_112) ;  /* 0x0000000000682947 */ /* 0x000ff40003800000 */
[----:B------:R-:W2:Y:S01]  /*09a0*/  LDG.E R12, desc[UR4][R10.64+0x400] ;  /* 0x000400040a0c7981 */ /* 0x000ea2000c1e1900 */
        /* <DEDUP_REMOVED lines=9> */
[----:B--2---:R-:W-:Y:S02]  /*0a40*/  IMAD.SHL.U32 R17, R12, 0x2, RZ ;  /* 0x000000020c117824 */ /* 0x004fe400078e00ff */
[----:B------:R-:W-:-:S03]  /*0a50*/  HFMA2 R12, -RZ, RZ, 0, 0 ;  /* 0x00000000ff0c7431 */ /* 0x000fc600000001ff */
[----:B------:R-:W-:Y:S02]  /*0a60*/  IABS R20, R17 ;  /* 0x0000001100147213 */ /* 0x000fe40000000000 */
[----:B------:R-:W-:Y:S01]  /*0a70*/  ISETP.GE.AND P5, PT, R17, RZ, PT ;  /* 0x000000ff1100720c */ /* 0x000fe20003fa6270 */
[----:B------:R-:W-:-:S04]  /*0a80*/  IMAD.HI.U32 R12, R13, R21, R12 ;  /* 0x000000150d0c7227 */ /* 0x000fc800078e000c */
[----:B------:R-:W-:-:S04]  /*0a90*/  IMAD.MOV.U32 R13, RZ, RZ, R20 ;  /* 0x000000ffff0d7224 */ /* 0x000fc800078e0014 */
[----:B------:R-:W-:-:S04]  /*0aa0*/  IMAD.HI.U32 R12, R12, R13, RZ ;  /* 0x0000000d0c0c7227 */ /* 0x000fc800078e00ff */
[----:B------:R-:W-:-:S04]  /*0ab0*/  IMAD.MOV R12, RZ, RZ, -R12 ;  /* 0x000000ffff0c7224 */ /* 0x000fc800078e0a0c */
[----:B------:R-:W-:-:S05]  /*0ac0*/  IMAD R13, R16, R12, R13 ;  /* 0x0000000c100d7224 */ /* 0x000fca00078e020d */
[----:B------:R-:W-:-:S13]  /*0ad0*/  ISETP.GT.U32.AND P2, PT, R16, R13, PT ;  /* 0x0000000d1000720c */ /* 0x000fda0003f44070 */
[----:B------:R-:W-:-:S05]  /*0ae0*/  @!P2 IMAD.IADD R13, R13, 0x1, -R16 ;  /* 0x000000010d0da824 */ /* 0x000fca00078e0a10 */
[----:B------:R-:W-:-:S13]  /*0af0*/  ISETP.GT.U32.AND P2, PT, R16, R13, PT ;  /* 0x0000000d1000720c */ /* 0x000fda0003f44070 */
[----:B------:R-:W-:-:S05]  /*0b00*/  @!P2 IADD3 R13, PT, PT, R13, -R16, RZ ;  /* 0x800000100d0da210 */ /* 0x000fca0007ffe0ff */
[----:B------:R-:W-:Y:S01]  /*0b10*/  @!P5 IMAD.MOV R13, RZ, RZ, -R13 ;  /* 0x000000ffff0dd224 */ /* 0x000fe200078e0a0d */
[----:B------:R-:W-:-:S05]  /*0b20*/  @!P6 LOP3.LUT R13, RZ, R3, RZ, 0x33, !PT ;  /* 0x00000003ff0de212 */ /* 0x000fca00078e33ff */
[----:B------:R0:W-:Y:S02]  /*0b30*/  STG.E desc[UR4][R14.64+0x400], R13 ;  /* 0x0004000d0e007986 */ /* 0x0001e4000c101904 */
.L_x_112:
[----:B------:R-:W-:Y:S05]  /*0b40*/  BSYNC.RECONVERGENT B0 ;  /* 0x0000000000007941 */ /* 0x000fea0003800200 */
.L_x_111:
[----:B------:R-:W-:Y:S01]  /*0b50*/  BSSY.RECONVERGENT B0, `(.L_x_113) ;  /* 0x000001d000007945 */ /* 0x000fe20003800200 */
[----:B------:R-:W-:-:S03]  /*0b60*/  ISETP.NE.AND P2, PT, R2, 0x8, PT ;  /* 0x000000080200780c */ /* 0x000fc60003f45270 */
[----:B------:R-:W-:Y:S10]  /*0b70*/  @P1 BRA `(.L_x_114) ;  /* 0x0000000000681947 */ /* 0x000ff40003800000 */
[----:B------:R-:W2:Y:S01]  /*0b80*/  LDG.E R12, desc[UR4][R10.64+0x600] ;  /* 0x000600040a0c7981 */ /* 0x000ea2000c1e1900 */
[----:B------:R-:W1:Y:S02]  /*0b90*/  LDC R3, c[0x0][0x38c] ;  /* 0x0000e300ff037b82 */ /* 0x000e640000000800 */
[----:B-1----:R-:W-:Y:S02]  /*0ba0*/  IABS R16, R3 ;  /* 0x0000000300107213 */ /* 0x002fe40000000000 */
[----:B------:R-:W-:Y:S02]  /*0bb0*/  ISETP.NE.AND P6, PT, R3, RZ, PT ;  /* 0x000000ff0300720c */ /* 0x000fe40003fc5270 */
[----:B------:R-:W1:Y:S08]  /*0bc0*/  I2F.RP R18, R16 ;  /* 0x0000001000127306 */ /* 0x000e700000209400 */
[----:B-1----:R-:W1:Y:S02]  /*0bd0*/  MUFU.RCP R18, R18 ;  /* 0x0000001200127308 */ /* 0x002e640000001000 */
[----:B-1----:R-:W-:-:S06]  /*0be0*/  VIADD R19, R18, 0xffffffe ;  /* 0x0ffffffe12137836 */ /* 0x002fcc0000000000 */
[----:B0-----:R-:W0:Y:S02]  /*0bf0*/  F2I.FTZ.U32.TRUNC.NTZ R13, R19 ;  /* 0x00000013000d7305 */ /* 0x001e24000021f000 */
[----:B0-----:R-:W-:-:S04]  /*0c00*/  IMAD.MOV R21, RZ, RZ, -R13 ;  /* 0x000000ffff157224 */ /* 0x001fc800078e0a0d */
[----:B------:R-:W-:Y:S01]  /*0c10*/  IMAD R21, R21, R16, RZ ;  /* 0x0000001015157224 */ /* 0x000fe200078e02ff */
[----:B--2---:R-:W-:Y:S01]  /*0c20*/  SHF.L.U32 R17, R12, 0x1, RZ ;  /* 0x000000010c117819 */ /* 0x004fe200000006ff */
[----:B------:R-:W-:-:S03]  /*0c30*/  IMAD.MOV.U32 R12, RZ, RZ, RZ ;  /* 0x000000ffff0c7224 */ /* 0x000fc600078e00ff */
[----:B------:R-:W-:Y:S01]  /*0c40*/  IABS R20, R17 ;  /* 0x0000001100147213 */ /* 0x000fe20000000000 */
[----:B------:R-:W-:Y:S01]  /*0c50*/  IMAD.HI.U32 R12, R13, R21, R12 ;  /* 0x000000150d0c7227 */ /* 0x000fe200078e000c */
[----:B------:R-:W-:-:S03]  /*0c60*/  ISETP.GE.AND P5, PT, R17, RZ, PT ;  /* 0x000000ff1100720c */ /* 0x000fc60003fa6270 */
[----:B------:R-:W-:-:S04]  /*0c70*/  IMAD.MOV.U32 R13, RZ, RZ, R20 ;  /* 0x000000ffff0d7224 */ /* 0x000fc800078e0014 */
[----:B------:R-:W-:-:S04]  /*0c80*/  IMAD.HI.U32 R12, R12, R13, RZ ;  /* 0x0000000d0c0c7227 */ /* 0x000fc800078e00ff */
[----:B------:R-:W-:-:S04]  /*0c90*/  IMAD.MOV R12, RZ, RZ, -R12 ;  /* 0x000000ffff0c7224 */ /* 0x000fc800078e0a0c */
[----:B------:R-:W-:-:S05]  /*0ca0*/  IMAD R13, R16, R12, R13 ;  /* 0x0000000c100d7224 */ /* 0x000fca00078e020d */
[----:B------:R-:W-:-:S13]  /*0cb0*/  ISETP.GT.U32.AND P1, PT, R16, R13, PT ;  /* 0x0000000d1000720c */ /* 0x000fda0003f24070 */
[----:B------:R-:W-:-:S04]  /*0cc0*/  @!P1 IADD3 R13, PT, PT, R13, -R16, RZ ;  /* 0x800000100d0d9210 */ /* 0x000fc80007ffe0ff */
[----:B------:R-:W-:-:S13]  /*0cd0*/  ISETP.GT.U32.AND P1, PT, R16, R13, PT ;  /* 0x0000000d1000720c */ /* 0x000fda0003f24070 */
[----:B------:R-:W-:-:S04]  /*0ce0*/  @!P1 IMAD.IADD R13, R13, 0x1, -R16 ;  /* 0x000000010d0d9824 */ /* 0x000fc800078e0a10 */
[----:B------:R-:W-:Y:S01]  /*0cf0*/  @!P5 IMAD.MOV R13, RZ, RZ, -R13 ;  /* 0x000000ffff0dd224 */ /* 0x000fe200078e0a0d */
[----:B------:R-:W-:-:S05]  /*0d00*/  @!P6 LOP3.LUT R13, RZ, R3, RZ, 0x33, !PT ;  /* 0x00000003ff0de212 */ /* 0x000fca00078e33ff */
[----:B------:R1:W-:Y:S02]  /*0d10*/  STG.E desc[UR4][R14.64+0x600], R13 ;  /* 0x0006000d0e007986 */ /* 0x0003e4000c101904 */
.L_x_114:
[----:B------:R-:W-:Y:S05]  /*0d20*/  BSYNC.RECONVERGENT B0 ;  /* 0x0000000000007941 */ /* 0x000fea0003800200 */
.L_x_113:
[----:B------:R-:W-:Y:S04]  /*0d30*/  BSSY.RECONVERGENT B0, `(.L_x_115) ;  /* 0x000001c000007945 */ /* 0x000fe80003800200 */
[----:B------:R-:W-:Y:S05]  /*0d40*/  @P0 BRA `(.L_x_116) ;  /* 0x0000000000680947 */ /* 0x000fea0003800000 */
[----:B------:R-:W2:Y:S01]  /*0d50*/  LDG.E R12, desc[UR4][R10.64+0x800] ;  /* 0x000800040a0c7981 */ /* 0x000ea2000c1e1900 */
[----:B------:R-:W3:Y:S02]  /*0d60*/  LDC R3, c[0x0][0x38c] ;  /* 0x0000e300ff037b82 */ /* 0x000ee40000000800 */
[----:B---3--:R-:W-:Y:S02]  /*0d70*/  IABS R16, R3 ;  /* 0x0000000300107213 */ /* 0x008fe40000000000 */
[----:B------:R-:W-:Y:S02]  /*0d80*/  ISETP.NE.AND P5, PT, R3, RZ, PT ;  /* 0x000000ff0300720c */ /* 0x000fe40003fa5270 */
[----:B------:R-:W3:Y:S08]  /*0d90*/  I2F.RP R18, R16 ;  /* 0x0000001000127306 */ /* 0x000ef00000209400 */
[----:B---3--:R-:W3:Y:S02]  /*0da0*/  MUFU.RCP R18, R18 ;  /* 0x0000001200127308 */ /* 0x008ee40000001000 */
[----:B---3--:R-:W-:-:S06]  /*0db0*/  VIADD R19, R18, 0xffffffe ;  /* 0x0ffffffe12137836 */ /* 0x008fcc0000000000 */
[----:B01----:R-:W0:Y:S02]  /*0dc0*/  F2I.FTZ.U32.TRUNC.NTZ R13, R19 ;  /* 0x00000013000d7305 */ /* 0x003e24000021f000 */
[----:B0-----:R-:W-:-:S05]  /*0dd0*/  IADD3 R21, PT, PT, RZ, -R13, RZ ;  /* 0x8000000dff157210 */ /* 0x001fca0007ffe0ff */
[----:B------:R-:W-:Y:S02]  /*0de0*/  IMAD R21, R21, R16, RZ ;  /* 0x0000001015157224 */ /* 0x000fe400078e02ff */
[----:B--2---:R-:W-:Y:S02]  /*0df0*/  IMAD.SHL.U32 R17, R12, 0x2, RZ ;  /* 0x000000020c117824 */ /* 0x004fe400078e00ff */
[----:B------:R-:W-:-:S03]  /*0e00*/  IMAD.MOV.U32 R12, RZ, RZ, RZ ;  /* 0x000000ffff0c7224 */ /* 0x000fc600078e00ff */
[----:B------:R-:W-:Y:S01]  /*0e10*/  IABS R20, R17 ;  /* 0x0000001100147213 */ /* 0x000fe20000000000 */
[----:B------:R-:W-:Y:S01]  /*0e20*/  IMAD.HI.U32 R12, R13, R21, R12 ;  /* 0x000000150d0c7227 */ /* 0x000fe200078e000c */
[----:B------:R-:W-:-:S03]  /*0e30*/  ISETP.GE.AND P1, PT, R17, RZ, PT ;  /* 0x000000ff1100720c */ /* 0x000fc60003f26270 */
[----:B------:R-:W-:-:S04]  /*0e40*/  IMAD.MOV.U32 R13, RZ, RZ, R20 ;  /* 0x000000ffff0d7224 */ /* 0x000fc800078e0014 */
        /* <DEDUP_REMOVED lines=10> */
.L_x_116:
[----:B------:R-:W-:Y:S05]  /*0ef0*/  BSYNC.RECONVERGENT B0 ;  /* 0x0000000000007941 */ /* 0x000fea0003800200 */
.L_x_115:
[----:B------:R-:W-:Y:S04]  /*0f00*/  BSSY.RECONVERGENT B0, `(.L_x_117) ;  /* 0x000001c000007945 */ /* 0x000fe80003800200 */
[----:B------:R-:W-:Y:S05]  /*0f10*/  @P4 BRA `(.L_x_118) ;  /* 0x0000000000684947 */ /* 0x000fea0003800000 */
[----:B------:R-:W3:Y:S01]  /*0f20*/  LDG.E R12, desc[UR4][R10.64+0xa00] ;  /* 0x000a00040a0c7981 */ /* 0x000ee2000c1e1900 */
[----:B------:R-:W4:Y:S02]  /*0f30*/  LDC R3, c[0x0][0x38c] ;  /* 0x0000e300ff037b82 */ /* 0x000f240000000800 */
[----:B----4-:R-:W-:Y:S02]  /*0f40*/  IABS R16, R3 ;  /* 0x0000000300107213 */ /* 0x010fe40000000000 */
[----:B------:R-:W-:Y:S02]  /*0f50*/  ISETP.NE.AND P4, PT, R3, RZ, PT ;  /* 0x000000ff0300720c */ /* 0x000fe40003f85270 */
[----:B------:R-:W4:Y:S08]  /*0f60*/  I2F.RP R18, R16 ;  /* 0x0000001000127306 */ /* 0x000f300000209400 */
[----:B----4-:R-:W4:Y:S02]  /*0f70*/  MUFU.RCP R18, R18 ;  /* 0x0000001200127308 */ /* 0x010f240000001000 */
[----:B----4-:R-:W-:-:S06]  /*0f80*/  IADD3 R19, PT, PT, R18, 0xffffffe, RZ ;  /* 0x0ffffffe12137810 */ /* 0x010fcc0007ffe0ff */
[----:B012---:R-:W0:Y:S02]  /*0f90*/  F2I.FTZ.U32.TRUNC.NTZ R13, R19 ;  /* 0x00000013000d7305 */ /* 0x007e24000021f000 */
[----:B0-----:R-:W-:-:S04]  /*0fa0*/  IMAD.MOV R21, RZ, RZ, -R13 ;  /* 0x000000ffff157224 */ /* 0x001fc800078e0a0d */
[----:B------:R-:W-:Y:S02]  /*0fb0*/  IMAD R21, R21, R16, RZ ;  /* 0x0000001015157224 */ /* 0x000fe400078e02ff */
[----:B---3--:R-:W-:Y:S02]  /*0fc0*/  IMAD.SHL.U32 R17, R12, 0x2, RZ ;  /* 0x000000020c117824 */ /* 0x008fe400078e00ff */
[----:B------:R-:W-:-:S03]  /*0fd0*/  IMAD.MOV.U32 R12, RZ, RZ, RZ ;  /* 0x000000ffff0c7224 */ /* 0x000fc600078e00ff */
[----:B------:R-:W-:Y:S01]  /*0fe0*/  IABS R20, R17 ;  /* 0x0000001100147213 */ /* 0x000fe20000000000 */
[----:B------:R-:W-:Y:S01]  /*0ff0*/  IMAD.HI.U32 R12, R13, R21, R12 ;  /* 0x000000150d0c7227 */ /* 0x000fe200078e000c */
[----:B------:R-:W-:Y:S02]  /*1000*/  ISETP.GE.AND P1, PT, R17, RZ, PT ;  /* 0x000000ff1100720c */ /* 0x000fe40003f26270 */
[----:B------:R-:W-:-:S05]  /*1010*/  MOV R13, R20 ;  /* 0x00000014000d7202 */ /* 0x000fca0000000f00 */
        /* <DEDUP_REMOVED lines=10> */
.L_x_118:
[----:B------:R-:W-:Y:S05]  /*10c0*/  BSYNC.RECONVERGENT B0 ;  /* 0x0000000000007941 */ /* 0x000fea0003800200 */
.L_x_117:
[----:B------:R-:W-:Y:S04]  /*10d0*/  BSSY.RECONVERGENT B0, `(.L_x_119) ;  /* 0x000001c000007945 */ /* 0x000fe80003800200 */
[----:B------:R-:W-:Y:S05]  /*10e0*/  @P3 BRA `(.L_x_120) ;  /* 0x0000000000683947 */ /* 0x000fea0003800000 */
[----:B------:R4:W5:Y:S01]  /*10f0*/  LDG.E R10, desc[UR4][R10.64+0xc00] ;  /* 0x000c00040a0a7981 */ /* 0x000962000c1e1900 */
[----:B------:R-:W0:Y:S02]  /*1100*/  LDC R3, c[0x0][0x38c] ;  /* 0x0000e300ff037b82 */ /* 0x000e240000000800 */
[----:B0-----:R-:W-:Y:S02]  /*1110*/  IABS R17, R3 ;  /* 0x0000000300117213 */ /* 0x001fe40000000000 */
[----:B------:R-:W-:Y:S02]  /*1120*/  ISETP.NE.AND P3, PT, R3, RZ, PT ;  /* 0x000000ff0300720c */ /* 0x000fe40003f65270 */
[----:B------:R-:W0:Y:S08]  /*1130*/  I2F.RP R18, R17 ;  /* 0x0000001100127306 */ /* 0x000e300000209400 */
[----:B0-----:R-:W0:Y:S02]  /*1140*/  MUFU.RCP R18, R18 ;  /* 0x0000001200127308 */ /* 0x001e240000001000 */
[----:B0-----:R-:W-:-:S06]  /*1150*/  VIADD R12, R18, 0xffffffe ;  /* 0x0ffffffe120c7836 */ /* 0x001fcc0000000000 */
[----:B-123--:R0:W1:Y:S02]  /*1160*/  F2I.FTZ.U32.TRUNC.NTZ R13, R12 ;  /* 0x0000000c000d7305 */ /* 0x00e064000021f000 */
[----:B0-----:R-:W-:Y:S02]  /*1170*/  HFMA2 R12, -RZ, RZ, 0, 0 ;  /* 0x00000000ff0c7431 */ /* 0x001fe400000001ff */
[----:B-1----:R-:W-:-:S04]  /*1180*/  IMAD.MOV R20, RZ, RZ, -R13 ;  /* 0x000000ffff147224 */ /* 0x002fc800078e0a0d */
[----:B----4-:R-:W-:Y:S02]  /*1190*/  IMAD R11, R20, R17, RZ ;  /* 0x00000011140b7224 */ /* 0x010fe400078e02ff */
[----:B-----5:R-:W-:Y:S02]  /*11a0*/  IMAD.SHL.U32 R16, R10, 0x2, RZ ;  /* 0x000000020a107824 */ /* 0x020fe400078e00ff */
[----:B------:R-:W-:-:S03]  /*11b0*/  IMAD.HI.U32 R10, R13, R11, R12 ;  /* 0x0000000b0d0a7227 */ /* 0x000fc600078e000c */
[----:B------:R-:W-:Y:S02]  /*11c0*/  IABS R19, R16 ;  /* 0x0000001000137213 */ /* 0x000fe40000000000 */
[----:B------:R-:W-:-:S03]  /*11d0*/  ISETP.GE.AND P1, PT, R16, RZ, PT ;  /* 0x000000ff1000720c */ /* 0x000fc60003f26270 */
        /* <DEDUP_REMOVED lines=11> */
.L_x_120:
[----:B------:R-:W-:Y:S05]  /*1290*/  BSYNC.RECONVERGENT B0 ;  /* 0x0000000000007941 */ /* 0x000fea0003800200 */
.L_x_119:
[----:B------:R-:W-:Y:S05]  /*12a0*/  @!P2 BRA `(.L_x_104) ;  /* 0x0000000c00e0a947 */ /* 0x000fea0003800000 */
[----:B------:R-:W0:Y:S01]  /*12b0*/  LDC R18, c[0x0][0x38c] ;  /* 0x0000e300ff127b82 */ /* 0x000e220000000800 */
[----:B------:R-:W-:-:S07]  /*12c0*/  IMAD.MOV.U32 R3, RZ, RZ, 0x8 ;  /* 0x00000008ff037424 */ /* 0x000fce00078e00ff */
.L_x_137:
[----:B01234-:R-:W-:Y:S01]  /*12d0*/  IMAD R15, R3, 0x80, R9 ;  /* 0x00000080030f7824 */ /* 0x01ffe200078e0209 */
[----:B------:R-:W-:Y:S03]  /*12e0*/  BSSY.RECONVERGENT B0, `(.L_x_121) ;  /* 0x0000027000007945 */ /* 0x000fe60003800200 */
[C---:B------:R-:W-:Y:S01]  /*12f0*/  VIADD R17, R15.reuse, 0x180 ;  /* 0x000001800f117836 */ /* 0x040fe20000000000 */
[CC--:B------:R-:W-:Y:S01]  /*1300*/  ISETP.GE.AND P0, PT, R15.reuse, R0.reuse, PT ;  /* 0x000000000f00720c */ /* 0x0c0fe20003f06270 */
[C---:B------:R-:W-:Y:S01]  /*1310*/  VIADD R11, R15.reuse, 0x200 ;  /* 0x000002000f0b7836 */ /* 0x040fe20000000000 */
[----:B------:R-:W-:Y:S02]  /*1320*/  IADD3 R13, PT, PT, R15, 0x100, RZ ;  /* 0x000001000f0d7810 */ /* 0x000fe40007ffe0ff */
[-C--:B------:R-:W-:Y:S02]  /*1330*/  ISETP.GE.AND P2, PT, R17, R0.reuse, PT ;  /* 0x000000001100720c */ /* 0x080fe40003f46270 */
[-C--:B------:R-:W-:Y:S01]  /*1340*/  ISETP.GE.AND P3, PT, R13, R0.reuse, PT ;  /* 0x000000000d00720c */ /* 0x080fe20003f66270 */
[----:B------:R-:W-:Y:S01]  /*1350*/  VIADD R13, R15, 0x80 ;  /* 0x000000800f0d7836 */ /* 0x000fe20000000000 */
[----:B------:R-:W-:-:S02]  /*1360*/  ISETP.GE.AND P1, PT, R11, R0, PT ;  /* 0x000000000b00720c */ /* 0x000fc40003f26270 */
[----:B------:R-:W-:Y:S02]  /*1370*/  IADD3 R17, PT, PT, R15, 0x280, RZ ;  /* 0x000002800f117810 */ /* 0x000fe40007ffe0ff */
[----:B------:R-:W-:Y:S01]  /*1380*/  ISETP.GE.AND P4, PT, R13, R0, PT ;  /* 0x000000000d00720c */ /* 0x000fe20003f86270 */
[----:B------:R-:W-:-:S12]  /*1390*/  @P0 BRA `(.L_x_122) ;  /* 0x00000000006c0947 */ /* 0x000fd80003800000 */
[----:B------:R-:W-:-:S06]  /*13a0*/  IMAD.WIDE.U32 R20, R15, 0x4, R4 ;  /* 0x000000040f147825 */ /* 0x000fcc00078e0004 */
[----:B------:R-:W2:Y:S01]  /*13b0*/  LDG.E R20, desc[UR4][R20.64] ;  /* 0x0000000414147981 */ /* 0x000ea2000c1e1900 */
[----:B------:R-:W-:Y:S02]  /*13c0*/  IABS R12, R18 ;  /* 0x00000012000c7213 */ /* 0x000fe40000000000 */
[----:B------:R-:W-:Y:S02]  /*13d0*/  MOV R10, RZ ;  /* 0x000000ff000a7202 */ /* 0x000fe40000000f00 */
[----:B------:R-:W0:Y:S01]  /*13e0*/  I2F.RP R16, R12 ;  /* 0x0000000c00107306 */ /* 0x000e220000209400 */
[----:B------:R-:W-:-:S07]  /*13f0*/  ISETP.NE.AND P6, PT, R18, RZ, PT ;  /* 0x000000ff1200720c */ /* 0x000fce0003fc5270 */
[----:B0-----:R-:W0:Y:S02]  /*1400*/  MUFU.RCP R16, R16 ;  /* 0x0000001000107308 */ /* 0x001e240000001000 */
[----:B0-----:R-:W-:-:S06]  /*1410*/  VIADD R11, R16, 0xffffffe ;  /* 0x0ffffffe100b7836 */ /* 0x001fcc0000000000 */
[----:B------:R-:W0:Y:S02]  /*1420*/  F2I.FTZ.U32.TRUNC.NTZ R11, R11 ;  /* 0x0000000b000b7305 */ /* 0x000e24000021f000 */
[----:B0-----:R-:W-:-:S04]  /*1430*/  IMAD.MOV R19, RZ, RZ, -R11 ;  /* 0x000000ffff137224 */ /* 0x001fc800078e0a0b */
[----:B------:R-:W-:-:S04]  /*1440*/  IMAD R19, R19, R12, RZ ;  /* 0x0000000c13137224 */ /* 0x000fc800078e02ff */
[----:B------:R-:W-:-:S04]  /*1450*/  IMAD.HI.U32 R10, R11, R19, R10 ;  /* 0x000000130b0a7227 */ /* 0x000fc800078e000a */
[----:B--2---:R-:W-:-:S05]  /*1460*/  IMAD.SHL.U32 R14, R20, 0x2, RZ ;  /* 0x00000002140e7824 */ /* 0x004fca00078e00ff */
[----:B------:R-:W-:Y:S02]  /*1470*/  IABS R20, R14 ;  /* 0x0000000e00147213 */ /* 0x000fe40000000000 */
[----:B------:R-:W-:-:S03]  /*1480*/  ISETP.GE.AND P5, PT, R14, RZ, PT ;  /* 0x000000ff0e00720c */ /* 0x000fc60003fa6270 */
[----:B------:R-:W-:-:S04]  /*1490*/  IMAD.MOV.U32 R19, RZ, RZ, R20 ;  /* 0x000000ffff137224 */ /* 0x000fc800078e0014 */
[----:B------:R-:W-:-:S04]  /*14a0*/  IMAD.HI.U32 R10, R10, R19, RZ ;  /* 0x000000130a0a7227 */ /* 0x000fc800078e00ff */
[----:B------:R-:W-:-:S04]  /*14b0*/  IMAD.MOV R10, RZ, RZ, -R10 ;  /* 0x000000ffff0a7224 */ /* 0x000fc800078e0a0a */
[----:B------:R-:W-:Y:S02]  /*14c0*/  IMAD R19, R12, R10, R19 ;  /* 0x0000000a0c137224 */ /* 0x000fe400078e0213 */
[----:B------:R-:W-:-:S03]  /*14d0*/  IMAD.WIDE.U32 R10, R15, 0x4, R6 ;  /* 0x000000040f0a7825 */ /* 0x000fc600078e0006 */
[----:B------:R-:W-:-:S13]  /*14e0*/  ISETP.GT.U32.AND P0, PT, R12, R19, PT ;  /* 0x000000130c00720c */ /* 0x000fda0003f04070 */
[----:B------:R-:W-:-:S05]  /*14f0*/  @!P0 IMAD.IADD R19, R19, 0x1, -R12 ;  /* 0x0000000113138824 */ /* 0x000fca00078e0a0c */
[----:B------:R-:W-:-:S13]  /*1500*/  ISETP.GT.U32.AND P0, PT, R12, R19, PT ;  /* 0x000000130c00720c */ /* 0x000fda0003f04070 */
[----:B------:R-:W-:-:S05]  /*1510*/  @!P0 IADD3 R19, PT, PT, R19, -R12, RZ ;  /* 0x8000000c13138210 */ /* 0x000fca0007ffe0ff */
[----:B------:R-:W-:Y:S01]  /*1520*/  @!P5 IMAD.MOV R19, RZ, RZ, -R19 ;  /* 0x000000ffff13d224 */ /* 0x000fe200078e0a13 */
[----:B------:R-:W-:-:S05]  /*1530*/  @!P6 LOP3.LUT R19, RZ, R18, RZ, 0x33, !PT ;  /* 0x00000012ff13e212 */ /* 0x000fca00078e33ff */
[----:B------:R0:W-:Y:S02]  /*1540*/  STG.E desc[UR4][R10.64], R19 ;  /* 0x000000130a007986 */ /* 0x0001e4000c101904 */
.L_x_122:
[----:B------:R-:W-:Y:S05]  /*1550*/  BSYNC.RECONVERGENT B0 ;  /* 0x0000000000007941 */ /* 0x000fea0003800200 */
.L_x_121:
[----:B------:R-:W-:Y:S01]  /*1560*/  BSSY.RECONVERGENT B0, `(.L_x_123) ;  /* 0x000001f000007945 */ /* 0x000fe20003800200 */
[----:B0-----:R-:W-:Y:S01]  /*1570*/  IMAD.WIDE R10, R13, 0x4, R4 ;  /* 0x000000040d0a7825 */ /* 0x001fe200078e0204 */
[----:B------:R-:W-:-:S03]  /*1580*/  ISETP.GE.AND P0, PT, R17, R0, PT ;  /* 0x000000001100720c */ /* 0x000fc60003f06270 */
[----:B------:R-:W-:Y:S02]  /*1590*/  VIADD R19, R15, 0x300 ;  /* 0x000003000f137836 */ /* 0x000fe40000000000 */
[----:B------:R-:W-:Y:S01]  /*15a0*/  IMAD.WIDE R12, R13, 0x4, R6 ;  /* 0x000000040d0c7825 */ /* 0x000fe200078e0206 */
[----:B------:R-:W-:Y:S07]  /*15b0*/  @P4 BRA `(.L_x_124) ;  /* 0x0000000000644947 */ /* 0x000fee0003800000 */
[----:B------:R-:W2:Y:S01]  /*15c0*/  LDG.E R16, desc[UR4][R10.64] ;  /* 0x000000040a107981 */ /* 0x000ea2000c1e1900 */
[----:B------:R-:W-:Y:S02]  /*15d0*/  IABS R14, R18 ;  /* 0x00000012000e7213 */ /* 0x000fe40000000000 */
[----:B------:R-:W-:Y:S02]  /*15e0*/  ISETP.NE.AND P6, PT, R18, RZ, PT ;  /* 0x000000ff1200720c */ /* 0x000fe40003fc5270 */
[----:B------:R-:W0:Y:S08]  /*15f0*/  I2F.RP R21, R14 ;  /* 0x0000000e00157306 */ /* 0x000e300000209400 */
[----:B0-----:R-:W0:Y:S02]  /*1600*/  MUFU.RCP R21, R21 ;  /* 0x0000001500157308 */ /* 0x001e240000001000 */
[----:B0-----:R-:W-:-:S06]  /*1610*/  VIADD R22, R21, 0xffffffe ;  /* 0x0ffffffe15167836 */ /* 0x001fcc0000000000 */
[----:B------:R-:W0:Y:S02]  /*1620*/  F2I.FTZ.U32.TRUNC.NTZ R17, R22 ;  /* 0x0000001600117305 */ /* 0x000e24000021f000 */
        /* <DEDUP_REMOVED lines=18> */
.L_x_124:
[----:B------:R-:W-:Y:S05]  /*1750*/  BSYNC.RECONVERGENT B0 ;  /* 0x0000000000007941 */ /* 0x000fea0003800200 */
.L_x_123:
[----:B------:R-:W-:Y:S01]  /*1760*/  BSSY.RECONVERGENT B0, `(.L_x_125) ;  /* 0x000001d000007945 */ /* 0x000fe20003800200 */
[----:B------:R-:W-:Y:S02]  /*1770*/  ISETP.GE.AND P4, PT, R19, R0, PT ;  /* 0x000000001300720c */ /* 0x000fe40003f86270 */
[----:B0-----:R-:W-:Y:S01]  /*1780*/  IADD3 R17, PT, PT, R15, 0x380, RZ ;  /* 0x000003800f117810 */ /* 0x001fe20007ffe0ff */
[----:B------:R-:W-:Y:S10]  /*1790*/  @P3 BRA `(.L_x_126) ;  /* 0x0000000000643947 */ /* 0x000ff40003800000 */
[----:B------:R-:W2:Y:S01]  /*17a0*/  LDG.E R14, desc[UR4][R10.64+0x200] ;  /* 0x000200040a0e7981 */ /* 0x000ea2000c1e1900 */
[----:B------:R-:W-:Y:S02]  /*17b0*/  IABS R16, R18 ;  /* 0x0000001200107213 */ /* 0x000fe40000000000 */
        /* <DEDUP_REMOVED lines=23> */
.L_x_126:
[----:B------:R-:W-:Y:S05]  /*1930*/  BSYNC.RECONVERGENT B0 ;  /* 0x0000000000007941 */ /* 0x000fea0003800200 */
.L_x_125:
[----:B------:R-:W-:Y:S01]  /*1940*/  BSSY.RECONVERGENT B0, `(.L_x_127) ;  /* 0x000001d000007945 */ /* 0x000fe20003800200 */
[----:B------:R-:W-:Y:S01]  /*1950*/  ISETP.GE.AND P3, PT, R17, R0, PT ;  /* 0x000000001100720c */ /* 0x000fe20003f66270 */
[----:B------:R-:W-:Y:S02]  /*1960*/  VIADD R3, R3, 0x8 ;  /* 0x0000000803037836 */ /* 0x000fe40000000000 */
[----:B------:R-:W-:Y:S10]  /*1970*/  @P2 BRA `(.L_x_128) ;  /* 0x0000000000642947 */ /* 0x000ff40003800000 */
[----:B------:R-:W2:Y:S01]  /*1980*/  LDG.E R14, desc[UR4][R10.64+0x400] ;  /* 0x000400040a0e7981 */ /* 0x000ea2000c1e1900 */
[----:B------:R-:W-:Y:S02]  /*1990*/  IABS R16, R18 ;  /* 0x0000001200107213 */ /* 0x000fe40000000000 */
[----:B------:R-:W-:Y:S02]  /*19a0*/  ISETP.NE.AND P6, PT, R18, RZ, PT ;  /* 0x000000ff1200720c */ /* 0x000fe40003fc5270 */
[----:B------:R-:W1:Y:S08]  /*19b0*/  I2F.RP R19, R16 ;  /* 0x0000001000137306 */ /* 0x000e700000209400 */
[----:B-1----:R-:W1:Y:S02]  /*19c0*/  MUFU.RCP R19, R19 ;  /* 0x0000001300137308 */ /* 0x002e640000001000 */
[----:B-1----:R-:W-:-:S06]  /*19d0*/  VIADD R20, R19, 0xffffffe ;  /* 0x0ffffffe13147836 */ /* 0x002fcc0000000000 */
[----:B0-----:R-:W0:Y:S02]  /*19e0*/  F2I.FTZ.U32.TRUNC.NTZ R15, R20 ;  /* 0x00000014000f7305 */ /* 0x001e24000021f000 */
        /* <DEDUP_REMOVED lines=18> */
.L_x_128:
[----:B------:R-:W-:Y:S05]  /*1b10*/  BSYNC.RECONVERGENT B0 ;  /* 0x0000000000007941 */ /* 0x000fea0003800200 */
.L_x_127:
[----:B------:R-:W-:Y:S01]  /*1b20*/  BSSY.RECONVERGENT B0, `(.L_x_129) ;  /* 0x000001c000007945 */ /* 0x000fe20003800200 */
[----:B------:R-:W-:-:S03]  /*1b30*/  ISETP.NE.AND P2, PT, R3, R2, PT ;  /* 0x000000020300720c */ /* 0x000fc60003f45270 */
[----:B------:R-:W-:Y:S10]  /*1b40*/  @P1 BRA `(.L_x_130) ;  /* 0x0000000000641947 */ /* 0x000ff40003800000 */
[----:B------:R-:W2:Y:S01]  /*1b50*/  LDG.E R14, desc[UR4][R10.64+0x600] ;  /* 0x000600040a0e7981 */ /* 0x000ea2000c1e1900 */
[----:B------:R-:W-:Y:S02]  /*1b60*/  IABS R16, R18 ;  /* 0x0000001200107213 */ /* 0x000fe40000000000 */
[----:B------:R-:W-:Y:S02]  /*1b70*/  ISETP.NE.AND P6, PT, R18, RZ, PT ;  /* 0x000000ff1200720c */ /* 0x000fe40003fc5270 */
[----:B------:R-:W3:Y:S08]  /*1b80*/  I2F.RP R19, R16 ;  /* 0x0000001000137306 */ /* 0x000ef00000209400 */
[----:B---3--:R-:W3:Y:S02]  /*1b90*/  MUFU.RCP R19, R19 ;  /* 0x0000001300137308 */ /* 0x008ee40000001000 */
[----:B---3--:R-:W-:-:S06]  /*1ba0*/  IADD3 R20, PT, PT, R19, 0xffffffe, RZ ;  /* 0x0ffffffe13147810 */ /* 0x008fcc0007ffe0ff */
[----:B01----:R-:W0:Y:S02]  /*1bb0*/  F2I.FTZ.U32.TRUNC.NTZ R15, R20 ;  /* 0x00000014000f7305 */ /* 0x003e24000021f000 */
[----:B0-----:R-:W-:-:S04]  /*1bc0*/  IMAD.MOV R21, RZ, RZ, -R15 ;  /* 0x000000ffff157224 */ /* 0x001fc800078e0a0f */
[----:B------:R-:W-:Y:S02]  /*1bd0*/  IMAD R21, R21, R16, RZ ;  /* 0x0000001015157224 */ /* 0x000fe400078e02ff */
[----:B--2---:R-:W-:Y:S02]  /*1be0*/  IMAD.SHL.U32 R17, R14, 0x2, RZ ;  /* 0x000000020e117824 */ /* 0x004fe400078e00ff */
        /* <DEDUP_REMOVED lines=15> */
.L_x_130:
[----:B------:R-:W-:Y:S05]  /*1ce0*/  BSYNC.RECONVERGENT B0 ;  /* 0x0000000000007941 */ /* 0x000fea0003800200 */
.L_x_129:
[----:B------:R-:W-:Y:S04]  /*1cf0*/  BSSY.RECONVERGENT B0, `(.L_x_131) ;  /* 0x000001b000007945 */ /* 0x000fe80003800200 */
[----:B------:R-:W-:Y:S05]  /*1d00*/  @P0 BRA `(.L_x_132) ;  /* 0x0000000000640947 */ /* 0x000fea0003800000 */
[----:B------:R-:W3:Y:S01]  /*1d10*/  LDG.E R14, desc[UR4][R10.64+0x800] ;  /* 0x000800040a0e7981 */ /* 0x000ee2000c1e1900 */
[----:B------:R-:W-:Y:S02]  /*1d20*/  IABS R16, R18 ;  /* 0x0000001200107213 */ /* 0x000fe40000000000 */
[----:B------:R-:W-:Y:S02]  /*1d30*/  ISETP.NE.AND P5, PT, R18, RZ, PT ;  /* 0x000000ff1200720c */ /* 0x000fe40003fa5270 */
[----:B------:R-:W4:Y:S08]  /*1d40*/  I2F.RP R19, R16 ;  /* 0x0000001000137306 */ /* 0x000f300000209400 */
[----:B----4-:R-:W4:Y:S02]  /*1d50*/  MUFU.RCP R19, R19 ;  /* 0x0000001300137308 */ /* 0x010f240000001000 */
[----:B----4-:R-:W-:-:S06]  /*1d60*/  VIADD R20, R19, 0xffffffe ;  /* 0x0ffffffe13147836 */ /* 0x010fcc0000000000 */
[----:B012---:R-:W0:Y:S02]  /*1d70*/  F2I.FTZ.U32.TRUNC.NTZ R15, R20 ;  /* 0x00000014000f7305 */ /* 0x007e24000021f000 */
[----:B0-----:R-:W-:-:S04]  /*1d80*/  IMAD.MOV R21, RZ, RZ, -R15 ;  /* 0x000000ffff157224 */ /* 0x001fc800078e0a0f */
[----:B------:R-:W-:Y:S02]  /*1d90*/  IMAD R21, R21, R16, RZ ;  /* 0x0000001015157224 */ /* 0x000fe400078e02ff */
[----:B---3--:R-:W-:Y:S02]  /*1da0*/  IMAD.SHL.U32 R17, R14, 0x2, RZ ;  /* 0x000000020e117824 */ /* 0x008fe400078e00ff */
        /* <DEDUP_REMOVED lines=15> */
.L_x_132:
[----:B------:R-:W-:Y:S05]  /*1ea0*/  BSYNC.RECONVERGENT B0 ;  /* 0x0000000000007941 */ /* 0x000fea0003800200 */
.L_x_131:
[----:B------:R-:W-:Y:S04]  /*1eb0*/  BSSY.RECONVERGENT B0, `(.L_x_133) ;  /* 0x000001b000007945 */ /* 0x000fe80003800200 */
[----:B------:R-:W-:Y:S05]  /*1ec0*/  @P4 BRA `(.L_x_134) ;  /* 0x0000000000644947 */ /* 0x000fea0003800000 */
[----:B------:R-:W4:Y:S01]  /*1ed0*/  LDG.E R14, desc[UR4][R10.64+0xa00] ;  /* 0x000a00040a0e7981 */ /* 0x000f22000c1e1900 */
[----:B------:R-:W-:Y:S02]  /*1ee0*/  IABS R16, R18 ;  /* 0x0000001200107213 */ /* 0x000fe40000000000 */
[----:B------:R-:W-:Y:S02]  /*1ef0*/  ISETP.NE.AND P4, PT, R18, RZ, PT ;  /* 0x000000ff1200720c */ /* 0x000fe40003f85270 */
[----:B------:R-:W5:Y:S08]  /*1f00*/  I2F.RP R19, R16 ;  /* 0x0000001000137306 */ /* 0x000f700000209400 */
[----:B-----5:R-:W5:Y:S02]  /*1f10*/  MUFU.RCP R19, R19 ;  /* 0x0000001300137308 */ /* 0x020f640000001000 */
[----:B-----5:R-:W-:-:S06]  /*1f20*/  VIADD R20, R19, 0xffffffe ;  /* 0x0ffffffe13147836 */ /* 0x020fcc0000000000 */
[----:B0123--:R-:W0:Y:S02]  /*1f30*/  F2I.FTZ.U32.TRUNC.NTZ R15, R20 ;  /* 0x00000014000f7305 */ /* 0x00fe24000021f000 */
[----:B0-----:R-:W-:-:S04]  /*1f40*/  IMAD.MOV R21, RZ, RZ, -R15 ;  /* 0x000000ffff157224 */ /* 0x001fc800078e0a0f */
[----:B------:R-:W-:Y:S01]  /*1f50*/  IMAD R21, R21, R16, RZ ;  /* 0x0000001015157224 */ /* 0x000fe200078e02ff */
[----:B----4-:R-:W-:Y:S01]  /*1f60*/  SHF.L.U32 R17, R14, 0x1, RZ ;  /* 0x000000010e117819 */ /* 0x010fe200000006ff */
        /* <DEDUP_REMOVED lines=15> */
.L_x_134:
[----:B------:R-:W-:Y:S05]  /*2060*/  BSYNC.RECONVERGENT B0 ;  /* 0x0000000000007941 */ /* 0x000fea0003800200 */
.L_x_133:
[----:B------:R-:W-:Y:S04]  /*2070*/  BSSY.RECONVERGENT B0, `(.L_x_135) ;  /* 0x000001a000007945 */ /* 0x000fe80003800200 */
[----:B------:R-:W-:Y:S05]  /*2080*/  @P3 BRA `(.L_x_136) ;  /* 0x0000000000603947 */ /* 0x000fea0003800000 */
[----:B------:R-:W5:Y:S01]  /*2090*/  LDG.E R10, desc[UR4][R10.64+0xc00] ;  /* 0x000c00040a0a7981 */ /* 0x000f62000c1e1900 */
[----:B------:R-:W-:Y:S02]  /*20a0*/  IABS R20, R18 ;  /* 0x0000001200147213 */ /* 0x000fe40000000000 */
[----:B------:R-:W-:Y:S02]  /*20b0*/  ISETP.NE.AND P3, PT, R18, RZ, PT ;  /* 0x000000ff1200720c */ /* 0x000fe40003f65270 */
[----:B------:R-:W0:Y:S08]  /*20c0*/  I2F.RP R17, R20 ;  /* 0x0000001400117306 */ /* 0x000e300000209400 */
[----:B0-----:R-:W0:Y:S02]  /*20d0*/  MUFU.RCP R17, R17 ;  /* 0x0000001100117308 */ /* 0x001e240000001000 */
[----:B0-----:R-:W-:-:S06]  /*20e0*/  VIADD R14, R17, 0xffffffe ;  /* 0x0ffffffe110e7836 */ /* 0x001fcc0000000000 */
[----:B-1234-:R0:W1:Y:S02]  /*20f0*/  F2I.FTZ.U32.TRUNC.NTZ R15, R14 ;  /* 0x0000000e000f7305 */ /* 0x01e064000021f000 */
[----:B0-----:R-:W-:Y:S01]  /*2100*/  IMAD.MOV.U32 R14, RZ, RZ, RZ ;  /* 0x000000ffff0e7224 */ /* 0x001fe200078e00ff */
[----:B-1----:R-:W-:-:S05]  /*2110*/  IADD3 R19, PT, PT, RZ, -R15, RZ ;  /* 0x8000000fff137210 */ /* 0x002fca0007ffe0ff */
[----:B------:R-:W-:Y:S02]  /*2120*/  IMAD R19, R19, R20, RZ ;  /* 0x0000001413137224 */ /* 0x000fe400078e02ff */
[----:B-----5:R-:W-:Y:S02]  /*2130*/  IMAD.SHL.U32 R16, R10, 0x2, RZ ;  /* 0x000000020a107824 */ /* 0x020fe400078e00ff */
[----:B------:R-:W-:-:S03]  /*2140*/  IMAD.HI.U32 R10, R15, R19, R14 ;  /* 0x000000130f0a7227 */ /* 0x000fc600078e000e */
[----:B------:R-:W-:Y:S02]  /*2150*/  IABS R11, R16 ;  /* 0x00000010000b7213 */ /* 0x000fe40000000000 */
[----:B------:R-:W-:-:S03]  /*2160*/  ISETP.GE.AND P1, PT, R16, RZ, PT ;  /* 0x000000ff1000720c */ /* 0x000fc60003f26270 */
        /* <DEDUP_REMOVED lines=10> */
.L_x_136:
[----:B------:R-:W-:Y:S05]  /*2210*/  BSYNC.RECONVERGENT B0 ;  /* 0x0000000000007941 */ /* 0x000fea0003800200 */
.L_x_135:
[----:B------:R-:W-:Y:S05]  /*2220*/  @P2 BRA `(.L_x_137) ;  /* 0xfffffff000282947 */ /* 0x000fea000383ffff */
.L_x_104:
[----:B------:R-:W-:-:S13]  /*2230*/  ISETP.NE.AND P0, PT, R8, RZ, PT ;  /* 0x000000ff0800720c */ /* 0x000fda0003f05270 */
[----:B------:R-:W-:Y:S05]  /*2240*/  @!P0 EXIT ;  /* 0x000000000000894d */ /* 0x000fea0003800000 */
[----:B------:R-:W5:Y:S01]  /*2250*/  LDC R3, c[0x0][0x388] ;  /* 0x0000e200ff037b82 */ /* 0x000f620000000800 */
[----:B------:R-:W-:Y:S02]  /*2260*/  ISETP.GE.U32.AND P0, PT, R8, 0x4, PT ;  /* 0x000000040800780c */ /* 0x000fe40003f06070 */
[----:B-----5:R-:W-:-:S11]  /*2270*/  LOP3.LUT R16, R3, 0x3, RZ, 0xc0, !PT ;  /* 0x0000000303107812 */ /* 0x020fd600078ec0ff */
[----:B------:R-:W-:Y:S05]  /*2280*/  @!P0 BRA `(.L_x_138) ;  /* 0x0000000800208947 */ /* 0x000fea0003800000 */
[----:B------:R-:W-:Y:S01]  /*2290*/  IMAD R19, R2, 0x80, R9 ;  /* 0x0000008002137824 */ /* 0x000fe200078e0209 */
[----:B------:R-:W-:Y:S03]  /*22a0*/  BSSY.RECONVERGENT B0, `(.L_x_139) ;  /* 0x0000026000007945 */ /* 0x000fe60003800200 */
[C---:B01234-:R-:W-:Y:S01]  /*22b0*/  VIADD R13, R19.reuse, 0x100 ;  /* 0x00000100130d7836 */ /* 0x05ffe20000000000 */
[CC--:B------:R-:W-:Y:S01]  /*22c0*/  ISETP.GE.AND P3, PT, R19.reuse, R0.reuse, PT ;  /* 0x000000001300720c */ /* 0x0c0fe20003f66270 */
[C---:B------:R-:W-:Y:S01]  /*22d0*/  VIADD R11, R19.reuse, 0x180 ;  /* 0x00000180130b7836 */ /* 0x040fe20000000000 */
[----:B------:R-:W-:Y:S02]  /*22e0*/  IADD3 R17, PT, PT, R19, 0x80, RZ ;  /* 0x0000008013117810 */ /* 0x000fe40007ffe0ff */
[-C--:B------:R-:W-:Y:S02]  /*22f0*/  ISETP.GE.AND P0, PT, R13, R0.reuse, PT ;  /* 0x000000000d00720c */ /* 0x080fe40003f06270 */
[----:B------:R-:W-:-:S02]  /*2300*/  ISETP.GE.AND P2, PT, R17, R0, PT ;  /* 0x000000001100720c */ /* 0x000fc40003f46270 */
[----:B------:R-:W-:-:S05]  /*2310*/  ISETP.GE.AND P1, PT, R11, R0, PT ;  /* 0x000000000b00720c */ /* 0x000fca0003f26270 */
[----:B------:R-:W-:Y:S08]  /*2320*/  @P3 BRA `(.L_x_140) ;  /* 0x0000000000743947 */ /* 0x000ff00003800000 */
[----:B------:R-:W-:Y:S01]  /*2330*/  IMAD.WIDE R20, R19, 0x4, R4 ;  /* 0x0000000413147825 */ /* 0x000fe200078e0204 */
[----:B------:R-:W0:Y:S05]  /*2340*/  LDC R8, c[0x0][0x38c] ;  /* 0x0000e300ff087b82 */ /* 0x000e2a0000000800 */
[----:B------:R1:W2:Y:S01]  /*2350*/  LDG.E R20, desc[UR4][R20.64] ;  /* 0x0000000414147981 */ /* 0x0002a2000c1e1900 */
[----:B------:R-:W-:Y:S01]  /*2360*/  IMAD.MOV.U32 R14, RZ, RZ, RZ ;  /* 0x000000ffff0e7224 */ /* 0x000fe200078e00ff */
[----:B0-----:R-:W-:Y:S02]  /*2370*/  IABS R10, R8 ;  /* 0x00000008000a7213 */ /* 0x001fe40000000000 */
[----:B------:R-:W-:-:S02]  /*2380*/  ISETP.NE.AND P5, PT, R8, RZ, PT ;  /* 0x000000ff0800720c */ /* 0x000fc40003fa5270 */
[----:B------:R-:W0:Y:S08]  /*2390*/  I2F.RP R18, R10 ;  /* 0x0000000a00127306 */ /* 0x000e300000209400 */
[----:B0-----:R-:W0:Y:S02]  /*23a0*/  MUFU.RCP R18, R18 ;  /* 0x0000001200127308 */ /* 0x001e240000001000 */
[----:B0-----:R-:W-:-:S06]  /*23b0*/  VIADD R22, R18, 0xffffffe ;  /* 0x0ffffffe12167836 */ /* 0x001fcc0000000000 */
[----:B------:R-:W0:Y:S02]  /*23c0*/  F2I.FTZ.U32.TRUNC.NTZ R15, R22 ;  /* 0x00000016000f7305 */ /* 0x000e24000021f000 */
[----:B0-----:R-:W-:-:S05]  /*23d0*/  IADD3 R23, PT, PT, RZ, -R15, RZ ;  /* 0x8000000fff177210 */ /* 0x001fca0007ffe0ff */
[----:B-1----:R-:W-:-:S04]  /*23e0*/  IMAD R21, R23, R10, RZ ;  /* 0x0000000a17157224 */ /* 0x002fc800078e02ff */
[----:B------:R-:W-:-:S04]  /*23f0*/  IMAD.HI.U32 R14, R15, R21, R14 ;  /* 0x000000150f0e7227 */ /* 0x000fc800078e000e */
[----:B--2---:R-:W-:-:S05]  /*2400*/  IMAD.SHL.U32 R12, R20, 0x2, RZ ;  /* 0x00000002140c7824 */ /* 0x004fca00078e00ff */
[----:B------:R-:W-:Y:S02]  /*2410*/  IABS R20, R12 ;  /* 0x0000000c00147213 */ /* 0x000fe40000000000 */
        /* <DEDUP_REMOVED lines=9> */
[----:B------:R-:W-:Y:S02]  /*24b0*/  IMAD.MOV.U32 R21, RZ, RZ, R15 ;  /* 0x000000ffff157224 */ /* 0x000fe400078e000f */
[----:B------:R-:W-:-:S03]  /*24c0*/  IMAD.WIDE R14, R19, 0x4, R6 ;  /* 0x00000004130e7825 */ /* 0x000fc600078e0206 */
[----:B------:R-:W-:Y:S02]  /*24d0*/  @!P4 IADD3 R21, PT, PT, -R21, RZ, RZ ;  /* 0x000000ff1515c210 */ /* 0x000fe40007ffe1ff */
[----:B------:R-:W-:-:S05]  /*24e0*/  @!P5 LOP3.LUT R21, RZ, R8, RZ, 0x33, !PT ;  /* 0x00000008ff15d212 */ /* 0x000fca00078e33ff */
[----:B------:R0:W-:Y:S02]  /*24f0*/  STG.E desc[UR4][R14.64], R21 ;  /* 0x000000150e007986 */ /* 0x0001e4000c101904 */
.L_x_140:
[----:B------:R-:W-:Y:S05]  /*2500*/  BSYNC.RECONVERGENT B0 ;  /* 0x0000000000007941 */ /* 0x000fea0003800200 */
.L_x_139:
[----:B------:R-:W-:Y:S04]  /*2510*/  BSSY.RECONVERGENT B0, `(.L_x_141) ;  /* 0x000001f000007945 */ /* 0x000fe80003800200 */
[----:B------:R-:W-:Y:S05]  /*2520*/  @P2 BRA `(.L_x_142) ;  /* 0x0000000000742947 */ /* 0x000fea0003800000 */
[----:B------:R-:W-:Y:S01]  /*2530*/  IMAD.WIDE R18, R17, 0x4, R4 ;  /* 0x0000000411127825 */ /* 0x000fe200078e0204 */
[----:B------:R-:W1:Y:S05]  /*2540*/  LDC R8, c[0x0][0x38c] ;  /* 0x0000e300ff087b82 */ /* 0x000e6a0000000800 */
[----:B------:R2:W3:Y:S01]  /*2550*/  LDG.E R18, desc[UR4][R18.64] ;  /* 0x0000000412127981 */ /* 0x0004e2000c1e1900 */
[----:B0-----:R-:W-:Y:S02]  /*2560*/  MOV R14, RZ ;  /* 0x000000ff000e7202 */ /* 0x001fe40000000f00 */
[----:B-1----:R-:W-:Y:S02]  /*2570*/  IABS R10, R8 ;  /* 0x00000008000a7213 */ /* 0x002fe40000000000 */
[----:B------:R-:W-:-:S02]  /*2580*/  ISETP.NE.AND P4, PT, R8, RZ, PT ;  /* 0x000000ff0800720c */ /* 0x000fc40003f85270 */
[----:B------:R-:W0:Y:S08]  /*2590*/  I2F.RP R20, R10 ;  /* 0x0000000a00147306 */ /* 0x000e300000209400 */
[----:B0-----:R-:W0:Y:S02]  /*25a0*/  MUFU.RCP R20, R20 ;  /* 0x0000001400147308 */ /* 0x001e240000001000 */
[----:B0-----:R-:W-:-:S06]  /*25b0*/  VIADD R21, R20, 0xffffffe ;  /* 0x0ffffffe14157836 */ /* 0x001fcc0000000000 */
[----:B------:R-:W0:Y:S02]  /*25c0*/  F2I.FTZ.U32.TRUNC.NTZ R15, R21 ;  /* 0x00000015000f7305 */ /* 0x000e24000021f000 */
[----:B0-----:R-:W-:-:S04]  /*25d0*/  IMAD.MOV R23, RZ, RZ, -R15 ;  /* 0x000000ffff177224 */ /* 0x001fc800078e0a0f */
[----:B--2---:R-:W-:-:S04]  /*25e0*/  IMAD R19, R23, R10, RZ ;  /* 0x0000000a17137224 */ /* 0x004fc800078e02ff */
[----:B------:R-:W-:-:S04]  /*25f0*/  IMAD.HI.U32 R14, R15, R19, R14 ;  /* 0x000000130f0e7227 */ /* 0x000fc800078e000e */
[----:B---3--:R-:W-:-:S05]  /*2600*/  IMAD.SHL.U32 R12, R18, 0x2, RZ ;  /* 0x00000002120c7824 */ /* 0x008fca00078e00ff */
        /* <DEDUP_REMOVED lines=10> */
[----:B------:R-:W-:Y:S02]  /*26b0*/  IMAD.MOV.U32 R19, RZ, RZ, R15 ;  /* 0x000000ffff137224 */ /* 0x000fe400078e000f */
[----:B------:R-:W-:-:S04]  /*26c0*/  IMAD.WIDE R14, R17, 0x4, R6 ;  /* 0x00000004110e7825 */ /* 0x000fc800078e0206 */
[----:B------:R-:W-:Y:S01]  /*26d0*/  @!P3 IMAD.MOV R19, RZ, RZ, -R19 ;  /* 0x000000ffff13b224 */ /* 0x000fe200078e0a13 */
[----:B------:R-:W-:-:S05]  /*26e0*/  @!P4 LOP3.LUT R19, RZ, R8, RZ, 0x33, !PT ;  /* 0x00000008ff13c212 */ /* 0x000fca00078e33ff */
[----:B------:R1:W-:Y:S02]  /*26f0*/  STG.E desc[UR4][R14.64], R19 ;  /* 0x000000130e007986 */ /* 0x0003e4000c101904 */
.L_x_142:
[----:B------:R-:W-:Y:S05]  /*2700*/  BSYNC.RECONVERGENT B0 ;  /* 0x0000000000007941 */ /* 0x000fea0003800200 */
.L_x_141:
[----:B------:R-:W-:Y:S04]  /*2710*/  BSSY.RECONVERGENT B0, `(.L_x_143) ;  /* 0x000001f000007945 */ /* 0x000fe80003800200 */
[----:B------:R-:W-:Y:S05]  /*2720*/  @P0 BRA `(.L_x_144) ;  /* 0x0000000000740947 */ /* 0x000fea0003800000 */
[----:B-1----:R-:W-:Y:S01]  /*2730*/  IMAD.WIDE R18, R13, 0x4, R4 ;  /* 0x000000040d127825 */ /* 0x002fe200078e0204 */
[----:B------:R-:W1:Y:S05]  /*2740*/  LDC R8, c[0x0][0x38c] ;  /* 0x0000e300ff087b82 */ /* 0x000e6a0000000800 */
[----:B------:R2:W3:Y:S01]  /*2750*/  LDG.E R18, desc[UR4][R18.64] ;  /* 0x0000000412127981 */ /* 0x0004e2000c1e1900 */
[----:B-1----:R-:W-:Y:S02]  /*2760*/  IABS R17, R8 ;  /* 0x0000000800117213 */ /* 0x002fe40000000000 */
[----:B------:R-:W-:Y:S02]  /*2770*/  ISETP.NE.AND P3, PT, R8, RZ, PT ;  /* 0x000000ff0800720c */ /* 0x000fe40003f65270 */
[----:B------:R-:W1:Y:S08]  /*2780*/  I2F.RP R12, R17 ;  /* 0x00000011000c7306 */ /* 0x000e700000209400 */
[----:B-1----:R-:W1:Y:S02]  /*2790*/  MUFU.RCP R12, R12 ;  /* 0x0000000c000c7308 */ /* 0x002e640000001000 */
[----:B-1----:R-:W-:-:S06]  /*27a0*/  VIADD R20, R12, 0xffffffe ;  /* 0x0ffffffe0c147836 */ /* 0x002fcc0000000000 */
[----:B0-----:R-:W0:Y:S02]  /*27b0*/  F2I.FTZ.U32.TRUNC.NTZ R15, R20 ;  /* 0x00000014000f7305 */ /* 0x001e24000021f000 */
[----:B0-----:R-:W-:-:S05]  /*27c0*/  IADD3 R14, PT, PT, RZ, -R15, RZ ;  /* 0x8000000fff0e7210 */ /* 0x001fca0007ffe0ff */
[----:B--2---:R-:W-:Y:S02]  /*27d0*/  IMAD R19, R14, R17, RZ ;  /* 0x000000110e137224 */ /* 0x004fe400078e02ff */
[----:B------:R-:W-:-:S04]  /*27e0*/  IMAD.MOV.U32 R14, RZ, RZ, RZ ;  /* 0x000000ffff0e7224 */ /* 0x000fc800078e00ff */
[----:B------:R-:W-:-:S04]  /*27f0*/  IMAD.HI.U32 R19, R15, R19, R14 ;  /* 0x000000130f137227 */ /* 0x000fc800078e000e */
[----:B---3--:R-:W-:-:S05]  /*2800*/  IMAD.SHL.U32 R10, R18, 0x2, RZ ;  /* 0x00000002120a7824 */ /* 0x008fca00078e00ff */
        /* <DEDUP_REMOVED lines=15> */
.L_x_144:
[----:B------:R-:W-:Y:S05]  /*2900*/  BSYNC.RECONVERGENT B0 ;  /* 0x0000000000007941 */ /* 0x000fea0003800200 */
.L_x_143:
[----:B------:R-:W-:Y:S04]  /*2910*/  BSSY.RECONVERGENT B0, `(.L_x_145) ;  /* 0x000001e000007945 */ /* 0x000fe80003800200 */
[----:B------:R-:W-:Y:S05]  /*2920*/  @P1 BRA `(.L_x_146) ;  /* 0x0000000000701947 */ /* 0x000fea0003800000 */
[----:B012---:R-:W-:Y:S01]  /*2930*/  IMAD.WIDE R14, R11, 0x4, R4 ;  /* 0x000000040b0e7825 */ /* 0x007fe200078e0204 */
[----:B------:R-:W0:Y:S05]  /*2940*/  LDC R8, c[0x0][0x38c] ;  /* 0x0000e300ff087b82 */ /* 0x000e2a0000000800 */
[----:B------:R1:W2:Y:S01]  /*2950*/  LDG.E R14, desc[UR4][R14.64] ;  /* 0x000000040e0e7981 */ /* 0x0002a2000c1e1900 */
[----:B0-----:R-:W-:Y:S02]  /*2960*/  IABS R17, R8 ;  /* 0x0000000800117213 */ /* 0x001fe40000000000 */
[----:B------:R-:W-:Y:S02]  /*2970*/  ISETP.NE.AND P2, PT, R8, RZ, PT ;  /* 0x000000ff0800720c */ /* 0x000fe40003f45270 */
[----:B------:R-:W0:Y:S08]  /*2980*/  I2F.RP R18, R17 ;  /* 0x0000001100127306 */ /* 0x000e300000209400 */
[----:B0-----:R-:W0:Y:S02]  /*2990*/  MUFU.RCP R18, R18 ;  /* 0x0000001200127308 */ /* 0x001e240000001000 */
[----:B0-----:R-:W-:-:S06]  /*29a0*/  VIADD R19, R18, 0xffffffe ;  /* 0x0ffffffe12137836 */ /* 0x001fcc0000000000 */
[----:B------:R-:W0:Y:S02]  /*29b0*/  F2I.FTZ.U32.TRUNC.NTZ R13, R19 ;  /* 0x00000013000d7305 */ /* 0x000e24000021f000 */
[----:B0-----:R-:W-:-:S04]  /*29c0*/  IMAD.MOV R12, RZ, RZ, -R13 ;  /* 0x000000ffff0c7224 */ /* 0x001fc800078e0a0d */
[----:B-1----:R-:W-:Y:S02]  /*29d0*/  IMAD R15, R12, R17, RZ ;  /* 0x000000110c0f7224 */ /* 0x002fe400078e02ff */
[----:B------:R-:W-:-:S05]  /*29e0*/  HFMA2 R12, -RZ, RZ, 0, 0 ;  /* 0x00000000ff0c7431 */ /* 0x000fca00000001ff */
[----:B------:R-:W-:-:S04]  /*29f0*/  IMAD.HI.U32 R12, R13, R15, R12 ;  /* 0x0000000f0d0c7227 */ /* 0x000fc800078e000c */
[----:B--2---:R-:W-:-:S05]  /*2a00*/  IMAD.SHL.U32 R10, R14, 0x2, RZ ;  /* 0x000000020e0a7824 */ /* 0x004fca00078e00ff */
[----:B------:R-:W-:Y:S02]  /*2a10*/  IABS R14, R10 ;  /* 0x0000000a000e7213 */ /* 0x000fe40000000000 */
[----:B------:R-:W-:Y:S01]  /*2a20*/  ISETP.GE.AND P1, PT, R10, RZ, PT ;  /* 0x000000ff0a00720c */ /* 0x000fe20003f26270 */
[----:B------:R-:W-:-:S04]  /*2a30*/  IMAD.WIDE R10, R11, 0x4, R6 ;  /* 0x000000040b0a7825 */ /* 0x000fc800078e0206 */
        /* <DEDUP_REMOVED lines=11> */
.L_x_146:
[----:B------:R-:W-:Y:S05]  /*2af0*/  BSYNC.RECONVERGENT B0 ;  /* 0x0000000000007941 */ /* 0x000fea0003800200 */
.L_x_145:
[----:B------:R-:W-:-:S07]  /*2b00*/  VIADD R2, R2, 0x4 ;  /* 0x0000000402027836 */ /* 0x000fce0000000000 */
.L_x_138:
[----:B------:R-:W-:-:S13]  /*2b10*/  ISETP.NE.AND P0, PT, R16, RZ, PT ;  /* 0x000000ff1000720c */ /* 0x000fda0003f05270 */
[----:B------:R-:W-:Y:S05]  /*2b20*/  @!P0 EXIT ;  /* 0x000000000000894d */ /* 0x000fea0003800000 */
[----:B------:R-:W-:-:S13]  /*2b30*/  ISETP.NE.AND P0, PT, R16, 0x1, PT ;  /* 0x000000011000780c */ /* 0x000fda0003f05270 */
[----:B------:R-:W-:Y:S05]  /*2b40*/  @!P0 BRA `(.L_x_147) ;  /* 0x0000000400108947 */ /* 0x000fea0003800000 */
[----:B01234-:R-:W-:Y:S01]  /*2b50*/  IMAD R13, R2, 0x80, R9 ;  /* 0x00000080020d7824 */ /* 0x01ffe200078e0209 */
[----:B------:R-:W-:Y:S04]  /*2b60*/  BSSY.RECONVERGENT B0, `(.L_x_148) ;  /* 0x0000022000007945 */ /* 0x000fe80003800200 */
[C---:B------:R-:W-:Y:S02]  /*2b70*/  ISETP.GE.AND P0, PT, R13.reuse, R0, PT ;  /* 0x000000000d00720c */ /* 0x040fe40003f06270 */
[----:B------:R-:W-:-:S04]  /*2b80*/  IADD3 R11, PT, PT, R13, 0x80, RZ ;  /* 0x000000800d0b7810 */ /* 0x000fc80007ffe0ff */
[----:B------:R-:W-:-:S07]  /*2b90*/  ISETP.GE.AND P2, PT, R11, R0, PT ;  /* 0x000000000b00720c */ /* 0x000fce0003f46270 */
[----:B------:R-:W-:Y:S06]  /*2ba0*/  @P0 BRA `(.L_x_149) ;  /* 0x0000000000740947 */ /* 0x000fec0003800000 */
[----:B------:R-:W-:Y:S01]  /*2bb0*/  IMAD.WIDE R16, R13, 0x4, R4 ;  /* 0x000000040d107825 */ /* 0x000fe200078e0204 */
        /* <DEDUP_REMOVED lines=9> */
[----:B-1----:R-:W-:Y:S01]  /*2c50*/  IMAD R17, R14, R19, RZ ;  /* 0x000000130e117224 */ /* 0x002fe200078e02ff */
[----:B------:R-:W-:-:S05]  /*2c60*/  MOV R14, RZ ;  /* 0x000000ff000e7202 */ /* 0x000fca0000000f00 */
[----:B------:R-:W-:-:S04]  /*2c70*/  IMAD.HI.U32 R17, R15, R17, R14 ;  /* 0x000000110f117227 */ /* 0x000fc800078e000e */
[----:B--2---:R-:W-:-:S05]  /*2c80*/  IMAD.SHL.U32 R10, R16, 0x2, RZ ;  /* 0x00000002100a7824 */ /* 0x004fca00078e00ff */
        /* <DEDUP_REMOVED lines=15> */
.L_x_149:
[----:B------:R-:W-:Y:S05]  /*2d80*/  BSYNC.RECONVERGENT B0 ;  /* 0x0000000000007941 */ /* 0x000fea0003800200 */
.L_x_148:
[----:B------:R-:W-:Y:S04]  /*2d90*/  BSSY.RECONVERGENT B0, `(.L_x_150) ;  /* 0x000001e000007945 */ /* 0x000fe80003800200 */
[----:B------:R-:W-:Y:S05]  /*2da0*/  @P2 BRA `(.L_x_151) ;  /* 0x0000000000702947 */ /* 0x000fea0003800000 */
[----:B0-----:R-:W-:Y:S01]  /*2db0*/  IMAD.WIDE R14, R11, 0x4, R4 ;  /* 0x000000040b0e7825 */ /* 0x001fe200078e0204 */
        /* <DEDUP_REMOVED lines=8> */
[----:B0-----:R-:W-:-:S05]  /*2e40*/  IADD3 R12, PT, PT, RZ, -R13, RZ ;  /* 0x8000000dff0c7210 */ /* 0x001fca0007ffe0ff */
[----:B-1----:R-:W-:Y:S02]  /*2e50*/  IMAD R15, R12, R17, RZ ;  /* 0x000000110c0f7224 */ /* 0x002fe400078e02ff */
[----:B------:R-:W-:-:S04]  /*2e60*/  IMAD.MOV.U32 R12, RZ, RZ, RZ ;  /* 0x000000ffff0c7224 */ /* 0x000fc800078e00ff */
[----:B------:R-:W-:-:S04]  /*2e70*/  IMAD.HI.U32 R12, R13, R15, R12 ;  /* 0x0000000f0d0c7227 */ /* 0x000fc800078e000c */
[----:B--2---:R-:W-:-:S05]  /*2e80*/  IMAD.SHL.U32 R10, R14, 0x2, RZ ;  /* 0x000000020e0a7824 */ /* 0x004fca00078e00ff */
[----:B------:R-:W-:Y:S02]  /*2e90*/  IABS R14, R10 ;  /* 0x0000000a000e7213 */ /* 0x000fe40000000000 */
[----:B------:R-:W-:Y:S01]  /*2ea0*/  ISETP.GE.AND P1, PT, R10, RZ, PT ;  /* 0x000000ff0a00720c */ /* 0x000fe20003f26270 */
[----:B------:R-:W-:-:S04]  /*2eb0*/  IMAD.WIDE R10, R11, 0x4, R6 ;  /* 0x000000040b0a7825 */ /* 0x000fc800078e0206 */
        /* <DEDUP_REMOVED lines=11> */
.L_x_151:
[----:B------:R-:W-:Y:S05]  /*2f70*/  BSYNC.RECONVERGENT B0 ;  /* 0x0000000000007941 */ /* 0x000fea0003800200 */
.L_x_150:
[----:B------:R-:W-:-:S07]  /*2f80*/  IADD3 R2, PT, PT, R2, 0x2, RZ ;  /* 0x0000000202027810 */ /* 0x000fce0007ffe0ff */
.L_x_147:
[----:B------:R-:W-:-:S04]  /*2f90*/  LOP3.LUT R3, R3, 0x1, RZ, 0xc0, !PT ;  /* 0x0000000103037812 */ /* 0x000fc800078ec0ff */
[----:B------:R-:W-:-:S13]  /*2fa0*/  ISETP.NE.U32.AND P0, PT, R3, 0x1, PT ;  /* 0x000000010300780c */ /* 0x000fda0003f05070 */
[----:B------:R-:W-:Y:S05]  /*2fb0*/  @P0 EXIT ;  /* 0x000000000000094d */ /* 0x000fea0003800000 */
[----:B------:R-:W-:-:S05]  /*2fc0*/  IMAD R9, R2, 0x80, R9 ;  /* 0x0000008002097824 */ /* 0x000fca00078e0209 */
[----:B------:R-:W-:-:S13]  /*2fd0*/  ISETP.GE.AND P0, PT, R9, R0, PT ;  /* 0x000000000900720c */ /* 0x000fda0003f06270 */
[----:B------:R-:W-:Y:S05]  /*2fe0*/  @P0 EXIT ;  /* 0x000000000000094d */ /* 0x000fea0003800000 */
[C---:B------:R-:W-:Y:S01]  /*2ff0*/  IMAD.WIDE R4, R9.reuse, 0x4, R4 ;  /* 0x0000000409047825 */ /* 0x040fe200078e0204 */
[----:B------:R-:W0:Y:S05]  /*3000*/  LDC R8, c[0x0][0x38c] ;  /* 0x0000e300ff087b82 */ /* 0x000e2a0000000800 */
[----:B------:R5:W5:Y:S01]  /*3010*/  LDG.E R4, desc[UR4][R4.64] ;  /* 0x0000000404047981 */ /* 0x000b62000c1e1900 */
[----:B------:R-:W-:Y:S01]  /*3020*/  IMAD.WIDE R6, R9, 0x4, R6 ;  /* 0x0000000409067825 */ /* 0x000fe200078e0206 */
[----:B01-3--:R-:W-:Y:S02]  /*3030*/  IABS R11, R8 ;  /* 0x00000008000b7213 */ /* 0x00bfe40000000000 */
[----:B------:R-:W-:-:S02]  /*3040*/  ISETP.NE.AND P2, PT, R8, RZ, PT ;  /* 0x000000ff0800720c */ /* 0x000fc40003f45270 */
[----:B----4-:R-:W0:Y:S08]  /*3050*/  I2F.RP R10, R11 ;  /* 0x0000000b000a7306 */ /* 0x010e300000209400 */
[----:B0-----:R-:W2:Y:S02]  /*3060*/  MUFU.RCP R10, R10 ;  /* 0x0000000a000a7308 */ /* 0x001ea40000001000 */
[----:B--2---:R-:W-:-:S06]  /*3070*/  VIADD R12, R10, 0xffffffe ;  /* 0x0ffffffe0a0c7836 */ /* 0x004fcc0000000000 */
[----:B------:R-:W0:Y:S02]  /*3080*/  F2I.FTZ.U32.TRUNC.NTZ R3, R12 ;  /* 0x0000000c00037305 */ /* 0x000e24000021f000 */
[----:B0-----:R-:W-:-:S04]  /*3090*/  IMAD.MOV R2, RZ, RZ, -R3 ;  /* 0x000000ffff027224 */ /* 0x001fc800078e0a03 */
[----:B-----5:R-:W-:Y:S02]  /*30a0*/  IMAD R5, R2, R11, RZ ;  /* 0x0000000b02057224 */ /* 0x020fe400078e02ff */
[----:B------:R-:W-:-:S04]  /*30b0*/  IMAD.MOV.U32 R2, RZ, RZ, RZ ;  /* 0x000000ffff027224 */ /* 0x000fc800078e00ff */
[----:B------:R-:W-:Y:S01]  /*30c0*/  IMAD.HI.U32 R2, R3, R5, R2 ;  /* 0x0000000503027227 */ /* 0x000fe200078e0002 */
[----:B------:R-:W-:-:S04]  /*30d0*/  SHF.L.U32 R0, R4, 0x1, RZ ;  /* 0x0000000104007819 */ /* 0x000fc800000006ff */
[----:B------:R-:W-:Y:S02]  /*30e0*/  IABS R4, R0 ;  /* 0x0000000000047213 */ /* 0x000fe40000000000 */
        /* <DEDUP_REMOVED lines=11> */
[----:B------:R-:W-:Y:S01]  /*31a0*/  STG.E desc[UR4][R6.64], R2 ;  /* 0x0000000206007986 */ /* 0x000fe2000c101904 */
[----:B------:R-:W-:Y:S05]  /*31b0*/  EXIT ;  /* 0x000000000000794d */ /* 0x000fea0003800000 */
.L_x_103:
[----:B------:R-:W-:-:S13]  /*31c0*/  ISETP.GE.AND P0, PT, R12, 0x1, PT ;  /* 0x000000010c00780c */ /* 0x000fda0003f06270 */
[----:B------:R-:W-:Y:S05]  /*31d0*/  @!P0 EXIT ;  /* 0x000000000000894d */ /* 0x000fea0003800000 */
[C---:B------:R-:W-:Y:S01]  /*31e0*/  ISETP.GE.U32.AND P0, PT, R12.reuse, 0x8, PT ;  /* 0x000000080c00780c */ /* 0x040fe20003f06070 */
[----:B------:R-:W-:Y:S01]  /*31f0*/  IMAD.MOV.U32 R14, RZ, RZ, RZ ;  /* 0x000000ffff0e7224 */ /* 0x000fe200078e00ff */
[----:B------:R-:W-:-:S11]  /*3200*/  LOP3.LUT R24, R12, 0x7, RZ, 0xc0, !PT ;  /* 0x000000070c187812 */ /* 0x000fd600078ec0ff */
[----:B------:R-:W-:Y:S05]  /*3210*/  @!P0 BRA `(.L_x_152) ;  /* 0x0000001000848947 */ /* 0x000fea0003800000 */
[----:B------:R-:W-:Y:S01]  /*3220*/  IMAD.WIDE.U32 R10, R9, 0x4, R2 ;  /* 0x00000004090a7825 */ /* 0x000fe200078e0002 */
[----:B------:R-:W0:Y:S02]  /*3230*/  LDC R13, c[0x0][0x38c] ;  /* 0x0000e300ff0d7b82 */ /* 0x000e240000000800 */
[----:B------:R-:W-:-:S04]  /*3240*/  IADD3 R16, P0, PT, R10, UR10, RZ ;  /* 0x0000000a0a107c10 */ /* 0x000fc8000ff1e0ff */
[----:B------:R-:W-:-:S05]  /*3250*/  IADD3.X R17, PT, PT, R11, UR11, RZ, P0, !PT ;  /* 0x0000000b0b117c10 */ /* 0x000fca00087fe4ff */
[----:B------:R1:W2:Y:S01]  /*3260*/  LDG.E R16, desc[UR4][R16.64] ;  /* 0x0000000410107981 */ /* 0x0002a2000c1e1900 */
[----:B------:R-:W-:Y:S01]  /*3270*/  IMAD.MOV.U32 R14, RZ, RZ, RZ ;  /* 0x000000ffff0e7224 */ /* 0x000fe200078e00ff */
[----:B0-----:R-:W-:-:S04]  /*3280*/  IABS R0, R13 ;  /* 0x0000000d00007213 */ /* 0x001fc80000000000 */
[----:B------:R-:W0:Y:S08]  /*3290*/  I2F.RP R19, R0 ;  /* 0x0000000000137306 */ /* 0x000e300000209400 */
[----:B0-----:R-:W0:Y:S02]  /*32a0*/  MUFU.RCP R19, R19 ;  /* 0x0000001300137308 */ /* 0x001e240000001000 */
[----:B0-----:R-:W-:-:S06]  /*32b0*/  IADD3 R15, PT, PT, R19, 0xffffffe, RZ ;  /* 0x0ffffffe130f7810 */ /* 0x001fcc0007ffe0ff */
[----:B------:R-:W0:Y:S02]  /*32c0*/  F2I.FTZ.U32.TRUNC.NTZ R15, R15 ;  /* 0x0000000f000f7305 */ /* 0x000e24000021f000 */
[----:B0-----:R-:W-:-:S04]  /*32d0*/  IMAD.MOV R21, RZ, RZ, -R15 ;  /* 0x000000ffff157224 */ /* 0x001fc800078e0a0f */
[----:B-1----:R-:W-:-:S04]  /*32e0*/  IMAD R17, R21, R0, RZ ;  /* 0x0000000015117224 */ /* 0x002fc800078e02ff */
[----:B------:R-:W-:-:S04]  /*32f0*/  IMAD.HI.U32 R8, R15, R17, R14 ;  /* 0x000000110f087227 */ /* 0x000fc800078e000e */
[----:B------:R-:W-:Y:S02]  /*3300*/  VIADD R15, R9, 0x80 ;  /* 0x00000080090f7836 */ /* 0x000fe40000000000 */
[----:B--2---:R-:W-:-:S05]  /*3310*/  IMAD.SHL.U32 R18, R16, 0x2, RZ ;  /* 0x0000000210127824 */ /* 0x004fca00078e00ff */
[----:B------:R-:W-:Y:S02]  /*3320*/  IABS R16, R18 ;  /* 0x0000001200107213 */ /* 0x000fe40000000000 */
[----:B------:R-:W-:Y:S02]  /*3330*/  ISETP.GE.AND P1, PT, R18, RZ, PT ;  /* 0x000000ff1200720c */ /* 0x000fe40003f26270 */
[----:B------:R-:W-:Y:S02]  /*3340*/  MOV R17, R16 ;  /* 0x0000001000117202 */ /* 0x000fe40000000f00 */
[----:B------:R-:W-:-:S03]  /*3350*/  IADD3 R18, P2, PT, R10, UR8, RZ ;  /* 0x000000080a127c10 */ /* 0x000fc6000ff5e0ff */
[----:B------:R-:W-:Y:S01]  /*3360*/  IMAD.HI.U32 R14, R8, R17, RZ ;  /* 0x00000011080e7227 */ /* 0x000fe200078e00ff */
[----:B------:R-:W-:-:S03]  /*3370*/  IADD3.X R19, PT, PT, R11, UR9, RZ, P2, !PT ;  /* 0x000000090b137c10 */ /* 0x000fc600097fe4ff */
[----:B------:R-:W-:-:S04]  /*3380*/  IMAD.MOV R14, RZ, RZ, -R14 ;  /* 0x000000ffff0e7224 */ /* 0x000fc800078e0a0e */
[----:B------:R-:W-:Y:S02]  /*3390*/  IMAD R17, R0, R14, R17 ;  /* 0x0000000e00117224 */ /* 0x000fe400078e0211 */
[----:B------:R-:W-:-:S03]  /*33a0*/  IMAD.WIDE R14, R15, 0x4, R2 ;  /* 0x000000040f0e7825 */ /* 0x000fc600078e0202 */
[----:B------:R-:W-:Y:S02]  /*33b0*/  ISETP.GT.U32.AND P0, PT, R0, R17, PT ;  /* 0x000000110000720c */ /* 0x000fe40003f04070 */
[----:B------:R-:W-:-:S11]  /*33c0*/  IADD3 R16, P3, PT, R14, UR10, RZ ;  /* 0x0000000a0e107c10 */ /* 0x000fd6000ff7e0ff */
[----:B------:R-:W-:-:S05]  /*33d0*/  @!P0 IMAD.IADD R17, R17, 0x1, -R0 ;  /* 0x0000000111118824 */ /* 0x000fca00078e0a00 */
[----:B------:R-:W-:-:S13]  /*33e0*/  ISETP.GT.U32.AND P0, PT, R0, R17, PT ;  /* 0x000000110000720c */ /* 0x000fda0003f04070 */
[----:B------:R-:W-:Y:S02]  /*33f0*/  @!P0 IADD3 R17, PT, PT, R17, -R0, RZ ;  /* 0x8000000011118210 */ /* 0x000fe40007ffe0ff */
[----:B------:R-:W-:Y:S02]  /*3400*/  ISETP.NE.AND P0, PT, R13, RZ, PT ;  /* 0x000000ff0d00720c */ /* 0x000fe40003f05270 */
[----:B------:R-:W-:Y:S01]  /*3410*/  LOP3.LUT R13, RZ, R13, RZ, 0x33, !PT ;  /* 0x0000000dff0d7212 */ /* 0x000fe200078e33ff */
[----:B------:R-:W-:Y:S01]  /*3420*/  IMAD.MOV.U32 R20, RZ, RZ, R17 ;  /* 0x000000ffff147224 */ /* 0x000fe200078e0011 */
[----:B------:R-:W-:-:S03]  /*3430*/  IADD3.X R17, PT, PT, R15, UR11, RZ, P3, !PT ;  /* 0x0000000b0f117c10 */ /* 0x000fc60009ffe4ff */
[----:B------:R-:W-:-:S05]  /*3440*/  @!P1 IMAD.MOV R20, RZ, RZ, -R20 ;  /* 0x000000ffff149224 */ /* 0x000fca00078e0a14 */
[----:B------:R-:W-:-:S05]  /*3450*/  SEL R21, R13, R20, !P0 ;  /* 0x000000140d157207 */ /* 0x000fca0004000000 */
[----:B------:R0:W-:Y:S04]  /*3460*/  STG.E desc[UR4][R18.64], R21 ;  /* 0x0000001512007986 */ /* 0x0001e8000c101904 */
[----:B------:R-:W2:Y:S02]  /*3470*/  LDG.E R20, desc[UR4][R16.64] ;  /* 0x0000000410147981 */ /* 0x000ea4000c1e1900 */
[----:B--2---:R-:W-:-:S05]  /*3480*/  IMAD.SHL.U32 R20, R20, 0x2, RZ ;  /* 0x0000000214147824 */ /* 0x004fca00078e00ff */
[----:B------:R-:W-:Y:S02]  /*3490*/  IABS R23, R20 ;  /* 0x0000001400177213 */ /* 0x000fe40000000000 */
[----:B------:R-:W-:-:S03]  /*34a0*/  ISETP.GE.AND P2, PT, R20, RZ, PT ;  /* 0x000000ff1400720c */ /* 0x000fc60003f46270 */
[----:B------:R-:W-:-:S05]  /*34b0*/  IMAD.HI.U32 R22, R8, R23, RZ ;  /* 0x0000001708167227 */ /* 0x000fca00078e00ff */
[----:B------:R-:W-:-:S05]  /*34c0*/  IADD3 R22, PT, PT, -R22, RZ, RZ ;  /* 0x000000ff16167210 */ /* 0x000fca0007ffe1ff */
[----:B------:R-:W-:-:S05]  /*34d0*/  IMAD R23, R0, R22, R23 ;  /* 0x0000001600177224 */ /* 0x000fca00078e0217 */
[----:B------:R-:W-:-:S13]  /*34e0*/  ISETP.GT.U32.AND P1, PT, R0, R23, PT ;  /* 0x000000170000720c */ /* 0x000fda0003f24070 */
[----:B------:R-:W-:-:S05]  /*34f0*/  @!P1 IMAD.IADD R23, R23, 0x1, -R0 ;  /* 0x0000000117179824 */ /* 0x000fca00078e0a00 */
[----:B------:R-:W-:-:S13]  /*3500*/  ISETP.GT.U32.AND P1, PT, R0, R23, PT ;  /* 0x000000170000720c */ /* 0x000fda0003f24070 */
[----:B------:R-:W-:Y:S01]  /*3510*/  @!P1 IMAD.IADD R23, R23, 0x1, -R0 ;  /* 0x0000000117179824 */ /* 0x000fe200078e0a00 */
[----:B0-----:R-:W-:-:S03]  /*3520*/  IADD3 R18, P1, PT, R14, UR8, RZ ;  /* 0x000000080e127c10 */ /* 0x001fc6000ff3e0ff */
[----:B------:R-:W-:Y:S01]  /*3530*/  @!P2 IMAD.MOV R23, RZ, RZ, -R23 ;  /* 0x000000ffff17a224 */ /* 0x000fe200078e0a17 */
[----:B------:R-:W-:-:S04]  /*3540*/  IADD3.X R19, PT, PT, R15, UR9, RZ, P1, !PT ;  /* 0x000000090f137c10 */ /* 0x000fc80008ffe4ff */
[----:B------:R-:W-:-:S05]  /*3550*/  SEL R23, R13, R23, !P0 ;  /* 0x000000170d177207 */ /* 0x000fca0004000000 */
[----:B------:R0:W-:Y:S04]  /*3560*/  STG.E desc[UR4][R18.64], R23 ;  /* 0x0000001712007986 */ /* 0x0001e8000c101904 */
[----:B------:R-:W2:Y:S02]  /*3570*/  LDG.E R14, desc[UR4][R16.64+0x200] ;  /* 0x00020004100e7981 */ /* 0x000ea4000c1e1900 */
[----:B--2---:R-:W-:-:S04]  /*3580*/  SHF.L.U32 R14, R14, 0x1, RZ ;  /* 0x000000010e0e7819 */ /* 0x004fc800000006ff */
[----:B------:R-:W-:Y:S02]  /*3590*/  IABS R21, R14 ;  /* 0x0000000e00157213 */ /* 0x000fe40000000000 */
[----:B------:R-:W-:-:S03]  /*35a0*/  ISETP.GE.AND P2, PT, R14, RZ, PT ;  /* 0x000000ff0e00720c */ /* 0x000fc60003f46270 */
[----:B------:R-:W-:-:S04]  /*35b0*/  IMAD.HI.U32 R15, R8, R21, RZ ;  /* 0x00000015080f7227 */ /* 0x000fc800078e00ff */
[----:B------:R-:W-:-:S04]  /*35c0*/  IMAD.MOV R15, RZ, RZ, -R15 ;  /* 0x000000ffff0f7224 */ /* 0x000fc800078e0a0f */
[----:B------:R-:W-:-:S05]  /*35d0*/  IMAD R15, R0, R15, R21 ;  /* 0x0000000f000f7224 */ /* 0x000fca00078e0215 */
[----:B------:R-:W-:-:S13]  /*35e0*/  ISETP.GT.U32.AND P1, PT, R0, R15, PT ;  /* 0x0000000f0000720c */ /* 0x000fda0003f24070 */
[----:B------:R-:W-:-:S05]  /*35f0*/  @!P1 IMAD.IADD R15, R15, 0x1, -R0 ;  /* 0x000000010f0f9824 */ /* 0x000fca00078e0a00 */
[----:B------:R-:W-:-:S13]  /*3600*/  ISETP.GT.U32.AND P1, PT, R0, R15, PT ;  /* 0x0000000f0000720c */ /* 0x000fda0003f24070 */
[----:B------:R-:W-:-:S05]  /*3610*/  @!P1 IMAD.IADD R15, R15, 0x1, -R0 ;  /* 0x000000010f0f9824 */ /* 0x000fca00078e0a00 */
[----:B------:R-:W-:-:S04]  /*3620*/  @!P2 IADD3 R15, PT, PT, -R15, RZ, RZ ;  /* 0x000000ff0f0fa210 */ /* 0x000fc80007ffe1ff */
[----:B------:R-:W-:-:S05]  /*3630*/  SEL R15, R13, R15, !P0 ;  /* 0x0000000f0d0f7207 */ /* 0x000fca0004000000 */
[----:B------:R1:W-:Y:S04]  /*3640*/  STG.E desc[UR4][R18.64+0x200], R15 ;  /* 0x0002000f12007986 */ /* 0x0003e8000c101904 */
[----:B------:R-:W2:Y:S02]  /*3650*/  LDG.E R14, desc[UR4][R16.64+0x400] ;  /* 0x00040004100e7981 */ /* 0x000ea4000c1e1900 */
[----:B--2---:R-:W-:-:S05]  /*3660*/  IMAD.SHL.U32 R14, R14, 0x2, RZ ;  /* 0x000000020e0e7824 */ /* 0x004fca00078e00ff */
        /* <DEDUP_REMOVED lines=8> */
[----:B------:R-:W-:-:S05]  /*36f0*/  @!P1 IADD3 R21, PT, PT, R21, -R0, RZ ;  /* 0x8000000015159210 */ /* 0x000fca0007ffe0ff */
[----:B------:R-:W-:-:S05]  /*3700*/  @!P2 IMAD.MOV R21, RZ, RZ, -R21 ;  /* 0x000000ffff15a224 */ /* 0x000fca00078e0a15 */
[----:B------:R-:W-:-:S05]  /*3710*/  SEL R21, R13, R21, !P0 ;  /* 0x000000150d157207 */ /* 0x000fca0004000000 */
[----:B------:R2:W-:Y:S04]  /*3720*/  STG.E desc[UR4][R18.64+0x400], R21 ;  /* 0x0004001512007986 */ /* 0x0005e8000c101904 */
[----:B------:R-:W3:Y:S02]  /*3730*/  LDG.E R14, desc[UR4][R16.64+0x600] ;  /* 0x00060004100e7981 */ /* 0x000ee4000c1e1900 */
[----:B---3--:R-:W-:-:S05]  /*3740*/  IMAD.SHL.U32 R14, R14, 0x2, RZ ;  /* 0x000000020e0e7824 */ /* 0x008fca00078e00ff */
[----:B0-----:R-:W-:Y:S02]  /*3750*/  IABS R23, R14 ;  /* 0x0000000e00177213 */ /* 0x001fe40000000000 */
[----:B------:R-:W-:-:S03]  /*3760*/  ISETP.GE.AND P2, PT, R14, RZ, PT ;  /* 0x000000ff0e00720c */ /* 0x000fc60003f46270 */
[----:B-1----:R-:W-:-:S04]  /*3770*/  IMAD.HI.U32 R15, R8, R23, RZ ;  /* 0x00000017080f7227 */ /* 0x002fc800078e00ff */
[----:B------:R-:W-:-:S04]  /*3780*/  IMAD.MOV R15, RZ, RZ, -R15 ;  /* 0x000000ffff0f7224 */ /* 0x000fc800078e0a0f */
[----:B------:R-:W-:-:S05]  /*3790*/  IMAD R15, R0, R15, R23 ;  /* 0x0000000f000f7224 */ /* 0x000fca00078e0217 */
[----:B------:R-:W-:-:S13]  /*37a0*/  ISETP.GT.U32.AND P1, PT, R0, R15, PT ;  /* 0x0000000f0000720c */ /* 0x000fda0003f24070 */
[----:B------:R-:W-:-:S04]  /*37b0*/  @!P1 IADD3 R15, PT, PT, R15, -R0, RZ ;  /* 0x800000000f0f9210 */ /* 0x000fc80007ffe0ff */
[----:B------:R-:W-:-:S13]  /*37c0*/  ISETP.GT.U32.AND P1, PT, R0, R15, PT ;  /* 0x0000000f0000720c */ /* 0x000fda0003f24070 */
[----:B------:R-:W-:-:S04]  /*37d0*/  @!P1 IMAD.IADD R15, R15, 0x1, -R0 ;  /* 0x000000010f0f9824 */ /* 0x000fc800078e0a00 */
[----:B------:R-:W-:-:S05]  /*37e0*/  @!P2 IMAD.MOV R15, RZ, RZ, -R15 ;  /* 0x000000ffff0fa224 */ /* 0x000fca00078e0a0f */
[----:B------:R-:W-:-:S05]  /*37f0*/  SEL R15, R13, R15, !P0 ;  /* 0x0000000f0d0f7207 */ /* 0x000fca0004000000 */
[----:B------:R0:W-:Y:S04]  /*3800*/  STG.E desc[UR4][R18.64+0x600], R15 ;  /* 0x0006000f12007986 */ /* 0x0001e8000c101904 */
[----:B------:R-:W3:Y:S02]  /*3810*/  LDG.E R14, desc[UR4][R16.64+0x800] ;  /* 0x00080004100e7981 */ /* 0x000ee4000c1e1900 */
[----:B---3--:R-:W-:-:S05]  /*3820*/  IMAD.SHL.U32 R14, R14, 0x2, RZ ;  /* 0x000000020e0e7824 */ /* 0x008fca00078e00ff */
[----:B--2---:R-:W-:Y:S02]  /*3830*/  IABS R21, R14 ;  /* 0x0000000e00157213 */ /* 0x004fe40000000000 */
[----:B------:R-:W-:-:S03]  /*3840*/  ISETP.GE.AND P2, PT, R14, RZ, PT ;  /* 0x000000ff0e00720c */ /* 0x000fc60003f46270 */
[----:B------:R-:W-:-:S05]  /*3850*/  IMAD.HI.U32 R20, R8, R21, RZ ;  /* 0x0000001508147227 */ /* 0x000fca00078e00ff */
[----:B------:R-:W-:-:S05]  /*3860*/  IADD3 R20, PT, PT, -R20, RZ, RZ ;  /* 0x000000ff14147210 */ /* 0x000fca0007ffe1ff */
[----:B------:R-:W-:-:S05]  /*3870*/  IMAD R21, R0, R20, R21 ;  /* 0x0000001400157224 */ /* 0x000fca00078e0215 */
[----:B------:R-:W-:-:S13]  /*3880*/  ISETP.GT.U32.AND P1, PT, R0, R21, PT ;  /* 0x000000150000720c */ /* 0x000fda0003f24070 */
[----:B------:R-:W-:-:S05]  /*3890*/  @!P1 IMAD.IADD R21, R21, 0x1, -R0 ;  /* 0x0000000115159824 */ /* 0x000fca00078e0a00 */
[----:B------:R-:W-:-:S13]  /*38a0*/  ISETP.GT.U32.AND P1, PT, R0, R21, PT ;  /* 0x000000150000720c */ /* 0x000fda0003f24070 */
[----:B------:R-:W-:-:S04]  /*38b0*/  @!P1 IMAD.IADD R21, R21, 0x1, -R0 ;  /* 0x0000000115159824 */ /* 0x000fc800078e0a00 */
[----:B------:R-:W-:-:S05]  /*38c0*/  @!P2 IMAD.MOV R21, RZ, RZ, -R21 ;  /* 0x000000ffff15a224 */ /* 0x000fca00078e0a15 */
[----:B------:R-:W-:-:S05]  /*38d0*/  SEL R21, R13, R21, !P0 ;  /* 0x000000150d157207 */ /* 0x000fca0004000000 */
[----:B------:R1:W-:Y:S04]  /*38e0*/  STG.E desc[UR4][R18.64+0x800], R21 ;  /* 0x0008001512007986 */ /* 0x0003e8000c101904 */
[----:B------:R-:W2:Y:S02]  /*38f0*/  LDG.E R14, desc[UR4][R16.64+0xa00] ;  /* 0x000a0004100e7981 */ /* 0x000ea4000c1e1900 */
[----:B--2---:R-:W-:-:S04]  /*3900*/  SHF.L.U32 R14, R14, 0x1, RZ ;  /* 0x000000010e0e7819 */ /* 0x004fc800000006ff */
[----:B------:R-:W-:Y:S02]  /*3910*/  IABS R23, R14 ;  /* 0x0000000e00177213 */ /* 0x000fe40000000000 */
[----:B------:R-:W-:-:S03]  /*3920*/  ISETP.GE.AND P2, PT, R14, RZ, PT ;  /* 0x000000ff0e00720c */ /* 0x000fc60003f46270 */
[----:B0-----:R-:W-:-:S04]  /*3930*/  IMAD.HI.U32 R15, R8, R23, RZ ;  /* 0x00000017080f7227 */ /* 0x001fc800078e00ff */
        /* <DEDUP_REMOVED lines=11> */
[----:B-1----:R-:W-:Y:S02]  /*39f0*/  IABS R21, R14 ;  /* 0x0000000e00157213 */ /* 0x002fe40000000000 */
[----:B------:R-:W-:Y:S02]  /*3a00*/  ISETP.GE.AND P2, PT, R14, RZ, PT ;  /* 0x000000ff0e00720c */ /* 0x000fe40003f46270 */
[----:B------:R-:W-:Y:S01]  /*3a10*/  LOP3.LUT R14, R12, 0x7ffffff8, RZ, 0xc0, !PT ;  /* 0x7ffffff80c0e7812 */ /* 0x000fe200078ec0ff */
[----:B------:R-:W-:-:S03]  /*3a20*/  IMAD.HI.U32 R20, R8, R21, RZ ;  /* 0x0000001508147227 */ /* 0x000fc600078e00ff */
[----:B------:R-:W-:Y:S01]  /*3a30*/  IADD3 R22, PT, PT, -R14, 0x8, RZ ;  /* 0x000000080e167810 */ /* 0x000fe20007ffe1ff */
[----:B------:R-:W-:-:S04]  /*3a40*/  IMAD.MOV R20, RZ, RZ, -R20 ;  /* 0x000000ffff147224 */ /* 0x000fc800078e0a14 */
[----:B------:R-:W-:-:S05]  /*3a50*/  IMAD R21, R0, R20, R21 ;  /* 0x0000001400157224 */ /* 0x000fca00078e0215 */
[----:B------:R-:W-:-:S13]  /*3a60*/  ISETP.GT.U32.AND P1, PT, R0, R21, PT ;  /* 0x000000150000720c */ /* 0x000fda0003f24070 */
[----:B------:R-:W-:-:S05]  /*3a70*/  @!P1 IMAD.IADD R21, R21, 0x1, -R0 ;  /* 0x0000000115159824 */ /* 0x000fca00078e0a00 */
[----:B------:R-:W-:-:S13]  /*3a80*/  ISETP.GT.U32.AND P1, PT, R0, R21, PT ;  /* 0x000000150000720c */ /* 0x000fda0003f24070 */
[----:B------:R-:W-:Y:S02]  /*3a90*/  @!P1 IADD3 R21, PT, PT, R21, -R0, RZ ;  /* 0x8000000015159210 */ /* 0x000fe40007ffe0ff */
[----:B0-----:R-:W-:-:S03]  /*3aa0*/  IADD3 R15, P1, PT, R10, 0x1000, RZ ;  /* 0x000010000a0f7810 */ /* 0x001fc60007f3e0ff */
[----:B------:R-:W-:-:S05]  /*3ab0*/  @!P2 IMAD.MOV R21, RZ, RZ, -R21 ;  /* 0x000000ffff15a224 */ /* 0x000fca00078e0a15 */
[----:B------:R-:W-:Y:S01]  /*3ac0*/  SEL R13, R13, R21, !P0 ;  /* 0x000000150d0d7207 */ /* 0x000fe20004000000 */
[----:B------:R-:W-:Y:S01]  /*3ad0*/  IMAD.X R21, RZ, RZ, R11, P1 ;  /* 0x000000ffff157224 */ /* 0x000fe200008e060b */
[----:B------:R-:W-:-:S03]  /*3ae0*/  ISETP.NE.AND P0, PT, R22, RZ, PT ;  /* 0x000000ff1600720c */ /* 0x000fc60003f05270 */
[----:B------:R0:W-:Y:S10]  /*3af0*/  STG.E desc[UR4][R18.64+0xc00], R13 ;  /* 0x000c000d12007986 */ /* 0x0001f4000c101904 */
[----:B------:R-:W-:Y:S05]  /*3b00*/  @!P0 BRA `(.L_x_152) ;  /* 0x0000000800488947 */ /* 0x000fea0003800000 */
[----:B------:R-:W-:Y:S01]  /*3b10*/  VIADD R20, R9, 0x480 ;  /* 0x0000048009147836 */ /* 0x000fe20000000000 */
[----:B------:R-:W1:Y:S01]  /*3b20*/  LDCU.64 UR6, c[0x0][0x398] ;  /* 0x00007300ff0677ac */ /* 0x000e620008000a00 */
[----:B------:R-:W2:Y:S05]  /*3b30*/  LDCU.64 UR8, c[0x0][0x390] ;  /* 0x00007200ff0877ac */ /* 0x000eaa0008000a00 */
.L_x_153:
[----:B-1----:R-:W-:Y:S01]  /*3b40*/  IADD3 R10, P0, PT, R15, UR6, RZ ;  /* 0x000000060f0a7c10 */ /* 0x002fe2000ff1e0ff */
[----:B---3--:R-:W1:Y:S03]  /*3b50*/  LDC R25, c[0x0][0x38c] ;  /* 0x0000e300ff197b82 */ /* 0x008e660000000800 */
[----:B------:R-:W-:-:S05]  /*3b60*/  IADD3.X R11, PT, PT, R21, UR7, RZ, P0, !PT ;  /* 0x00000007150b7c10 */ /* 0x000fca00087fe4ff */
[----:B------:R-:W3:Y:S01]  /*3b70*/  LDG.E R10, desc[UR4][R10.64] ;  /* 0x000000040a0a7981 */ /* 0x000ee2000c1e1900 */
[----:B--2---:R-:W-:-:S04]  /*3b80*/  IADD3 R16, P2, PT, R15, UR8, RZ ;  /* 0x000000080f107c10 */ /* 0x004fc8000ff5e0ff */
[----:B------:R-:W-:Y:S02]  /*3b90*/  IADD3.X R17, PT, PT, R21, UR9, RZ, P2, !PT ;  /* 0x0000000915117c10 */ /* 0x000fe400097fe4ff */
[----:B-1----:R-:W-:Y:S02]  /*3ba0*/  IABS R23, R25 ;  /* 0x0000001900177213 */ /* 0x002fe40000000000 */
[----:B---3--:R-:W-:-:S04]  /*3bb0*/  SHF.L.U32 R12, R10, 0x1, RZ ;  /* 0x000000010a0c7819 */ /* 0x008fc800000006ff */
[----:B0-----:R-:W-:Y:S02]  /*3bc0*/  IABS R13, R12 ;  /* 0x0000000c000d7213 */ /* 0x001fe40000000000 */
[----:B------:R-:W-:Y:S02]  /*3bd0*/  ISETP.GE.AND P1, PT, R12, RZ, PT ;  /* 0x000000ff0c00720c */ /* 0x000fe40003f26270 */
[----:B------:R-:W-:Y:S01]  /*3be0*/  MOV R12, R2 ;  /* 0x00000002000c7202 */ /* 0x000fe20000000f00 */
[----:B------:R-:W-:-:S04]  /*3bf0*/  IMAD.HI.U32 R8, R8, R13, RZ ;  /* 0x0000000d08087227 */ /* 0x000fc800078e00ff */
[----:B------:R-:W-:-:S04]  /*3c00*/  IMAD.MOV R8, RZ, RZ, -R8 ;  /* 0x000000ffff087224 */ /* 0x000fc800078e0a08 */
[----:B------:R-:W-:Y:S02]  /*3c10*/  IMAD R8, R23, R8, R13 ;  /* 0x0000000817087224 */ /* 0x000fe400078e020d */
[----:B------:R-:W-:-:S03]  /*3c20*/  IMAD.MOV.U32 R13, RZ, RZ, R3 ;  /* 0x000000ffff0d7224 */ /* 0x000fc600078e0003 */
[----:B------:R-:W-:Y:S01]  /*3c30*/  ISETP.GT.U32.AND P0, PT, R0, R8, PT ;  /* 0x000000080000720c */ /* 0x000fe20003f04070 */
[----:B------:R-:W-:-:S03]  /*3c40*/  IMAD.WIDE R12, R20, 0x4, R12 ;  /* 0x00000004140c7825 */ /* 0x000fc600078e020c */
[----:B------:R-:W-:-:S04]  /*3c50*/  IADD3 R10, P3, PT, R12, UR6, RZ ;  /* 0x000000060c0a7c10 */ /* 0x000fc8000ff7e0ff */
[----:B------:R-:W-:-:S05]  /*3c60*/  IADD3.X R11, PT, PT, R13, UR7, RZ, P3, !PT ;  /* 0x000000070d0b7c10 */ /* 0x000fca0009ffe4ff */
[----:B------:R-:W-:-:S05]  /*3c70*/  @!P0 IMAD.IADD R8, R8, 0x1, -R23 ;  /* 0x0000000108088824 */ /* 0x000fca00078e0a17 */
[----:B------:R-:W-:-:S13]  /*3c80*/  ISETP.GT.U32.AND P0, PT, R0, R8, PT ;  /* 0x000000080000720c */ /* 0x000fda0003f04070 */
[----:B------:R-:W-:Y:S01]  /*3c90*/  @!P0 IMAD.IADD R8, R8, 0x1, -R23 ;  /* 0x0000000108088824 */ /* 0x000fe200078e0a17 */
[----:B------:R-:W-:Y:S02]  /*3ca0*/  ISETP.NE.AND P0, PT, R25, RZ, PT ;  /* 0x000000ff1900720c */ /* 0x000fe40003f05270 */
[----:B------:R-:W-:Y:S01]  /*3cb0*/  LOP3.LUT R25, RZ, R25, RZ, 0x33, !PT ;  /* 0x00000019ff197212 */ /* 0x000fe200078e33ff */
[----:B------:R-:W-:-:S05]  /*3cc0*/  @!P1 IMAD.MOV R8, RZ, RZ, -R8 ;  /* 0x000000ffff089224 */ /* 0x000fca00078e0a08 */
[----:B------:R-:W-:-:S05]  /*3cd0*/  SEL R27, R25, R8, !P0 ;  /* 0x00000008191b7207 */ /* 0x000fca0004000000 */
[----:B------:R0:W-:Y:S04]  /*3ce0*/  STG.E desc[UR4][R16.64], R27 ;  /* 0x0000001b10007986 */ /* 0x0001e8000c101904 */
[----:B------:R-:W2:Y:S01]  /*3cf0*/  LDG.E R26, desc[UR4][R10.64] ;  /* 0x000000040a1a7981 */ /* 0x000ea2000c1e1900 */
[----:B------:R-:W1:Y:S08]  /*3d00*/  I2F.RP R0, R23 ;  /* 0x0000001700007306 */ /* 0x000e700000209400 */
[----:B-1----:R-:W1:Y:S02]  /*3d10*/  MUFU.RCP R0, R0 ;  /* 0x0000000000007308 */ /* 0x002e640000001000 */
[----:B-1----:R-:W-:-:S06]  /*3d20*/  VIADD R18, R0, 0xffffffe ;  /* 0x0ffffffe00127836 */ /* 0x002fcc0000000000 */
[----:B------:R1:W3:Y:S02]  /*3d30*/  F2I.FTZ.U32.TRUNC.NTZ R19, R18 ;  /* 0x0000001200137305 */ /* 0x0002e4000021f000 */
[----:B-1----:R-:W-:Y:S01]  /*3d40*/  IMAD.MOV.U32 R18, RZ, RZ, RZ ;  /* 0x000000ffff127224 */ /* 0x002fe200078e00ff */
[----:B---3--:R-:W-:-:S05]  /*3d50*/  IADD3 R8, PT, PT, RZ, -R19, RZ ;  /* 0x80000013ff087210 */ /* 0x008fca0007ffe0ff */
[----:B------:R-:W-:-:S04]  /*3d60*/  IMAD R29, R8, R23, RZ ;  /* 0x00000017081d7224 */ /* 0x000fc800078e02ff */
[----:B------:R-:W-:-:S04]  /*3d70*/  IMAD.HI.U32 R8, R19, R29, R18 ;  /* 0x0000001d13087227 */ /* 0x000fc800078e0012 */
[----:B--2---:R-:W-:-:S05]  /*3d80*/  IMAD.SHL.U32 R26, R26, 0x2, RZ ;  /* 0x000000021a1a7824 */ /* 0x004fca00078e00ff */
[----:B------:R-:W-:Y:S02]  /*3d90*/  IABS R28, R26 ;  /* 0x0000001a001c7213 */ /* 0x000fe40000000000 */
[----:B------:R-:W-:-:S03]  /*3da0*/  ISETP.GE.AND P2, PT, R26, RZ, PT ;  /* 0x000000ff1a00720c */ /* 0x000fc60003f46270 */
[----:B0-----:R-:W-:-:S04]  /*3db0*/  IMAD.MOV.U32 R16, RZ, RZ, R28 ;  /* 0x000000ffff107224 */ /* 0x001fc800078e001c */
[----:B------:R-:W-:-:S05]  /*3dc0*/  IMAD.HI.U32 R0, R8, R16, RZ ;  /* 0x0000001008007227 */ /* 0x000fca00078e00ff */
[----:B------:R-:W-:-:S05]  /*3dd0*/  IADD3 R0, PT, PT, -R0, RZ, RZ ;  /* 0x000000ff00007210 */ /* 0x000fca0007ffe1ff */
[----:B------:R-:W-:Y:S02]  /*3de0*/  IMAD R16, R23, R0, R16 ;  /* 0x0000000017107224 */ /* 0x000fe400078e0210 */
[----:B------:R-:W-:-:S05]  /*3df0*/  IMAD.MOV.U32 R0, RZ, RZ, R23 ;  /* 0x000000ffff007224 */ /* 0x000fca00078e0017 */
[----:B------:R-:W-:-:S13]  /*3e00*/  ISETP.GT.U32.AND P1, PT, R0, R16, PT ;  /* 0x000000100000720c */ /* 0x000fda0003f24070 */
[----:B------:R-:W-:-:S05]  /*3e10*/  @!P1 IMAD.IADD R16, R16, 0x1, -R23 ;  /* 0x0000000110109824 */ /* 0x000fca00078e0a17 */
[----:B------:R-:W-:-:S13]  /*3e20*/  ISETP.GT.U32.AND P1, PT, R0, R16, PT ;  /* 0x000000100000720c */ /* 0x000fda0003f24070 */
[----:B------:R-:W-:Y:S01]  /*3e30*/  @!P1 IMAD.IADD R16, R16, 0x1, -R23 ;  /* 0x0000000110109824 */ /* 0x000fe200078e0a17 */
[----:B------:R-:W-:-:S04]  /*3e40*/  IADD3 R12, P1, PT, R12, UR8, RZ ;  /* 0x000000080c0c7c10 */ /* 0x000fc8000ff3e0ff */
[----:B------:R-:W-:Y:S02]  /*3e50*/  @!P2 IADD3 R16, PT, PT, -R16, RZ, RZ ;  /* 0x000000ff1010a210 */ /* 0x000fe40007ffe1ff */
[----:B------:R-:W-:Y:S02]  /*3e60*/  IADD3.X R13, PT, PT, R13, UR9, RZ, P1, !PT ;  /* 0x000000090d0d7c10 */ /* 0x000fe40008ffe4ff */
        /* <DEDUP_REMOVED lines=14> */
[----:B0-----:R-:W-:-:S05]  /*3f50*/  SEL R17, R25, R18, !P0 ;  /* 0x0000001219117207 */ /* 0x001fca0004000000 */
        /* <DEDUP_REMOVED lines=12> */
[----:B------:R-:W-:-:S05]  /*4020*/  @!P2 IMAD.MOV R18, RZ, RZ, -R18 ;  /* 0x000000ffff12a224 */ /* 0x000fca00078e0a12 */
[----:B0-----:R-:W-:-:S05]  /*4030*/  SEL R17, R25, R18, !P0 ;  /* 0x0000001219117207 */ /* 0x001fca0004000000 */
        /* <DEDUP_REMOVED lines=13> */
[----:B0-----:R-:W-:-:S05]  /*4110*/  SEL R17, R25, R18, !P0 ;  /* 0x0000001219117207 */ /* 0x001fca0004000000 */
        /* <DEDUP_REMOVED lines=29> */
[----:B------:R-:W2:Y:S01]  /*42f0*/  LDG.E R10, desc[UR4][R10.64+0xc00] ;  /* 0x000c00040a0a7981 */ /* 0x000ea2000c1e1900 */
[----:B------:R-:W-:Y:S01]  /*4300*/  VIADD R22, R22, 0x8 ;  /* 0x0000000816167836 */ /* 0x000fe20000000000 */
[----:B------:R-:W-:Y:S01]  /*4310*/  IADD3 R20, PT, PT, R20, 0x400, RZ ;  /* 0x0000040014147810 */ /* 0x000fe20007ffe0ff */
        /* <DEDUP_REMOVED lines=9> */
[----:B------:R-:W-:Y:S01]  /*43b0*/  @!P1 IMAD.IADD R18, R18, 0x1, -R23 ;  /* 0x0000000112129824 */ /* 0x000fe200078e0a17 */
[----:B------:R-:W-:-:S03]  /*43c0*/  IADD3 R15, P1, PT, R15, 0x1000, RZ ;  /* 0x000010000f0f7810 */ /* 0x000fc60007f3e0ff */
[----:B------:R-:W-:Y:S02]  /*43d0*/  @!P2 IMAD.MOV R18, RZ, RZ, -R18 ;  /* 0x000000ffff12a224 */ /* 0x000fe400078e0a12 */
[----:B------:R-:W-:-:S03]  /*43e0*/  IMAD.X R21, RZ, RZ, R21, P1 ;  /* 0x000000ffff157224 */ /* 0x000fc600008e0615 */
[----:B------:R-:W-:Y:S02]  /*43f0*/  SEL R25, R25, R18, !P0 ;  /* 0x0000001219197207 */ /* 0x000fe40004000000 */
[----:B------:R-:W-:-:S03]  /*4400*/  ISETP.NE.AND P0, PT, R22, RZ, PT ;  /* 0x000000ff1600720c */ /* 0x000fc60003f05270 */
[----:B------:R3:W-:Y:S10]  /*4410*/  STG.E desc[UR4][R12.64+0xc00], R25 ;  /* 0x000c00190c007986 */ /* 0x0007f4000c101904 */
[----:B------:R-:W-:Y:S05]  /*4420*/  @P0 BRA `(.L_x_153) ;  /* 0xfffffff400c40947 */ /* 0x000fea000383ffff */
.L_x_152:
[----:B------:R-:W-:-:S13]  /*4430*/  ISETP.NE.AND P0, PT, R24, RZ, PT ;  /* 0x000000ff1800720c */ /* 0x000fda0003f05270 */
[----:B------:R-:W-:Y:S05]  /*4440*/  @!P0 EXIT ;  /* 0x000000000000894d */ /* 0x000fea0003800000 */
[----:B------:R-:W0:Y:S01]  /*4450*/  LDC R0, c[0x0][0x388] ;  /* 0x0000e200ff007b82 */ /* 0x000e220000000800 */
[----:B------:R-:W-:Y:S02]  /*4460*/  ISETP.GE.U32.AND P1, PT, R24, 0x4, PT ;  /* 0x000000041800780c */ /* 0x000fe40003f26070 */
[----:B0-----:R-:W-:-:S04]  /*4470*/  LOP3.LUT R18, R0, 0x3, RZ, 0xc0, !PT ;  /* 0x0000000300127812 */ /* 0x001fc800078ec0ff */
[----:B------:R-:W-:-:S07]  /*4480*/  ISETP.NE.AND P0, PT, R18, RZ, PT ;  /* 0x000000ff1200720c */ /* 0x000fce0003f05270 */
[----:B------:R-:W-:Y:S06]  /*4490*/  @!P1 BRA `(.L_x_154) ;  /* 0x0000000400289947 */ /* 0x000fec0003800000 */
[----:B------:R-:W-:Y:S01]  /*44a0*/  IMAD R11, R14, 0x80, R9 ;  /* 0x000000800e0b7824 */ /* 0x000fe200078e0209 */
[----:B------:R-:W0:Y:S03]  /*44b0*/  LDC R10, c[0x0][0x38c] ;  /* 0x0000e300ff0a7b82 */ /* 0x000e260000000800 */
[----:B------:R-:W-:-:S05]  /*44c0*/  IMAD.WIDE R2, R11, 0x4, R4 ;  /* 0x000000040b027825 */ /* 0x000fca00078e0204 */
[----:B---3--:R-:W2:Y:S01]  /*44d0*/  LDG.E R12, desc[UR4][R2.64] ;  /* 0x00000004020c7981 */ /* 0x008ea2000c1e1900 */
[----:B0-----:R-:W-:-:S04]  /*44e0*/  IABS R8, R10 ;  /* 0x0000000a00087213 */ /* 0x001fc80000000000 */
        /* <DEDUP_REMOVED lines=18> */
[----:B------:R-:W-:Y:S01]  /*4610*/  @!P1 IMAD.IADD R13, R13, 0x1, -R8 ;  /* 0x000000010d0d9824 */ /* 0x000fe200078e0a08 */
[----:B------:R-:W-:-:S03]  /*4620*/  ISETP.NE.AND P1, PT, R10, RZ, PT ;  /* 0x000000ff0a00720c */ /* 0x000fc60003f25270 */
[----:B------:R-:W-:Y:S01]  /*4630*/  IMAD.MOV.U32 R16, RZ, RZ, R13 ;  /* 0x000000ffff107224 */ /* 0x000fe200078e000d */
[----:B------:R-:W-:Y:S01]  /*4640*/  LOP3.LUT R13, RZ, R10, RZ, 0x33, !PT ;  /* 0x0000000aff0d7212 */ /* 0x000fe200078e33ff */
[----:B------:R-:W-:-:S03]  /*4650*/  IMAD.WIDE R10, R11, 0x4, R6 ;  /* 0x000000040b0a7825 */ /* 0x000fc600078e0206 */
        /* <DEDUP_REMOVED lines=17> */
[----:B0-----:R-:W2:Y:S02]  /*4770*/  LDG.E R15, desc[UR4][R2.64+0x400] ;  /* 0x00040004020f7981 */ /* 0x001ea4000c1e1900 */
        /* <DEDUP_REMOVED lines=13> */
[----:B------:R-:W2:Y:S01]  /*4850*/  LDG.E R2, desc[UR4][R2.64+0x600] ;  /* 0x0006000402027981 */ /* 0x000ea2000c1e1900 */
[----:B------:R-:W-:Y:S02]  /*4860*/  VIADD R14, R14, 0x4 ;  /* 0x000000040e0e7836 */ /* 0x000fe40000000000 */
[----:B--2---:R-:W-:-:S05]  /*4870*/  IMAD.SHL.U32 R15, R2, 0x2, RZ ;  /* 0x00000002020f7824 */ /* 0x004fca00078e00ff */
[----:B-1----:R-:W-:Y:S02]  /*4880*/  IABS R17, R15 ;  /* 0x0000000f00117213 */ /* 0x002fe40000000000 */
[----:B------:R-:W-:-:S03]  /*4890*/  ISETP.GE.AND P3, PT, R15, RZ, PT ;  /* 0x000000ff0f00720c */ /* 0x000fc60003f66270 */
[----:B------:R-:W-:-:S05]  /*48a0*/  IMAD.HI.U32 R12, R12, R17, RZ ;  /* 0x000000110c0c7227 */ /* 0x000fca00078e00ff */
[----:B------:R-:W-:-:S05]  /*48b0*/  IADD3 R12, PT, PT, -R12, RZ, RZ ;  /* 0x000000ff0c0c7210 */ /* 0x000fca0007ffe1ff */
[----:B------:R-:W-:-:S05]  /*48c0*/  IMAD R17, R8, R12, R17 ;  /* 0x0000000c08117224 */ /* 0x000fca00078e0211 */
[----:B------:R-:W-:-:S13]  /*48d0*/  ISETP.GT.U32.AND P2, PT, R8, R17, PT ;  /* 0x000000110800720c */ /* 0x000fda0003f44070 */
[----:B------:R-:W-:-:S05]  /*48e0*/  @!P2 IMAD.IADD R17, R17, 0x1, -R8 ;  /* 0x000000011111a824 */ /* 0x000fca00078e0a08 */
[----:B------:R-:W-:-:S13]  /*48f0*/  ISETP.GT.U32.AND P2, PT, R8, R17, PT ;  /* 0x000000110800720c */ /* 0x000fda0003f44070 */
[----:B------:R-:W-:-:S05]  /*4900*/  @!P2 IMAD.IADD R17, R17, 0x1, -R8 ;  /* 0x000000011111a824 */ /* 0x000fca00078e0a08 */
[----:B------:R-:W-:-:S04]  /*4910*/  @!P3 IADD3 R17, PT, PT, -R17, RZ, RZ ;  /* 0x000000ff1111b210 */ /* 0x000fc80007ffe1ff */
[----:B------:R-:W-:-:S05]  /*4920*/  SEL R13, R13, R17, !P1 ;  /* 0x000000110d0d7207 */ /* 0x000fca0004800000 */
[----:B------:R0:W-:Y:S02]  /*4930*/  STG.E desc[UR4][R10.64+0x600], R13 ;  /* 0x0006000d0a007986 */ /* 0x0001e4000c101904 */
.L_x_154:
[----:B------:R-:W-:Y:S05]  /*4940*/  @!P0 EXIT ;  /* 0x000000000000894d */ /* 0x000fea0003800000 */
[----:B------:R-:W-:Y:S02]  /*4950*/  ISETP.NE.AND P1, PT, R18, 0x1, PT ;  /* 0x000000011200780c */ /* 0x000fe40003f25270 */
[----:B------:R-:W-:-:S04]  /*4960*/  LOP3.LUT R0, R0, 0x1, RZ, 0xc0, !PT ;  /* 0x0000000100007812 */ /* 0x000fc800078ec0ff */
[----:B------:R-:W-:-:S07]  /*4970*/  ISETP.NE.U32.AND P0, PT, R0, 0x1, PT ;  /* 0x000000010000780c */ /* 0x000fce0003f05070 */
[----:B------:R-:W-:Y:S06]  /*4980*/  @!P1 BRA `(.L_x_155) ;  /* 0x0000000000b89947 */ /* 0x000fec0003800000 */
[----:B0--3--:R-:W-:Y:S01]  /*4990*/  IMAD R13, R14, 0x80, R9 ;  /* 0x000000800e0d7824 */ /* 0x009fe200078e0209 */
[----:B------:R-:W0:Y:S03]  /*49a0*/  LDC R12, c[0x0][0x38c] ;  /* 0x0000e300ff0c7b82 */ /* 0x000e260000000800 */
[----:B------:R-:W-:-:S05]  /*49b0*/  IMAD.WIDE R2, R13, 0x4, R4 ;  /* 0x000000040d027825 */ /* 0x000fca00078e0204 */
[----:B------:R-:W2:Y:S01]  /*49c0*/  LDG.E R8, desc[UR4][R2.64] ;  /* 0x0000000402087981 */ /* 0x000ea2000c1e1900 */
[----:B------:R-:W-:Y:S01]  /*49d0*/  HFMA2 R10, -RZ, RZ, 0, 0 ;  /* 0x00000000ff0a7431 */ /* 0x000fe200000001ff */
[----:B0-----:R-:W-:Y:S02]  /*49e0*/  IABS R0, R12 ;  /* 0x0000000c00007213 */ /* 0x001fe40000000000 */
[----:B------:R-:W-:Y:S02]  /*49f0*/  ISETP.NE.AND P3, PT, R12, RZ, PT ;  /* 0x000000ff0c00720c */ /* 0x000fe40003f65270 */
[----:B------:R-:W0:Y:S08]  /*4a00*/  I2F.RP R15, R0 ;  /* 0x00000000000f7306 */ /* 0x000e300000209400 */
[----:B0-----:R-:W0:Y:S02]  /*4a10*/  MUFU.RCP R15, R15 ;  /* 0x0000000f000f7308 */ /* 0x001e240000001000 */
[----:B0-----:R-:W-:-:S06]  /*4a20*/  IADD3 R16, PT, PT, R15, 0xffffffe, RZ ;  /* 0x0ffffffe0f107810 */ /* 0x001fcc0007ffe0ff */
[----:B------:R0:W1:Y:S02]  /*4a30*/  F2I.FTZ.U32.TRUNC.NTZ R11, R16 ;  /* 0x00000010000b7305 */ /* 0x000064000021f000 */
[----:B0-----:R-:W-:Y:S01]  /*4a40*/  LOP3.LUT R16, RZ, R12, RZ, 0x33, !PT ;  /* 0x0000000cff107212 */ /* 0x001fe200078e33ff */
[----:B-1----:R-:W-:-:S04]  /*4a50*/  IMAD.MOV R17, RZ, RZ, -R11 ;  /* 0x000000ffff117224 */ /* 0x002fc800078e0a0b */
        /* <DEDUP_REMOVED lines=13> */
[----:B------:R-:W-:Y:S02]  /*4b30*/  IMAD.MOV.U32 R8, RZ, RZ, R11 ;  /* 0x000000ffff087224 */ /* 0x000fe400078e000b */
[----:B------:R-:W-:-:S03]  /*4b40*/  IMAD.WIDE R10, R13, 0x4, R6 ;  /* 0x000000040d0a7825 */ /* 0x000fc600078e0206 */
[----:B------:R-:W-:-:S04]  /*4b50*/  @!P2 IADD3 R8, PT, PT, -R8, RZ, RZ ;  /* 0x000000ff0808a210 */ /* 0x000fc80007ffe1ff */
[----:B------:R-:W-:-:S05]  /*4b60*/  SEL R13, R16, R8, !P3 ;  /* 0x00000008100d7207 */ /* 0x000fca0005800000 */
[----:B------:R1:W-:Y:S04]  /*4b70*/  STG.E desc[UR4][R10.64], R13 ;  /* 0x0000000d0a007986 */ /* 0x0003e8000c101904 */
[----:B------:R-:W2:Y:S01]  /*4b80*/  LDG.E R2, desc[UR4][R2.64+0x200] ;  /* 0x0002000402027981 */ /* 0x000ea2000c1e1900 */
        /* <DEDUP_REMOVED lines=13> */
[----:B------:R1:W-:Y:S02]  /*4c60*/  STG.E desc[UR4][R10.64+0x200], R15 ;  /* 0x0002000f0a007986 */ /* 0x0003e4000c101904 */
.L_x_155:
[----:B------:R-:W-:Y:S05]  /*4c70*/  @P0 EXIT ;  /* 0x000000000000094d */ /* 0x000fea0003800000 */
[----:B------:R-:W-:Y:S01]  /*4c80*/  IMAD R9, R14, 0x80, R9 ;  /* 0x000000800e097824 */ /* 0x000fe200078e0209 */
[----:B------:R-:W0:Y:S03]  /*4c90*/  LDC R8, c[0x0][0x38c] ;  /* 0x0000e300ff087b82 */ /* 0x000e260000000800 */
[----:B------:R-:W-:-:S06]  /*4ca0*/  IMAD.WIDE R4, R9, 0x4, R4 ;  /* 0x0000000409047825 */ /* 0x000fcc00078e0204 */
[----:B------:R2:W4:Y:S01]  /*4cb0*/  LDG.E R4, desc[UR4][R4.64] ;  /* 0x0000000404047981 */ /* 0x000522000c1e1900 */
[----:B------:R-:W-:Y:S01]  /*4cc0*/  IMAD.WIDE R6, R9, 0x4, R6 ;  /* 0x0000000409067825 */ /* 0x000fe200078e0206 */
[----:B01----:R-:W-:Y:S02]  /*4cd0*/  IABS R11, R8 ;  /* 0x00000008000b7213 */ /* 0x003fe40000000000 */
[----:B------:R-:W-:Y:S02]  /*4ce0*/  ISETP.NE.AND P2, PT, R8, RZ, PT ;  /* 0x000000ff0800720c */ /* 0x000fe40003f45270 */
[----:B------:R-:W0:Y:S08]  /*4cf0*/  I2F.RP R10, R11 ;  /* 0x0000000b000a7306 */ /* 0x000e300000209400 */
[----:B0-----:R-:W3:Y:S02]  /*4d00*/  MUFU.RCP R10, R10 ;  /* 0x0000000a000a7308 */ /* 0x001ee40000001000 */
[----:B---3--:R-:W-:-:S06]  /*4d10*/  VIADD R12, R10, 0xffffffe ;  /* 0x0ffffffe0a0c7836 */ /* 0x008fcc0000000000 */
[----:B------:R-:W0:Y:S02]  /*4d20*/  F2I.FTZ.U32.TRUNC.NTZ R3, R12 ;  /* 0x0000000c00037305 */ /* 0x000e24000021f000 */
[----:B0-----:R-:W-:-:S05]  /*4d30*/  IADD3 R2, PT, PT, RZ, -R3, RZ ;  /* 0x80000003ff027210 */ /* 0x001fca0007ffe0ff */
[----:B--2---:R-:W-:Y:S02]  /*4d40*/  IMAD R5, R2, R11, RZ ;  /* 0x0000000b02057224 */ /* 0x004fe400078e02ff */
[----:B------:R-:W-:-:S04]  /*4d50*/  IMAD.MOV.U32 R2, RZ, RZ, RZ ;  /* 0x000000ffff027224 */ /* 0x000fc800078e00ff */
[----:B------:R-:W-:-:S04]  /*4d60*/  IMAD.HI.U32 R2, R3, R5, R2 ;  /* 0x0000000503027227 */ /* 0x000fc800078e0002 */
[----:B----4-:R-:W-:-:S05]  /*4d70*/  IMAD.SHL.U32 R0, R4, 0x2, RZ ;  /* 0x0000000204007824 */ /* 0x010fca00078e00ff */
[----:B------:R-:W-:Y:S02]  /*4d80*/  IABS R4, R0 ;  /* 0x0000000000047213 */ /* 0x000fe40000000000 */
        /* <DEDUP_REMOVED lines=11> */
[----:B------:R-:W-:Y:S01]  /*4e40*/  STG.E desc[UR4][R6.64], R2 ;  /* 0x0000000206007986 */ /* 0x000fe2000c101904 */
[----:B------:R-:W-:Y:S05]  /*4e50*/  EXIT ;  /* 0x000000000000794d */ /* 0x000fea0003800000 */
.L_x_156:
        /* <DEDUP_REMOVED lines=10> */
.L_x_232:


//--------------------- .text._ZN3cub18CUB_300001_SM_10006detail9transform16transform_kernelINS2_10policy_hubILb1EN4cuda3std3__45tupleIJN6thrust24THRUST_300001_SM_1000_NS6detail15normal_iteratorINSA_10device_ptrIiEEEEEEEE10policy1000EiN13ThrustRunTime3DopESF_JPiEEEvT0_iT1_T2_DpNS2_10kernel_argIT3_EE --------------------------
	.section	.text._ZN3cub18CUB_300001_SM_10006detail9transform16transform_kernelINS2_10policy_hubILb1EN4cuda3std3__45tupleIJN6thrust24THRUST_300001_SM_1000_NS6detail15normal_iteratorINSA_10device_ptrIiEEEEEEEE10policy1000EiN13ThrustRunTime3DopESF_JPiEEEvT0_iT1_T2_DpNS2_10kernel_argIT3_EE,"ax",@progbits
	.align	128
        .global         _ZN3cub18CUB_300001_SM_10006detail9transform16transform_kernelINS2_10policy_hubILb1EN4cuda3std3__45tupleIJN6thrust24THRUST_300001_SM_1000_NS6detail15normal_iteratorINSA_10device_ptrIiEEEEEEEE10policy1000EiN13ThrustRunTime3DopESF_JPiEEEvT0_iT1_T2_DpNS2_10kernel_argIT3_EE
        .type           _ZN3cub18CUB_300001_SM_10006detail9transform16transform_kernelINS2_10policy_hubILb1EN4cuda3std3__45tupleIJN6thrust24THRUST_300001_SM_1000_NS6detail15normal_iteratorINSA_10device_ptrIiEEEEEEEE10policy1000EiN13ThrustRunTime3DopESF_JPiEEEvT0_iT1_T2_DpNS2_10kernel_argIT3_EE,@function
        .size           _ZN3cub18CUB_300001_SM_10006detail9transform16transform_kernelINS2_10policy_hubILb1EN4cuda3std3__45tupleIJN6thrust24THRUST_300001_SM_1000_NS6detail15normal_iteratorINSA_10device_ptrIiEEEEEEEE10policy1000EiN13ThrustRunTime3DopESF_JPiEEEvT0_iT1_T2_DpNS2_10kernel_argIT3_EE,(.L_x_233 - _ZN3cub18CUB_300001_SM_10006detail9transform16transform_kernelINS2_10policy_hubILb1EN4cuda3std3__45tupleIJN6thrust24THRUST_300001_SM_1000_NS6detail15normal_iteratorINSA_10device_ptrIiEEEEEEEE10policy1000EiN13ThrustRunTime3DopESF_JPiEEEvT0_iT1_T2_DpNS2_10kernel_argIT3_EE)
        .other          _ZN3cub18CUB_300001_SM_10006detail9transform16transform_kernelINS2_10policy_hubILb1EN4cuda3std3__45tupleIJN6thrust24THRUST_300001_SM_1000_NS6detail15normal_iteratorINSA_10device_ptrIiEEEEEEEE10policy1000EiN13ThrustRunTime3DopESF_JPiEEEvT0_iT1_T2_DpNS2_10kernel_argIT3_EE,@"STO_CUDA_ENTRY STV_DEFAULT"
_ZN3cub18CUB_300001_SM_10006detail9transform16transform_kernelINS2_10policy_hubILb1EN4cuda3std3__45tupleIJN6thrust24THRUST_300001_SM_1000_NS6detail15normal_iteratorINSA_10device_ptrIiEEEEEEEE10policy1000EiN13ThrustRunTime3DopESF_JPiEEEvT0_iT1_T2_DpNS2_10kernel_argIT3_EE:
.text._ZN3cub18CUB_300001_SM_10006detail9transform16transform_kernelINS2_10policy_hubILb1EN4cuda3std3__45tupleIJN6thrust24THRUST_300001_SM_1000_NS6detail15normal_iteratorINSA_10device_ptrIiEEEEEEEE10policy1000EiN13ThrustRunTime3DopESF_JPiEEEvT0_iT1_T2_DpNS2_10kernel_argIT3_EE:
[----:B------:R-:W-:Y:S08]  /*0000*/  LDC R1, c[0x0][0x37c] ;  /* 0x0000df00ff017b82 */ /* 0x000ff00000000800 */
[----:B------:R-:W0:Y:S01]  /*0010*/  LDC.64 R8, c[0x0][0x380] ;  /* 0x0000e000ff087b82 */ /* 0x000e220000000a00 */
[----:B------:R-:W1:Y:S01]  /*0020*/  S2R R0, SR_TID.X ;  /* 0x0000000000007919 */ /* 0x000e620000002100 */
[----:B------:R-:W-:Y:S06]  /*0030*/  BSSY.RECONVERGENT B0, `(.L_x_157) ;  /* 0x0000013000007945 */ /* 0x000fec0003800200 */
[----:B------:R-:W2:Y:S01]  /*0040*/  S2UR UR4, SR_CTAID.X ;  /* 0x00000000000479c3 */ /* 0x000ea20000002500 */
[----:B0-----:R-:W-:-:S04]  /*0050*/  IMAD.SHL.U32 R5, R9, 0x80, RZ ;  /* 0x0000008009057824 */ /* 0x001fc800078e00ff */
[----:B--2---:R-:W-:Y:S02]  /*0060*/  IMAD R7, R5, UR4, RZ ;  /* 0x0000000405077c24 */ /* 0x004fe4000f8e02ff */
[----:B-1----:R-:W-:Y:S02]  /*0070*/  IMAD.SHL.U32 R11, R0, 0x80, RZ ;  /* 0x00000080000b7824 */ /* 0x002fe400078e00ff */
[----:B------:R-:W-:-:S05]  /*0080*/  IMAD.IADD R10, R8, 0x1, -R7 ;  /* 0x00000001080a7824 */ /* 0x000fca00078e0a07 */
[----:B------:R-:W-:-:S04]  /*0090*/  VIMNMX R8, PT, PT, R5, R10, PT ;  /* 0x0000000a05087248 */ /* 0x000fc80003fe0100 */
[----:B------:R-:W-:-:S04]  /*00a0*/  SHF.L.U32 R4, R8, 0x2, RZ ;  /* 0x0000000208047819 */ /* 0x000fc800000006ff */
[----:B------:R-:W-:-:S13]  /*00b0*/  ISETP.GE.AND P0, PT, R11, R4, PT ;  /* 0x000000040b00720c */ /* 0x000fda0003f06270 */
[----:B------:R-:W-:Y:S05]  /*00c0*/  @P0 BRA `(.L_x_158) ;  /* 0x0000000000240947 */ /* 0x000fea0003800000 */
[----:B------:R-:W0:Y:S02]  /*00d0*/  LDC.64 R2, c[0x0][0x398] ;  /* 0x0000e600ff027b82 */ /* 0x000e240000000a00 */
[----:B0-----:R-:W-:-:S04]  /*00e0*/  IMAD.WIDE.U32 R2, R0, 0x80, R2 ;  /* 0x0000008000027825 */ /* 0x001fc800078e0002 */
[----:B------:R-:W-:-:S07]  /*00f0*/  IMAD.WIDE R2, R7, 0x4, R2 ;  /* 0x0000000407027825 */ /* 0x000fce00078e0202 */
.L_x_159:
[----:B------:R-:W-:Y:S01]  /*0100*/  VIADD R11, R11, 0x4000 ;  /* 0x000040000b0b7836 */ /* 0x000fe20000000000 */
[----:B------:R0:W-:Y:S04]  /*0110*/  CCTL.E.PF2 [R2] ;  /* 0x000000000200798f */ /* 0x0001e80000800100 */
[----:B------:R-:W-:Y:S02]  /*0120*/  ISETP.GE.AND P0, PT, R11, R4, PT ;  /* 0x000000040b00720c */ /* 0x000fe40003f06270 */
[----:B0-----:R-:W-:-:S05]  /*0130*/  IADD3 R2, P1, PT, R2, 0x4000, RZ ;  /* 0x0000400002027810 */ /* 0x001fca0007f3e0ff */
[----:B------:R-:W-:-:S06]  /*0140*/  IMAD.X R3, RZ, RZ, R3, P1 ;  /* 0x000000ffff037224 */ /* 0x000fcc00008e0603 */
[----:B------:R-:W-:Y:S05]  /*0150*/  @!P0 BRA `(.L_x_159) ;  /* 0xfffffffc00e88947 */ /* 0x000fea000383ffff */
.L_x_158:
[----:B------:R-:W-:Y:S05]  /*0160*/  BSYNC.RECONVERGENT B0 ;  /* 0x0000000000007941 */ /* 0x000fea0003800200 */
.L_x_157:
[----:B------:R-:W0:Y:S01]  /*0170*/  LDCU.128 UR8, c[0x0][0x390] ;  /* 0x00007200ff0877ac */ /* 0x000e220008000c00 */
[----:B------:R-:W-:Y:S01]  /*0180*/  ISETP.GT.AND P0, PT, R5, R10, PT ;  /* 0x0000000a0500720c */ /* 0x000fe20003f04270 */
[----:B------:R-:W-:Y:S01]  /*0190*/  IMAD.WIDE R6, R7, 0x4, RZ ;  /* 0x0000000407067825 */ /* 0x000fe200078e02ff */
[----:B------:R-:W1:Y:S02]  /*01a0*/  LDCU.64 UR4, c[0x0][0x358] ;  /* 0x00006b00ff0477ac */ /* 0x000e640008000a00 */
[C---:B0-----:R-:W-:Y:S02]  /*01b0*/  IADD3 R2, P1, PT, R6.reuse, UR10, RZ ;  /* 0x0000000a06027c10 */ /* 0x041fe4000ff3e0ff */
[----:B------:R-:W-:Y:S02]  /*01c0*/  IADD3 R4, P2, PT, R6, UR8, RZ ;  /* 0x0000000806047c10 */ /* 0x000fe4000ff5e0ff */
[C---:B------:R-:W-:Y:S02]  /*01d0*/  IADD3.X R3, PT, PT, R7.reuse, UR11, RZ, P1, !PT ;  /* 0x0000000b07037c10 */ /* 0x040fe40008ffe4ff */
[----:B------:R-:W-:-:S03]  /*01e0*/  IADD3.X R5, PT, PT, R7, UR9, RZ, P2, !PT ;  /* 0x0000000907057c10 */ /* 0x000fc600097fe4ff */
[----:B-1----:R-:W-:Y:S06]  /*01f0*/  @P0 BRA `(.L_x_160) ;  /* 0x0000001c00200947 */ /* 0x002fec0003800000 */
        /* <DEDUP_REMOVED lines=10> */
[----:B------:R-:W2:Y:S01]  /*02a0*/  LDG.E R16, desc[UR4][R16.64] ;  /* 0x0000000410107981 */ /* 0x000ea2000c1e1900 */
[----:B0-----:R-:W-:-:S04]  /*02b0*/  IABS R10, R8 ;  /* 0x00000008000a7213 */ /* 0x001fc80000000000 */
[----:B------:R-:W0:Y:S08]  /*02c0*/  I2F.RP R19, R10 ;  /* 0x0000000a00137306 */ /* 0x000e300000209400 */
[----:B0-----:R-:W0:Y:S02]  /*02d0*/  MUFU.RCP R19, R19 ;  /* 0x0000001300137308 */ /* 0x001e240000001000 */
[----:B0-----:R-:W-:-:S06]  /*02e0*/  IADD3 R14, PT, PT, R19, 0xffffffe, RZ ;  /* 0x0ffffffe130e7810 */ /* 0x001fcc0007ffe0ff */
[----:B------:R0:W1:Y:S02]  /*02f0*/  F2I.FTZ.U32.TRUNC.NTZ R15, R14 ;  /* 0x0000000e000f7305 */ /* 0x000064000021f000 */
[----:B0-----:R-:W-:Y:S02]  /*0300*/  IMAD.MOV.U32 R14, RZ, RZ, RZ ;  /* 0x000000ffff0e7224 */ /* 0x001fe400078e00ff */
[----:B-1----:R-:W-:-:S04]  /*0310*/  IMAD.MOV R11, RZ, RZ, -R15 ;  /* 0x000000ffff0b7224 */ /* 0x002fc800078e0a0f */
[----:B------:R-:W-:-:S04]  /*0320*/  IMAD R11, R11, R10, RZ ;  /* 0x0000000a0b0b7224 */ /* 0x000fc800078e02ff */
[----:B------:R-:W-:-:S04]  /*0330*/  IMAD.HI.U32 R11, R15, R11, R14 ;  /* 0x0000000b0f0b7227 */ /* 0x000fc800078e000e */
[----:B--2---:R-:W-:Y:S01]  /*0340*/  IMAD.SHL.U32 R18, R16, 0x2, RZ ;  /* 0x0000000210127824 */ /* 0x004fe200078e00ff */
[----:B------:R-:W-:-:S04]  /*0350*/  IADD3 R16, P2, PT, R12, UR8, RZ ;  /* 0x000000080c107c10 */ /* 0x000fc8000ff5e0ff */
[----:B------:R-:W-:Y:S02]  /*0360*/  IABS R17, R18 ;  /* 0x0000001200117213 */ /* 0x000fe40000000000 */
[----:B------:R-:W-:-:S03]  /*0370*/  ISETP.GE.AND P1, PT, R18, RZ, PT ;  /* 0x000000ff1200720c */ /* 0x000fc60003f26270 */
[----:B------:R-:W-:-:S05]  /*0380*/  IMAD.HI.U32 R15, R11, R17, RZ ;  /* 0x000000110b0f7227 */ /* 0x000fca00078e00ff */
[----:B------:R-:W-:-:S05]  /*0390*/  IADD3 R15, PT, PT, -R15, RZ, RZ ;  /* 0x000000ff0f0f7210 */ /* 0x000fca0007ffe1ff */
[----:B------:R-:W-:Y:S02]  /*03a0*/  IMAD R17, R10, R15, R17 ;  /* 0x0000000f0a117224 */ /* 0x000fe400078e0211 */
[----:B------:R-:W-:-:S03]  /*03b0*/  VIADD R15, R0, 0x80 ;  /* 0x00000080000f7836 */ /* 0x000fc60000000000 */
        /* <DEDUP_REMOVED lines=8> */
[----:B------:R-:W-:Y:S02]  /*0440*/  LOP3.LUT R8, RZ, R8, RZ, 0x33, !PT ;  /* 0x00000008ff087212 */ /* 0x000fe400078e33ff */
[----:B------:R-:W-:Y:S02]  /*0450*/  MOV R23, R17 ;  /* 0x0000001100177202 */ /* 0x000fe40000000f00 */
        /* <DEDUP_REMOVED lines=15> */
[----:B0-----:R-:W-:-:S03]  /*0550*/  IADD3 R16, P1, PT, R14, UR8, RZ ;  /* 0x000000080e107c10 */ /* 0x001fc6000ff3e0ff */
[----:B------:R-:W-:Y:S01]  /*0560*/  @!P2 IMAD.MOV R25, RZ, RZ, -R25 ;  /* 0x000000ffff19a224 */ /* 0x000fe200078e0a19 */
[----:B------:R-:W-:-:S04]  /*0570*/  IADD3.X R17, PT, PT, R15, UR9, RZ, P1, !PT ;  /* 0x000000090f117c10 */ /* 0x000fc80008ffe4ff */
[----:B------:R-:W-:-:S05]  /*0580*/  SEL R25, R8, R25, !P0 ;  /* 0x0000001908197207 */ /* 0x000fca0004000000 */
[----:B------:R-:W-:Y:S04]  /*0590*/  STG.E desc[UR4][R16.64], R25 ;  /* 0x0000001910007986 */ /* 0x000fe8000c101904 */
        /* <DEDUP_REMOVED lines=42> */
[----:B------:R-:W2:Y:S02]  /*0840*/  LDG.E R14, desc[UR4][R18.64+0x800] ;  /* 0x00080004120e7981 */ /* 0x000ea4000c1e1900 */
[----:B--2---:R-:W-:-:S05]  /*0850*/  IMAD.SHL.U32 R14, R14, 0x2, RZ ;  /* 0x000000020e0e7824 */ /* 0x004fca00078e00ff */
[----:B-1----:R-:W-:Y:S02]  /*0860*/  IABS R23, R14 ;  /* 0x0000000e00177213 */ /* 0x002fe40000000000 */
        /* <DEDUP_REMOVED lines=10> */
[----:B------:R-:W-:Y:S04]  /*0910*/  STG.E desc[UR4][R16.64+0x800], R23 ;  /* 0x0008001710007986 */ /* 0x000fe8000c101904 */
[----:B------:R-:W2:Y:S02]  /*0920*/  LDG.E R14, desc[UR4][R18.64+0xa00] ;  /* 0x000a0004120e7981 */ /* 0x000ea4000c1e1900 */
[----:B--2---:R-:W-:-:S05]  /*0930*/  IMAD.SHL.U32 R14, R14, 0x2, RZ ;  /* 0x000000020e0e7824 */ /* 0x004fca00078e00ff */
[----:B------:R-:W-:Y:S02]  /*0940*/  IABS R20, R14 ;  /* 0x0000000e00147213 */ /* 0x000fe40000000000 */
[----:B------:R-:W-:-:S03]  /*0950*/  ISETP.GE.AND P2, PT, R14, RZ, PT ;  /* 0x000000ff0e00720c */ /* 0x000fc60003f46270 */
[----:B0-----:R-:W-:-:S05]  /*0960*/  IMAD.HI.U32 R15, R11, R20, RZ ;  /* 0x000000140b0f7227 */ /* 0x001fca00078e00ff */
        /* <DEDUP_REMOVED lines=9> */
[----:B------:R-:W2:Y:S01]  /*0a00*/  LDG.E R18, desc[UR4][R18.64+0xc00] ;  /* 0x000c000412127981 */ /* 0x000ea2000c1e1900 */
[----:B0-----:R-:W-:Y:S02]  /*0a10*/  LOP3.LUT R15, R9, 0x7ffffff8, RZ, 0xc0, !PT ;  /* 0x7ffffff8090f7812 */ /* 0x001fe400078ec0ff */
[----:B--2---:R-:W-:-:S04]  /*0a20*/  SHF.L.U32 R14, R18, 0x1, RZ ;  /* 0x00000001120e7819 */ /* 0x004fc800000006ff */
[----:B------:R-:W-:Y:S02]  /*0a30*/  IABS R23, R14 ;  /* 0x0000000e00177213 */ /* 0x000fe40000000000 */
[----:B------:R-:W-:-:S03]  /*0a40*/  ISETP.GE.AND P2, PT, R14, RZ, PT ;  /* 0x000000ff0e00720c */ /* 0x000fc60003f46270 */
[----:B------:R-:W-:-:S04]  /*0a50*/  IMAD.HI.U32 R20, R11, R23, RZ ;  /* 0x000000170b147227 */ /* 0x000fc800078e00ff */
[----:B------:R-:W-:-:S04]  /*0a60*/  IMAD.MOV R20, RZ, RZ, -R20 ;  /* 0x000000ffff147224 */ /* 0x000fc800078e0a14 */
[----:B------:R-:W-:Y:S01]  /*0a70*/  IMAD R23, R10, R20, R23 ;  /* 0x000000140a177224 */ /* 0x000fe200078e0217 */
[----:B------:R-:W-:-:S04]  /*0a80*/  IADD3 R20, PT, PT, -R15, 0x8, RZ ;  /* 0x000000080f147810 */ /* 0x000fc80007ffe1ff */
[----:B------:R-:W-:-:S13]  /*0a90*/  ISETP.GT.U32.AND P1, PT, R10, R23, PT ;  /* 0x000000170a00720c */ /* 0x000fda0003f24070 */
[----:B------:R-:W-:-:S05]  /*0aa0*/  @!P1 IMAD.IADD R23, R23, 0x1, -R10 ;  /* 0x0000000117179824 */ /* 0x000fca00078e0a0a */
[----:B------:R-:W-:-:S13]  /*0ab0*/  ISETP.GT.U32.AND P1, PT, R10, R23, PT ;  /* 0x000000170a00720c */ /* 0x000fda0003f24070 */
[----:B------:R-:W-:Y:S01]  /*0ac0*/  @!P1 IMAD.IADD R23, R23, 0x1, -R10 ;  /* 0x0000000117179824 */ /* 0x000fe200078e0a0a */
[----:B------:R-:W-:-:S04]  /*0ad0*/  IADD3 R14, P1, PT, R12, 0x1000, RZ ;  /* 0x000010000c0e7810 */ /* 0x000fc80007f3e0ff */
[----:B------:R-:W-:Y:S01]  /*0ae0*/  @!P2 IADD3 R23, PT, PT, -R23, RZ, RZ ;  /* 0x000000ff1717a210 */ /* 0x000fe20007ffe1ff */
[----:B------:R-:W-:-:S03]  /*0af0*/  IMAD.X R12, RZ, RZ, R13, P1 ;  /* 0x000000ffff0c7224 */ /* 0x000fc600008e060d */
[----:B------:R-:W-:Y:S02]  /*0b00*/  SEL R23, R8, R23, !P0 ;  /* 0x0000001708177207 */ /* 0x000fe40004000000 */
[----:B------:R-:W-:-:S03]  /*0b10*/  ISETP.NE.AND P0, PT, R20, RZ, PT ;  /* 0x000000ff1400720c */ /* 0x000fc60003f05270 */
[----:B------:R0:W-:Y:S10]  /*0b20*/  STG.E desc[UR4][R16.64+0xc00], R23 ;  /* 0x000c001710007986 */ /* 0x0001f4000c101904 */
[----:B------:R-:W-:Y:S05]  /*0b30*/  @!P0 BRA `(.L_x_161) ;  /* 0x00000008004c8947 */ /* 0x000fea0003800000 */
[----:B0-----:R-:W-:Y:S01]  /*0b40*/  IMAD.MOV.U32 R16, RZ, RZ, R12 ;  /* 0x000000ffff107224 */ /* 0x001fe200078e000c */
[----:B------:R-:W0:Y:S01]  /*0b50*/  LDCU.64 UR6, c[0x0][0x398] ;  /* 0x00007300ff0677ac */ /* 0x000e220008000a00 */
[----:B------:R-:W-:Y:S01]  /*0b60*/  VIADD R17, R0, 0x480 ;  /* 0x0000048000117836 */ /* 0x000fe20000000000 */
[----:B------:R-:W1:Y:S06]  /*0b70*/  LDCU.64 UR8, c[0x0][0x390] ;  /* 0x00007200ff0877ac */ /* 0x000e6c0008000a00 */
.L_x_162:
[----:B0-----:R-:W-:Y:S01]  /*0b80*/  IADD3 R8, P0, PT, R14, UR6, RZ ;  /* 0x000000060e087c10 */ /* 0x001fe2000ff1e0ff */
[----:B--2---:R-:W0:Y:S03]  /*0b90*/  LDC R23, c[0x0][0x388] ;  /* 0x0000e200ff177b82 */ /* 0x004e260000000800 */
[----:B------:R-:W-:-:S05]  /*0ba0*/  IADD3.X R9, PT, PT, R16, UR7, RZ, P0, !PT ;  /* 0x0000000710097c10 */ /* 0x000fca00087fe4ff */
[----:B------:R-:W2:Y:S01]  /*0bb0*/  LDG.E R8, desc[UR4][R8.64] ;  /* 0x0000000408087981 */ /* 0x000ea2000c1e1900 */
[----:B------:R-:W-:Y:S01]  /*0bc0*/  IMAD.WIDE R18, R17, 0x4, R6 ;  /* 0x0000000411127825 */ /* 0x000fe200078e0206 */
[----:B0-----:R-:W-:Y:S02]  /*0bd0*/  IABS R22, R23 ;  /* 0x0000001700167213 */ /* 0x001fe40000000000 */
[----:B--2---:R-:W-:Y:S02]  /*0be0*/  SHF.L.U32 R12, R8, 0x1, RZ ;  /* 0x00000001080c7819 */ /* 0x004fe400000006ff */
[----:B------:R-:W-:Y:S02]  /*0bf0*/  IADD3 R8, P3, PT, R18, UR6, RZ ;  /* 0x0000000612087c10 */ /* 0x000fe4000ff7e0ff */
[----:B------:R-:W-:Y:S02]  /*0c00*/  IABS R13, R12 ;  /* 0x0000000c000d7213 */ /* 0x000fe40000000000 */
[----:B------:R-:W-:-:S02]  /*0c10*/  ISETP.GE.AND P1, PT, R12, RZ, PT ;  /* 0x000000ff0c00720c */ /* 0x000fc40003f26270 */
[----:B------:R-:W-:Y:S01]  /*0c20*/  IADD3.X R9, PT, PT, R19, UR7, RZ, P3, !PT ;  /* 0x0000000713097c10 */ /* 0x000fe20009ffe4ff */
[----:B------:R-:W-:-:S04]  /*0c30*/  IMAD.HI.U32 R11, R11, R13, RZ ;  /* 0x0000000d0b0b7227 */ /* 0x000fc800078e00ff */
[----:B------:R-:W-:-:S04]  /*0c40*/  IMAD.MOV R11, RZ, RZ, -R11 ;  /* 0x000000ffff0b7224 */ /* 0x000fc800078e0a0b */
[----:B------:R-:W-:-:S05]  /*0c50*/  IMAD R11, R22, R11, R13 ;  /* 0x0000000b160b7224 */ /* 0x000fca00078e020d */
[----:B------:R-:W-:-:S13]  /*0c60*/  ISETP.GT.U32.AND P0, PT, R10, R11, PT ;  /* 0x0000000b0a00720c */ /* 0x000fda0003f04070 */
[----:B------:R-:W-:-:S05]  /*0c70*/  @!P0 IMAD.IADD R11, R11, 0x1, -R22 ;  /* 0x000000010b0b8824 */ /* 0x000fca00078e0a16 */
[----:B------:R-:W-:Y:S02]  /*0c80*/  ISETP.GT.U32.AND P0, PT, R10, R11, PT ;  /* 0x0000000b0a00720c */ /* 0x000fe40003f04070 */
[----:B-1----:R-:W-:-:S11]  /*0c90*/  IADD3 R10, P2, PT, R14, UR8, RZ ;  /* 0x000000080e0a7c10 */ /* 0x002fd6000ff5e0ff */
        /* <DEDUP_REMOVED lines=13> */
[----:B-1----:R-:W-:Y:S02]  /*0d70*/  IMAD.MOV.U32 R12, RZ, RZ, RZ ;  /* 0x000000ffff0c7224 */ /* 0x002fe400078e00ff */
[----:B---3--:R-:W-:-:S04]  /*0d80*/  IMAD.MOV R27, RZ, RZ, -R13 ;  /* 0x000000ffff1b7224 */ /* 0x008fc800078e0a0d */
[----:B------:R-:W-:-:S04]  /*0d90*/  IMAD R27, R27, R22, RZ ;  /* 0x000000161b1b7224 */ /* 0x000fc800078e02ff */
[----:B0-----:R-:W-:Y:S01]  /*0da0*/  IMAD.HI.U32 R11, R13, R27, R12 ;  /* 0x0000001b0d0b7227 */ /* 0x001fe200078e000c */
[----:B--2---:R-:W-:-:S04]  /*0db0*/  SHF.L.U32 R24, R24, 0x1, RZ ;  /* 0x0000000118187819 */ /* 0x004fc800000006ff */
[----:B------:R-:W-:Y:S02]  /*0dc0*/  IABS R28, R24 ;  /* 0x00000018001c7213 */ /* 0x000fe40000000000 */
[----:B------:R-:W-:-:S03]  /*0dd0*/  ISETP.GE.AND P2, PT, R24, RZ, PT ;  /* 0x000000ff1800720c */ /* 0x000fc60003f46270 */
[----:B------:R-:W-:-:S04]  /*0de0*/  IMAD.MOV.U32 R13, RZ, RZ, R28 ;  /* 0x000000ffff0d7224 */ /* 0x000fc800078e001c */
[----:B------:R-:W-:-:S04]  /*0df0*/  IMAD.HI.U32 R10, R11, R13, RZ ;  /* 0x0000000d0b0a7227 */ /* 0x000fc800078e00ff */
[----:B------:R-:W-:-:S04]  /*0e00*/  IMAD.MOV R10, RZ, RZ, -R10 ;  /* 0x000000ffff0a7224 */ /* 0x000fc800078e0a0a */
[----:B------:R-:W-:Y:S01]  /*0e10*/  IMAD R13, R22, R10, R13 ;  /* 0x0000000a160d7224 */ /* 0x000fe200078e020d */
[----:B------:R-:W-:-:S04]  /*0e20*/  MOV R10, R22 ;  /* 0x00000016000a7202 */ /* 0x000fc80000000f00 */
[----:B------:R-:W-:-:S13]  /*0e30*/  ISETP.GT.U32.AND P1, PT, R10, R13, PT ;  /* 0x0000000d0a00720c */ /* 0x000fda0003f24070 */
[----:B------:R-:W-:-:S05]  /*0e40*/  @!P1 IMAD.IADD R13, R13, 0x1, -R22 ;  /* 0x000000010d0d9824 */ /* 0x000fca00078e0a16 */
[----:B------:R-:W-:-:S13]  /*0e50*/  ISETP.GT.U32.AND P1, PT, R10, R13, PT ;  /* 0x0000000d0a00720c */ /* 0x000fda0003f24070 */
[----:B------:R-:W-:Y:S01]  /*0e60*/  @!P1 IMAD.IADD R13, R13, 0x1, -R22 ;  /* 0x000000010d0d9824 */ /* 0x000fe200078e0a16 */
[----:B------:R-:W-:-:S03]  /*0e70*/  IADD3 R12, P1, PT, R18, UR8, RZ ;  /* 0x00000008120c7c10 */ /* 0x000fc6000ff3e0ff */
[----:B------:R-:W-:Y:S01]  /*0e80*/  IMAD.MOV.U32 R24, RZ, RZ, R13 ;  /* 0x000000ffff187224 */ /* 0x000fe200078e000d */
[----:B------:R-:W-:-:S04]  /*0e90*/  IADD3.X R13, PT, PT, R19, UR9, RZ, P1, !PT ;  /* 0x00000009130d7c10 */ /* 0x000fc80008ffe4ff */
        /* <DEDUP_REMOVED lines=73> */
[----:B------:R-:W3:Y:S01]  /*1330*/  LDG.E R8, desc[UR4][R8.64+0xc00] ;  /* 0x000c000408087981 */ /* 0x000ee2000c1e1900 */
[----:B------:R-:W-:Y:S01]  /*1340*/  VIADD R20, R20, 0x8 ;  /* 0x0000000814147836 */ /* 0x000fe20000000000 */
[----:B------:R-:W-:Y:S01]  /*1350*/  IADD3 R17, PT, PT, R17, 0x400, RZ ;  /* 0x0000040011117810 */ /* 0x000fe20007ffe0ff */
[----:B---3--:R-:W-:-:S05]  /*1360*/  IMAD.SHL.U32 R18, R8, 0x2, RZ ;  /* 0x0000000208127824 */ /* 0x008fca00078e00ff */
        /* <DEDUP_REMOVED lines=16> */
.L_x_161:
[----:B------:R-:W-:-:S13]  /*1470*/  ISETP.NE.AND P0, PT, R21, RZ, PT ;  /* 0x000000ff1500720c */ /* 0x000fda0003f05270 */
[----:B------:R-:W-:Y:S05]  /*1480*/  @!P0 EXIT ;  /* 0x000000000000894d */ /* 0x000fea0003800000 */
[----:B------:R-:W1:Y:S01]  /*1490*/  LDC R10, c[0x0][0x384] ;  /* 0x0000e100ff0a7b82 */ /* 0x000e620000000800 */
[----:B------:R-:W-:Y:S02]  /*14a0*/  ISETP.GE.U32.AND P1, PT, R21, 0x4, PT ;  /* 0x000000041500780c */ /* 0x000fe40003f26070 */
[----:B-1----:R-:W-:-:S04]  /*14b0*/  LOP3.LUT R18, R10, 0x3, RZ, 0xc0, !PT ;  /* 0x000000030a127812 */ /* 0x002fc800078ec0ff */
[----:B------:R-:W-:-:S07]  /*14c0*/  ISETP.NE.AND P0, PT, R18, RZ, PT ;  /* 0x000000ff1200720c */ /* 0x000fce0003f05270 */
[----:B------:R-:W-:Y:S06]  /*14d0*/  @!P1 BRA `(.L_x_163) ;  /* 0x0000000400209947 */ /* 0x000fec0003800000 */
[----:B------:R-:W-:Y:S01]  /*14e0*/  IMAD R9, R15, 0x80, R0 ;  /* 0x000000800f097824 */ /* 0x000fe200078e0200 */
[----:B------:R-:W1:Y:S03]  /*14f0*/  LDC R8, c[0x0][0x388] ;  /* 0x0000e200ff087b82 */ /* 0x000e660000000800 */
[----:B------:R-:W-:-:S05]  /*1500*/  IMAD.WIDE R6, R9, 0x4, R2 ;  /* 0x0000000409067825 */ /* 0x000fca00078e0202 */
[----:B--2---:R-:W2:Y:S01]  /*1510*/  LDG.E R12, desc[UR4][R6.64] ;  /* 0x00000004060c7981 */ /* 0x004ea2000c1e1900 */
[----:B-1----:R-:W-:-:S04]  /*1520*/  IABS R11, R8 ;  /* 0x00000008000b7213 */ /* 0x002fc80000000000 */
[----:B0-----:R-:W0:Y:S08]  /*1530*/  I2F.RP R17, R11 ;  /* 0x0000000b00117306 */ /* 0x001e300000209400 */
        /* <DEDUP_REMOVED lines=9> */
[----:B------:R-:W-:-:S05]  /*15d0*/  ISETP.GE.AND P2, PT, R14, RZ, PT ;  /* 0x000000ff0e00720c */ /* 0x000fca0003f46270 */
[----:B------:R-:W-:-:S04]  /*15e0*/  IMAD.HI.U32 R13, R12, R16, RZ ;  /* 0x000000100c0d7227 */ /* 0x000fc800078e00ff */
[----:B------:R-:W-:-:S04]  /*15f0*/  IMAD.MOV R13, RZ, RZ, -R13 ;  /* 0x000000ffff0d7224 */ /* 0x000fc800078e0a0d */
[----:B------:R-:W-:Y:S01]  /*1600*/  IMAD R16, R11, R13, R16 ;  /* 0x0000000d0b107224 */ /* 0x000fe200078e0210 */
[----:B------:R-:W-:-:S04]  /*1610*/  LOP3.LUT R13, RZ, R8, RZ, 0x33, !PT ;  /* 0x00000008ff0d7212 */ /* 0x000fc800078e33ff */
[----:B------:R-:W-:-:S13]  /*1620*/  ISETP.GT.U32.AND P1, PT, R11, R16, PT ;  /* 0x000000100b00720c */ /* 0x000fda0003f24070 */
[----:B------:R-:W-:-:S04]  /*1630*/  @!P1 IADD3 R16, PT, PT, R16, -R11, RZ ;  /* 0x8000000b10109210 */ /* 0x000fc80007ffe0ff */
[----:B------:R-:W-:-:S13]  /*1640*/  ISETP.GT.U32.AND P1, PT, R11, R16, PT ;  /* 0x000000100b00720c */ /* 0x000fda0003f24070 */
[----:B------:R-:W-:Y:S01]  /*1650*/  @!P1 IMAD.IADD R16, R16, 0x1, -R11 ;  /* 0x0000000110109824 */ /* 0x000fe200078e0a0b */
[----:B------:R-:W-:Y:S01]  /*1660*/  ISETP.NE.AND P1, PT, R8, RZ, PT ;  /* 0x000000ff0800720c */ /* 0x000fe20003f25270 */
[----:B------:R-:W-:-:S04]  /*1670*/  IMAD.WIDE R8, R9, 0x4, R4 ;  /* 0x0000000409087825 */ /* 0x000fc800078e0204 */
        /* <DEDUP_REMOVED lines=31> */
[----:B------:R-:W2:Y:S01]  /*1870*/  LDG.E R6, desc[UR4][R6.64+0x600] ;  /* 0x0006000406067981 */ /* 0x000ea2000c1e1900 */
[----:B------:R-:W-:Y:S02]  /*1880*/  VIADD R15, R15, 0x4 ;  /* 0x000000040f0f7836 */ /* 0x000fe40000000000 */
        /* <DEDUP_REMOVED lines=12> */
[----:B------:R1:W-:Y:S02]  /*1950*/  STG.E desc[UR4][R8.64+0x600], R13 ;  /* 0x0006000d08007986 */ /* 0x0003e4000c101904 */
.L_x_163:
[----:B------:R-:W-:Y:S05]  /*1960*/  @!P0 EXIT ;  /* 0x000000000000894d */ /* 0x000fea0003800000 */
[----:B------:R-:W-:Y:S02]  /*1970*/  ISETP.NE.AND P1, PT, R18, 0x1, PT ;  /* 0x000000011200780c */ /* 0x000fe40003f25270 */
[----:B------:R-:W-:-:S04]  /*1980*/  LOP3.LUT R10, R10, 0x1, RZ, 0xc0, !PT ;  /* 0x000000010a0a7812 */ /* 0x000fc800078ec0ff */
[----:B------:R-:W-:-:S07]  /*1990*/  ISETP.NE.U32.AND P0, PT, R10, 0x1, PT ;  /* 0x000000010a00780c */ /* 0x000fce0003f05070 */
[----:B------:R-:W-:Y:S06]  /*19a0*/  @!P1 BRA `(.L_x_164) ;  /* 0x0000000000b89947 */ /* 0x000fec0003800000 */
[----:B------:R-:W-:Y:S01]  /*19b0*/  IMAD R11, R15, 0x80, R0 ;  /* 0x000000800f0b7824 */ /* 0x000fe200078e0200 */
[----:B-12---:R-:W1:Y:S03]  /*19c0*/  LDC R13, c[0x0][0x388] ;  /* 0x0000e200ff0d7b82 */ /* 0x006e660000000800 */
[----:B------:R-:W-:-:S05]  /*19d0*/  IMAD.WIDE R6, R11, 0x4, R2 ;  /* 0x000000040b067825 */ /* 0x000fca00078e0202 */
[----:B------:R-:W2:Y:S01]  /*19e0*/  LDG.E R8, desc[UR4][R6.64] ;  /* 0x0000000406087981 */ /* 0x000ea2000c1e1900 */
[----:B-1----:R-:W-:Y:S02]  /*19f0*/  IABS R10, R13 ;  /* 0x0000000d000a7213 */ /* 0x002fe40000000000 */
[----:B------:R-:W-:Y:S02]  /*1a00*/  ISETP.NE.AND P3, PT, R13, RZ, PT ;  /* 0x000000ff0d00720c */ /* 0x000fe40003f65270 */
[----:B------:R-:W1:Y:S08]  /*1a10*/  I2F.RP R14, R10 ;  /* 0x0000000a000e7306 */ /* 0x000e700000209400 */
[----:B-1----:R-:W0:Y:S02]  /*1a20*/  MUFU.RCP R14, R14 ;  /* 0x0000000e000e7308 */ /* 0x002e240000001000 */
[----:B0-----:R-:W-:-:S02]  /*1a30*/  IADD3 R16, PT, PT, R14, 0xffffffe, RZ ;  /* 0x0ffffffe0e107810 */ /* 0x001fc40007ffe0ff */
[----:B------:R-:W-:-:S04]  /*1a40*/  LOP3.LUT R14, RZ, R13, RZ, 0x33, !PT ;  /* 0x0000000dff0e7212 */ /* 0x000fc800078e33ff */
[----:B------:R-:W0:Y:S02]  /*1a50*/  F2I.FTZ.U32.TRUNC.NTZ R9, R16 ;  /* 0x0000001000097305 */ /* 0x000e24000021f000 */
        /* <DEDUP_REMOVED lines=15> */
[----:B------:R-:W-:Y:S01]  /*1b50*/  MOV R12, R9 ;  /* 0x00000009000c7202 */ /* 0x000fe20000000f00 */
[----:B------:R-:W-:-:S04]  /*1b60*/  IMAD.WIDE R8, R11, 0x4, R4 ;  /* 0x000000040b087825 */ /* 0x000fc800078e0204 */
[----:B------:R-:W-:-:S05]  /*1b70*/  @!P2 IMAD.MOV R12, RZ, RZ, -R12 ;  /* 0x000000ffff0ca224 */ /* 0x000fca00078e0a0c */
[----:B------:R-:W-:-:S05]  /*1b80*/  SEL R11, R14, R12, !P3 ;  /* 0x0000000c0e0b7207 */ /* 0x000fca0005800000 */
        /* <DEDUP_REMOVED lines=16> */
.L_x_164:
[----:B------:R-:W-:Y:S05]  /*1c90*/  @P0 EXIT ;  /* 0x000000000000094d */ /* 0x000fea0003800000 */
[----:B------:R-:W-:Y:S01]  /*1ca0*/  LEA R15, R15, R0, 0x7 ;  /* 0x000000000f0f7211 */ /* 0x000fe200078e38ff */
[----:B-1-3--:R-:W1:Y:S04]  /*1cb0*/  LDC R8, c[0x0][0x388] ;  /* 0x0000e200ff087b82 */ /* 0x00ae680000000800 */
[----:B------:R-:W-:-:S06]  /*1cc0*/  IMAD.WIDE R2, R15, 0x4, R2 ;  /* 0x000000040f027825 */ /* 0x000fcc00078e0202 */
[----:B------:R3:W4:Y:S01]  /*1cd0*/  LDG.E R2, desc[UR4][R2.64] ;  /* 0x0000000402027981 */ /* 0x000722000c1e1900 */
[----:B------:R-:W-:Y:S01]  /*1ce0*/  IMAD.WIDE R4, R15, 0x4, R4 ;  /* 0x000000040f047825 */ /* 0x000fe200078e0204 */
[----:B-1----:R-:W-:Y:S02]  /*1cf0*/  IABS R9, R8 ;  /* 0x0000000800097213 */ /* 0x002fe40000000000 */
[----:B------:R-:W-:Y:S02]  /*1d00*/  ISETP.NE.AND P2, PT, R8, RZ, PT ;  /* 0x000000ff0800720c */ /* 0x000fe40003f45270 */
[----:B------:R-:W1:Y:S08]  /*1d10*/  I2F.RP R10, R9 ;  /* 0x00000009000a7306 */ /* 0x000e700000209400 */
[----:B-1----:R-:W1:Y:S02]  /*1d20*/  MUFU.RCP R10, R10 ;  /* 0x0000000a000a7308 */ /* 0x002e640000001000 */
[----:B-1----:R-:W-:-:S06]  /*1d30*/  VIADD R6, R10, 0xffffffe ;  /* 0x0ffffffe0a067836 */ /* 0x002fcc0000000000 */
[----:B------:R1:W2:Y:S02]  /*1d40*/  F2I.FTZ.U32.TRUNC.NTZ R7, R6 ;  /* 0x0000000600077305 */ /* 0x0002a4000021f000 */
[----:B-1----:R-:W-:Y:S02]  /*1d50*/  HFMA2 R6, -RZ, RZ, 0, 0 ;  /* 0x00000000ff067431 */ /* 0x002fe400000001ff */
[----:B--2---:R-:W-:-:S04]  /*1d60*/  IMAD.MOV R12, RZ, RZ, -R7 ;  /* 0x000000ffff0c7224 */ /* 0x004fc800078e0a07 */
[----:B---3--:R-:W-:Y:S02]  /*1d70*/  IMAD R3, R12, R9, RZ ;  /* 0x000000090c037224 */ /* 0x008fe400078e02ff */
[----:B----4-:R-:W-:Y:S02]  /*1d80*/  IMAD.SHL.U32 R0, R2, 0x2, RZ ;  /* 0x0000000202007824 */ /* 0x010fe400078e00ff */
        /* <DEDUP_REMOVED lines=15> */
.L_x_160:
[----:B------:R-:W-:-:S13]  /*1e80*/  ISETP.GE.AND P0, PT, R9, 0x1, PT ;  /* 0x000000010900780c */ /* 0x000fda0003f06270 */
[----:B------:R-:W-:Y:S05]  /*1e90*/  @!P0 EXIT ;  /* 0x000000000000894d */ /* 0x000fea0003800000 */
[C---:B------:R-:W-:Y:S01]  /*1ea0*/  ISETP.GE.U32.AND P0, PT, R9.reuse, 0x8, PT ;  /* 0x000000080900780c */ /* 0x040fe20003f06070 */
[----:B------:R-:W-:Y:S01]  /*1eb0*/  IMAD.MOV.U32 R7, RZ, RZ, RZ ;  /* 0x000000ffff077224 */ /* 0x000fe200078e00ff */
[----:B------:R-:W-:-:S11]  /*1ec0*/  LOP3.LUT R18, R9, 0x7, RZ, 0xc0, !PT ;  /* 0x0000000709127812 */ /* 0x000fd600078ec0ff */
[----:B------:R-:W-:Y:S05]  /*1ed0*/  @!P0 BRA `(.L_x_165) ;  /* 0x0000000c00d88947 */ /* 0x000fea0003800000 */
[----:B------:R-:W0:Y:S01]  /*1ee0*/  LDC R19, c[0x0][0x388] ;  /* 0x0000e200ff137b82 */ /* 0x000e220000000800 */
[----:B------:R-:W-:Y:S01]  /*1ef0*/  LOP3.LUT R7, R9, 0x7ffffff8, RZ, 0xc0, !PT ;  /* 0x7ffffff809077812 */ /* 0x000fe200078ec0ff */
[----:B------:R-:W-:-:S07]  /*1f00*/  IMAD.MOV.U32 R6, RZ, RZ, RZ ;  /* 0x000000ffff067224 */ /* 0x000fce00078e00ff */
.L_x_182:
[----:B------:R-:W-:Y:S01]  /*1f10*/  LEA R9, R6, R0, 0x7 ;  /* 0x0000000006097211 */ /* 0x000fe200078e38ff */
[----:B------:R-:W-:Y:S03]  /*1f20*/  BSSY.RECONVERGENT B0, `(.L_x_166) ;  /* 0x0000028000007945 */ /* 0x000fe60003800200 */
[CC--:B------:R-:W-:Y:S01]  /*1f30*/  ISETP.GE.AND P0, PT, R9.reuse, R8.reuse, PT ;  /* 0x000000080900720c */ /* 0x0c0fe20003f06270 */
[C---:B-12---:R-:W-:Y:S01]  /*1f40*/  VIADD R15, R9.reuse, 0x180 ;  /* 0x00000180090f7836 */ /* 0x046fe20000000000 */
[C---:B0--34-:R-:W-:Y:S01]  /*1f50*/  IADD3 R13, PT, PT, R9.reuse, 0x80, RZ ;  /* 0x00000080090d7810 */ /* 0x059fe20007ffe0ff */
[C---:B------:R-:W-:Y:S02]  /*1f60*/  VIADD R11, R9.reuse, 0x100 ;  /* 0x00000100090b7836 */ /* 0x040fe40000000000 */
[----:B------:R-:W-:Y:S01]  /*1f70*/  VIADD R17, R9, 0x200 ;  /* 0x0000020009117836 */ /* 0x000fe20000000000 */
[-C--:B------:R-:W-:Y:S01]  /*1f80*/  ISETP.GE.AND P2, PT, R15, R8.reuse, PT ;  /* 0x000000080f00720c */ /* 0x080fe20003f46270 */
[----:B------:R-:W-:Y:S01]  /*1f90*/  VIADD R15, R9, 0x280 ;  /* 0x00000280090f7836 */ /* 0x000fe20000000000 */
[----:B------:R-:W-:-:S02]  /*1fa0*/  ISETP.GE.AND P3, PT, R11, R8, PT ;  /* 0x000000080b00720c */ /* 0x000fc40003f66270 */
[-C--:B------:R-:W-:Y:S02]  /*1fb0*/  ISETP.GE.AND P1, PT, R17, R8.reuse, PT ;  /* 0x000000081100720c */ /* 0x080fe40003f26270 */
[----:B------:R-:W-:Y:S01]  /*1fc0*/  ISETP.GE.AND P4, PT, R13, R8, PT ;  /* 0x000000080d00720c */ /* 0x000fe20003f86270 */
[----:B------:R-:W-:-:S12]  /*1fd0*/  @P0 BRA `(.L_x_167) ;  /* 0x0000000000700947 */ /* 0x000fd80003800000 */
[----:B------:R-:W-:-:S06]  /*1fe0*/  IMAD.WIDE.U32 R16, R9, 0x4, R2 ;  /* 0x0000000409107825 */ /* 0x000fcc00078e0002 */
[----:B------:R-:W2:Y:S01]  /*1ff0*/  LDG.E R16, desc[UR4][R16.64] ;  /* 0x0000000410107981 */ /* 0x000ea2000c1e1900 */
[----:B0-----:R-:W-:Y:S01]  /*2000*/  IABS R12, R19 ;  /* 0x00000013000c7213 */ /* 0x001fe20000000000 */
[----:B------:R-:W-:Y:S01]  /*2010*/  IMAD.MOV.U32 R10, RZ, RZ, RZ ;  /* 0x000000ffff0a7224 */ /* 0x000fe200078e00ff */
[----:B------:R-:W-:Y:S02]  /*2020*/  ISETP.NE.AND P6, PT, R19, RZ, PT ;  /* 0x000000ff1300720c */ /* 0x000fe40003fc5270 */
[----:B------:R-:W0:Y:S08]  /*2030*/  I2F.RP R20, R12 ;  /* 0x0000000c00147306 */ /* 0x000e300000209400 */
[----:B0-----:R-:W0:Y:S02]  /*2040*/  MUFU.RCP R20, R20 ;  /* 0x0000001400147308 */ /* 0x001e240000001000 */
[----:B0-----:R-:W-:-:S06]  /*2050*/  VIADD R21, R20, 0xffffffe ;  /* 0x0ffffffe14157836 */ /* 0x001fcc0000000000 */
[----:B------:R-:W0:Y:S02]  /*2060*/  F2I.FTZ.U32.TRUNC.NTZ R11, R21 ;  /* 0x00000015000b7305 */ /* 0x000e24000021f000 */
[----:B0-----:R-:W-:-:S04]  /*2070*/  IMAD.MOV R23, RZ, RZ, -R11 ;  /* 0x000000ffff177224 */ /* 0x001fc800078e0a0b */
[----:B------:R-:W-:-:S04]  /*2080*/  IMAD R23, R23, R12, RZ ;  /* 0x0000000c17177224 */ /* 0x000fc800078e02ff */
[----:B------:R-:W-:Y:S01]  /*2090*/  IMAD.HI.U32 R10, R11, R23, R10 ;  /* 0x000000170b0a7227 */ /* 0x000fe200078e000a */
[----:B--2---:R-:W-:-:S04]  /*20a0*/  SHF.L.U32 R14, R16, 0x1, RZ ;  /* 0x00000001100e7819 */ /* 0x004fc800000006ff */
        /* <DEDUP_REMOVED lines=11> */
[----:B------:R-:W-:-:S04]  /*2160*/  IMAD.WIDE.U32 R10, R9, 0x4, R4 ;  /* 0x00000004090a7825 */ /* 0x000fc800078e0004 */
[----:B------:R-:W-:Y:S01]  /*2170*/  @!P5 IMAD.MOV R17, RZ, RZ, -R17 ;  /* 0x000000ffff11d224 */ /* 0x000fe200078e0a11 */
[----:B------:R-:W-:-:S05]  /*2180*/  @!P6 LOP3.LUT R17, RZ, R19, RZ, 0x33, !PT ;  /* 0x00000013ff11e212 */ /* 0x000fca00078e33ff */
[----:B------:R1:W-:Y:S02]  /*2190*/  STG.E desc[UR4][R10.64], R17 ;  /* 0x000000110a007986 */ /* 0x0003e4000c101904 */
.L_x_167:
[----:B------:R-:W-:Y:S05]  /*21a0*/  BSYNC.RECONVERGENT B0 ;  /* 0x0000000000007941 */ /* 0x000fea0003800200 */
.L_x_166:
[----:B------:R-:W-:Y:S01]  /*21b0*/  BSSY.RECONVERGENT B0, `(.L_x_168) ;  /* 0x000001f000007945 */ /* 0x000fe20003800200 */
[----:B-1----:R-:W-:Y:S01]  /*21c0*/  IMAD.WIDE R10, R13, 0x4, R2 ;  /* 0x000000040d0a7825 */ /* 0x002fe200078e0202 */
[----:B------:R-:W-:Y:S02]  /*21d0*/  ISETP.GE.AND P0, PT, R15, R8, PT ;  /* 0x000000080f00720c */ /* 0x000fe40003f06270 */
[----:B------:R-:W-:Y:S01]  /*21e0*/  IADD3 R17, PT, PT, R9, 0x300, RZ ;  /* 0x0000030009117810 */ /* 0x000fe20007ffe0ff */
[----:B------:R-:W-:Y:S01]  /*21f0*/  IMAD.WIDE R12, R13, 0x4, R4 ;  /* 0x000000040d0c7825 */ /* 0x000fe200078e0204 */
[----:B------:R-:W-:Y:S09]  /*2200*/  @P4 BRA `(.L_x_169) ;  /* 0x0000000000644947 */ /* 0x000ff20003800000 */
[----:B------:R-:W2:Y:S01]  /*2210*/  LDG.E R14, desc[UR4][R10.64] ;  /* 0x000000040a0e7981 */ /* 0x000ea2000c1e1900 */
        /* <DEDUP_REMOVED lines=24> */
.L_x_169:
[----:B------:R-:W-:Y:S05]  /*23a0*/  BSYNC.RECONVERGENT B0 ;  /* 0x0000000000007941 */ /* 0x000fea0003800200 */
.L_x_168:
[----:B------:R-:W-:Y:S01]  /*23b0*/  BSSY.RECONVERGENT B0, `(.L_x_170) ;  /* 0x000001d000007945 */ /* 0x000fe20003800200 */
[----:B------:R-:W-:Y:S01]  /*23c0*/  ISETP.GE.AND P4, PT, R17, R8, PT ;  /* 0x000000081100720c */ /* 0x000fe20003f86270 */
[----:B------:R-:W-:Y:S02]  /*23d0*/  VIADD R9, R9, 0x380 ;  /* 0x0000038009097836 */ /* 0x000fe40000000000 */
[----:B------:R-:W-:Y:S10]  /*23e0*/  @P3 BRA `(.L_x_171) ;  /* 0x0000000000643947 */ /* 0x000ff40003800000 */
[----:B------:R-:W2:Y:S01]  /*23f0*/  LDG.E R14, desc[UR4][R10.64+0x200] ;  /* 0x000200040a0e7981 */ /* 0x000ea2000c1e1900 */
[----:B0-----:R-:W-:Y:S02]  /*2400*/  IABS R16, R19 ;  /* 0x0000001300107213 */ /* 0x001fe40000000000 */
[----:B------:R-:W-:Y:S02]  /*2410*/  ISETP.NE.AND P6, PT, R19, RZ, PT ;  /* 0x000000ff1300720c */ /* 0x000fe40003fc5270 */
[----:B------:R-:W0:Y:S08]  /*2420*/  I2F.RP R20, R16 ;  /* 0x0000001000147306 */ /* 0x000e300000209400 */
[----:B0-----:R-:W0:Y:S02]  /*2430*/  MUFU.RCP R20, R20 ;  /* 0x0000001400147308 */ /* 0x001e240000001000 */
[----:B0-----:R-:W-:-:S06]  /*2440*/  VIADD R21, R20, 0xffffffe ;  /* 0x0ffffffe14157836 */ /* 0x001fcc0000000000 */
[----:B-1----:R-:W0:Y:S02]  /*2450*/  F2I.FTZ.U32.TRUNC.NTZ R15, R21 ;  /* 0x00000015000f7305 */ /* 0x002e24000021f000 */
        /* <DEDUP_REMOVED lines=18> */
.L_x_171:
[----:B------:R-:W-:Y:S05]  /*2580*/  BSYNC.RECONVERGENT B0 ;  /* 0x0000000000007941 */ /* 0x000fea0003800200 */
.L_x_170:
[----:B------:R-:W-:Y:S01]  /*2590*/  BSSY.RECONVERGENT B0, `(.L_x_172) ;  /* 0x000001c000007945 */ /* 0x000fe20003800200 */
[----:B------:R-:W-:Y:S02]  /*25a0*/  ISETP.GE.AND P3, PT, R9, R8, PT ;  /* 0x000000080900720c */ /* 0x000fe40003f66270 */
[----:B------:R-:W-:Y:S01]  /*25b0*/  IADD3 R6, PT, PT, R6, 0x8, RZ ;  /* 0x0000000806067810 */ /* 0x000fe20007ffe0ff */
[----:B------:R-:W-:Y:S10]  /*25c0*/  @P2 BRA `(.L_x_173) ;  /* 0x0000000000602947 */ /* 0x000ff40003800000 */
[----:B------:R-:W3:Y:S01]  /*25d0*/  LDG.E R14, desc[UR4][R10.64+0x400] ;  /* 0x000400040a0e7981 */ /* 0x000ee2000c1e1900 */
[----:B0-----:R-:W-:Y:S02]  /*25e0*/  IABS R9, R19 ;  /* 0x0000001300097213 */ /* 0x001fe40000000000 */
[----:B------:R-:W-:Y:S02]  /*25f0*/  ISETP.NE.AND P6, PT, R19, RZ, PT ;  /* 0x000000ff1300720c */ /* 0x000fe40003fc5270 */
[----:B------:R-:W0:Y:S08]  /*2600*/  I2F.RP R17, R9 ;  /* 0x0000000900117306 */ /* 0x000e300000209400 */
[----:B0-----:R-:W1:Y:S02]  /*2610*/  MUFU.RCP R17, R17 ;  /* 0x0000001100117308 */ /* 0x001e640000001000 */
[----:B-12---:R-:W-:-:S06]  /*2620*/  VIADD R15, R17, 0xffffffe ;  /* 0x0ffffffe110f7836 */ /* 0x006fcc0000000000 */
[----:B------:R-:W0:Y:S02]  /*2630*/  F2I.FTZ.U32.TRUNC.NTZ R15, R15 ;  /* 0x0000000f000f7305 */ /* 0x000e24000021f000 */
[----:B0-----:R-:W-:-:S04]  /*2640*/  IMAD.MOV R20, RZ, RZ, -R15 ;  /* 0x000000ffff147224 */ /* 0x001fc800078e0a0f */
[----:B------:R-:W-:Y:S02]  /*2650*/  IMAD R21, R20, R9, RZ ;  /* 0x0000000914157224 */ /* 0x000fe400078e02ff */
[----:B---3--:R-:W-:Y:S02]  /*2660*/  IMAD.SHL.U32 R16, R14, 0x2, RZ ;  /* 0x000000020e107824 */ /* 0x008fe400078e00ff */
[----:B------:R-:W-:-:S03]  /*2670*/  HFMA2 R14, -RZ, RZ, 0, 0 ;  /* 0x00000000ff0e7431 */ /* 0x000fc600000001ff */
[----:B------:R-:W-:Y:S02]  /*2680*/  IABS R20, R16 ;  /* 0x0000001000147213 */ /* 0x000fe40000000000 */
[----:B------:R-:W-:Y:S01]  /*2690*/  ISETP.GE.AND P5, PT, R16, RZ, PT ;  /* 0x000000ff1000720c */ /* 0x000fe20003fa6270 */
[----:B------:R-:W-:-:S06]  /*26a0*/  IMAD.HI.U32 R21, R15, R21, R14 ;  /* 0x000000150f157227 */ /* 0x000fcc00078e000e */
        /* <DEDUP_REMOVED lines=10> */
.L_x_173:
[----:B------:R-:W-:Y:S05]  /*2750*/  BSYNC.RECONVERGENT B0 ;  /* 0x0000000000007941 */ /* 0x000fea0003800200 */
.L_x_172:
[----:B------:R-:W-:Y:S01]  /*2760*/  BSSY.RECONVERGENT B0, `(.L_x_174) ;  /* 0x000001b000007945 */ /* 0x000fe20003800200 */
[----:B------:R-:W-:-:S03]  /*2770*/  ISETP.NE.AND P2, PT, R6, R7, PT ;  /* 0x000000070600720c */ /* 0x000fc60003f45270 */
[----:B------:R-:W-:Y:S10]  /*2780*/  @P1 BRA `(.L_x_175) ;  /* 0x0000000000601947 */ /* 0x000ff40003800000 */
[----:B---3--:R-:W3:Y:S01]  /*2790*/  LDG.E R14, desc[UR4][R10.64+0x600] ;  /* 0x000600040a0e7981 */ /* 0x008ee2000c1e1900 */
        /* <DEDUP_REMOVED lines=8> */
[----:B---3--:R-:W-:Y:S01]  /*2820*/  IMAD.SHL.U32 R16, R14, 0x2, RZ ;  /* 0x000000020e107824 */ /* 0x008fe200078e00ff */
        /* <DEDUP_REMOVED lines=14> */
.L_x_175:
[----:B------:R-:W-:Y:S05]  /*2910*/  BSYNC.RECONVERGENT B0 ;  /* 0x0000000000007941 */ /* 0x000fea0003800200 */
.L_x_174:
[----:B------:R-:W-:Y:S04]  /*2920*/  BSSY.RECONVERGENT B0, `(.L_x_176) ;  /* 0x000001a000007945 */ /* 0x000fe80003800200 */
[----:B------:R-:W-:Y:S05]  /*2930*/  @P0 BRA `(.L_x_177) ;  /* 0x0000000000600947 */ /* 0x000fea0003800000 */
[----:B---34-:R-:W3:Y:S01]  /*2940*/  LDG.E R14, desc[UR4][R10.64+0x800] ;  /* 0x000800040a0e7981 */ /* 0x018ee2000c1e1900 */
        /* <DEDUP_REMOVED lines=23> */
.L_x_177:
[----:B------:R-:W-:Y:S05]  /*2ac0*/  BSYNC.RECONVERGENT B0 ;  /* 0x0000000000007941 */ /* 0x000fea0003800200 */
.L_x_176:
[----:B------:R-:W-:Y:S04]  /*2ad0*/  BSSY.RECONVERGENT B0, `(.L_x_178) ;  /* 0x000001a000007945 */ /* 0x000fe80003800200 */
[----:B------:R-:W-:Y:S05]  /*2ae0*/  @P4 BRA `(.L_x_179) ;  /* 0x0000000000604947 */ /* 0x000fea0003800000 */
[----:B0--34-:R-:W3:Y:S01]  /*2af0*/  LDG.E R14, desc[UR4][R10.64+0xa00] ;  /* 0x000a00040a0e7981 */ /* 0x019ee2000c1e1900 */
[----:B------:R-:W-:Y:S02]  /*2b00*/  IABS R9, R19 ;  /* 0x0000001300097213 */ /* 0x000fe40000000000 */
        /* <DEDUP_REMOVED lines=22> */
.L_x_179:
[----:B------:R-:W-:Y:S05]  /*2c70*/  BSYNC.RECONVERGENT B0 ;  /* 0x0000000000007941 */ /* 0x000fea0003800200 */
.L_x_178:
[----:B------:R-:W-:Y:S04]  /*2c80*/  BSSY.RECONVERGENT B0, `(.L_x_180) ;  /* 0x000001a000007945 */ /* 0x000fe80003800200 */
[----:B------:R-:W-:Y:S05]  /*2c90*/  @P3 BRA `(.L_x_181) ;  /* 0x0000000000603947 */ /* 0x000fea0003800000 */
[----:B------:R-:W5:Y:S01]  /*2ca0*/  LDG.E R10, desc[UR4][R10.64+0xc00] ;  /* 0x000c00040a0a7981 */ /* 0x000f62000c1e1900 */
[----:B0-----:R-:W-:Y:S02]  /*2cb0*/  IABS R17, R19 ;  /* 0x0000001300117213 */ /* 0x001fe40000000000 */
[----:B------:R-:W-:Y:S02]  /*2cc0*/  ISETP.NE.AND P3, PT, R19, RZ, PT ;  /* 0x000000ff1300720c */ /* 0x000fe40003f65270 */
[----:B------:R-:W0:Y:S08]  /*2cd0*/  I2F.RP R16, R17 ;  /* 0x0000001100107306 */ /* 0x000e300000209400 */
[----:B0-----:R-:W3:Y:S02]  /*2ce0*/  MUFU.RCP R16, R16 ;  /* 0x0000001000107308 */ /* 0x001ee40000001000 */
[----:B---34-:R-:W-:-:S06]  /*2cf0*/  VIADD R14, R16, 0xffffffe ;  /* 0x0ffffffe100e7836 */ /* 0x018fcc0000000000 */
[----:B-12---:R0:W1:Y:S02]  /*2d00*/  F2I.FTZ.U32.TRUNC.NTZ R15, R14 ;  /* 0x0000000e000f7305 */ /* 0x006064000021f000 */
[----:B0-----:R-:W-:Y:S02]  /*2d10*/  HFMA2 R14, -RZ, RZ, 0, 0 ;  /* 0x00000000ff0e7431 */ /* 0x001fe400000001ff */
[----:B-1----:R-:W-:-:S04]  /*2d20*/  IMAD.MOV R20, RZ, RZ, -R15 ;  /* 0x000000ffff147224 */ /* 0x002fc800078e0a0f */
        /* <DEDUP_REMOVED lines=15> */
.L_x_181:
[----:B------:R-:W-:Y:S05]  /*2e20*/  BSYNC.RECONVERGENT B0 ;  /* 0x0000000000007941 */ /* 0x000fea0003800200 */
.L_x_180:
[----:B------:R-:W-:Y:S05]  /*2e30*/  @P2 BRA `(.L_x_182) ;  /* 0xfffffff000342947 */ /* 0x000fea000383ffff */
.L_x_165:
        /* <DEDUP_REMOVED lines=8> */
[C---:B-12---:R-:W-:Y:S01]  /*2ec0*/  VIADD R15, R17.reuse, 0x80 ;  /* 0x00000080110f7836 */ /* 0x046fe20000000000 */
[CC--:B------:R-:W-:Y:S01]  /*2ed0*/  ISETP.GE.AND P3, PT, R17.reuse, R8.reuse, PT ;  /* 0x000000081100720c */ /* 0x0c0fe20003f66270 */
[C---:B------:R-:W-:Y:S01]  /*2ee0*/  VIADD R11, R17.reuse, 0x100 ;  /* 0x00000100110b7836 */ /* 0x040fe20000000000 */
[----:B------:R-:W-:Y:S02]  /*2ef0*/  IADD3 R9, PT, PT, R17, 0x180, RZ ;  /* 0x0000018011097810 */ /* 0x000fe40007ffe0ff */
[-C--:B------:R-:W-:Y:S02]  /*2f00*/  ISETP.GE.AND P2, PT, R15, R8.reuse, PT ;  /* 0x000000080f00720c */ /* 0x080fe40003f46270 */
[----:B------:R-:W-:-:S02]  /*2f10*/  ISETP.GE.AND P0, PT, R11, R8, PT ;  /* 0x000000080b00720c */ /* 0x000fc40003f06270 */
[----:B------:R-:W-:-:S05]  /*2f20*/  ISETP.GE.AND P1, PT, R9, R8, PT ;  /* 0x000000080900720c */ /* 0x000fca0003f26270 */
[----:B------:R-:W-:Y:S08]  /*2f30*/  @P3 BRA `(.L_x_185) ;  /* 0x0000000000743947 */ /* 0x000ff00003800000 */
[----:B0-----:R-:W-:Y:S01]  /*2f40*/  IMAD.WIDE R18, R17, 0x4, R2 ;  /* 0x0000000411127825 */ /* 0x001fe200078e0202 */
[----:B------:R-:W0:Y:S05]  /*2f50*/  LDC R10, c[0x0][0x388] ;  /* 0x0000e200ff0a7b82 */ /* 0x000e2a0000000800 */
[----:B------:R1:W2:Y:S01]  /*2f60*/  LDG.E R18, desc[UR4][R18.64] ;  /* 0x0000000412127981 */ /* 0x0002a2000c1e1900 */
[----:B---34-:R-:W-:Y:S02]  /*2f70*/  MOV R12, RZ ;  /* 0x000000ff000c7202 */ /* 0x018fe40000000f00 */
[----:B0-----:R-:W-:Y:S02]  /*2f80*/  IABS R14, R10 ;  /* 0x0000000a000e7213 */ /* 0x001fe40000000000 */
[----:B------:R-:W-:-:S02]  /*2f90*/  ISETP.NE.AND P5, PT, R10, RZ, PT ;  /* 0x000000ff0a00720c */ /* 0x000fc40003fa5270 */
[----:B------:R-:W0:Y:S08]  /*2fa0*/  I2F.RP R21, R14 ;  /* 0x0000000e00157306 */ /* 0x000e300000209400 */
[----:B0-----:R-:W0:Y:S02]  /*2fb0*/  MUFU.RCP R21, R21 ;  /* 0x0000001500157308 */ /* 0x001e240000001000 */
[----:B0-----:R-:W-:-:S06]  /*2fc0*/  VIADD R22, R21, 0xffffffe ;  /* 0x0ffffffe15167836 */ /* 0x001fcc0000000000 */
[----:B------:R-:W0:Y:S02]  /*2fd0*/  F2I.FTZ.U32.TRUNC.NTZ R13, R22 ;  /* 0x00000016000d7305 */ /* 0x000e24000021f000 */
[----:B0-----:R-:W-:-:S04]  /*2fe0*/  IMAD.MOV R23, RZ, RZ, -R13 ;  /* 0x000000ffff177224 */ /* 0x001fc800078e0a0d */
[----:B-1----:R-:W-:-:S04]  /*2ff0*/  IMAD R19, R23, R14, RZ ;  /* 0x0000000e17137224 */ /* 0x002fc800078e02ff */
        /* <DEDUP_REMOVED lines=17> */
.L_x_185:
[----:B------:R-:W-:Y:S05]  /*3110*/  BSYNC.RECONVERGENT B0 ;  /* 0x0000000000007941 */ /* 0x000fea0003800200 */
.L_x_184:
[----:B------:R-:W-:Y:S04]  /*3120*/  BSSY.RECONVERGENT B0, `(.L_x_186) ;  /* 0x000001f000007945 */ /* 0x000fe80003800200 */
[----:B------:R-:W-:Y:S05]  /*3130*/  @P2 BRA `(.L_x_187) ;  /* 0x0000000000742947 */ /* 0x000fea0003800000 */
[----:B01----:R-:W-:Y:S01]  /*3140*/  IMAD.WIDE R18, R15, 0x4, R2 ;  /* 0x000000040f127825 */ /* 0x003fe200078e0202 */
[----:B------:R-:W0:Y:S05]  /*3150*/  LDC R10, c[0x0][0x388] ;  /* 0x0000e200ff0a7b82 */ /* 0x000e2a0000000800 */
[----:B------:R1:W2:Y:S01]  /*3160*/  LDG.E R18, desc[UR4][R18.64] ;  /* 0x0000000412127981 */ /* 0x0002a2000c1e1900 */
[----:B---34-:R-:W-:Y:S01]  /*3170*/  IMAD.MOV.U32 R12, RZ, RZ, RZ ;  /* 0x000000ffff0c7224 */ /* 0x018fe200078e00ff */
        /* <DEDUP_REMOVED lines=25> */
.L_x_187:
[----:B------:R-:W-:Y:S05]  /*3310*/  BSYNC.RECONVERGENT B0 ;  /* 0x0000000000007941 */ /* 0x000fea0003800200 */
.L_x_186:
[----:B------:R-:W-:Y:S04]  /*3320*/  BSSY.RECONVERGENT B0, `(.L_x_188) ;  /* 0x000001f000007945 */ /* 0x000fe80003800200 */
[----:B------:R-:W-:Y:S05]  /*3330*/  @P0 BRA `(.L_x_189) ;  /* 0x0000000000740947 */ /* 0x000fea0003800000 */
[----:B0--34-:R-:W-:Y:S01]  /*3340*/  IMAD.WIDE R14, R11, 0x4, R2 ;  /* 0x000000040b0e7825 */ /* 0x019fe200078e0202 */
[----:B------:R-:W1:Y:S05]  /*3350*/  LDC R10, c[0x0][0x388] ;  /* 0x0000e200ff0a7b82 */ /* 0x000e6a0000000800 */
[----:B------:R0:W3:Y:S01]  /*3360*/  LDG.E R14, desc[UR4][R14.64] ;  /* 0x000000040e0e7981 */ /* 0x0000e2000c1e1900 */
[----:B-1----:R-:W-:Y:S02]  /*3370*/  IABS R19, R10 ;  /* 0x0000000a00137213 */ /* 0x002fe40000000000 */
[----:B------:R-:W-:Y:S02]  /*3380*/  ISETP.NE.AND P3, PT, R10, RZ, PT ;  /* 0x000000ff0a00720c */ /* 0x000fe40003f65270 */
[----:B------:R-:W1:Y:S08]  /*3390*/  I2F.RP R18, R19 ;  /* 0x0000001300127306 */ /* 0x000e700000209400 */
[----:B-1----:R-:W1:Y:S02]  /*33a0*/  MUFU.RCP R18, R18 ;  /* 0x0000001200127308 */ /* 0x002e640000001000 */
[----:B-1----:R-:W-:-:S06]  /*33b0*/  VIADD R20, R18, 0xffffffe ;  /* 0x0ffffffe12147836 */ /* 0x002fcc0000000000 */
[----:B--2---:R-:W1:Y:S02]  /*33c0*/  F2I.FTZ.U32.TRUNC.NTZ R13, R20 ;  /* 0x00000014000d7305 */ /* 0x004e64000021f000 */
[----:B-1----:R-:W-:-:S04]  /*33d0*/  IMAD.MOV R12, RZ, RZ, -R13 ;  /* 0x000000ffff0c7224 */ /* 0x002fc800078e0a0d */
[----:B0-----:R-:W-:Y:S02]  /*33e0*/  IMAD R15, R12, R19, RZ ;  /* 0x000000130c0f7224 */ /* 0x001fe400078e02ff */
[----:B------:R-:W-:-:S05]  /*33f0*/  HFMA2 R12, -RZ, RZ, 0, 0 ;  /* 0x00000000ff0c7431 */ /* 0x000fca00000001ff */
        /* <DEDUP_REMOVED lines=17> */
.L_x_189:
[----:B------:R-:W-:Y:S05]  /*3510*/  BSYNC.RECONVERGENT B0 ;  /* 0x0000000000007941 */ /* 0x000fea0003800200 */
.L_x_188:
[----:B------:R-:W-:Y:S04]  /*3520*/  BSSY.RECONVERGENT B0, `(.L_x_190) ;  /* 0x000001f000007945 */ /* 0x000fe80003800200 */
[----:B------:R-:W-:Y:S05]  /*3530*/  @P1 BRA `(.L_x_191) ;  /* 0x0000000000741947 */ /* 0x000fea0003800000 */
[----:B0--34-:R-:W-:Y:S01]  /*3540*/  IMAD.WIDE R14, R9, 0x4, R2 ;  /* 0x00000004090e7825 */ /* 0x019fe200078e0202 */
[----:B------:R-:W2:Y:S05]  /*3550*/  LDC R10, c[0x0][0x388] ;  /* 0x0000e200ff0a7b82 */ /* 0x000eaa0000000800 */
[----:B------:R0:W3:Y:S01]  /*3560*/  LDG.E R14, desc[UR4][R14.64] ;  /* 0x000000040e0e7981 */ /* 0x0000e2000c1e1900 */
[----:B--2---:R-:W-:Y:S02]  /*3570*/  IABS R17, R10 ;  /* 0x0000000a00117213 */ /* 0x004fe40000000000 */
[----:B------:R-:W-:Y:S02]  /*3580*/  ISETP.NE.AND P2, PT, R10, RZ, PT ;  /* 0x000000ff0a00720c */ /* 0x000fe40003f45270 */
[----:B------:R-:W2:Y:S08]  /*3590*/  I2F.RP R18, R17 ;  /* 0x0000001100127306 */ /* 0x000eb00000209400 */
[----:B--2---:R-:W1:Y:S02]  /*35a0*/  MUFU.RCP R18, R18 ;  /* 0x0000001200127308 */ /* 0x004e640000001000 */
[----:B-1----:R-:W-:-:S06]  /*35b0*/  VIADD R19, R18, 0xffffffe ;  /* 0x0ffffffe12137836 */ /* 0x002fcc0000000000 */
[----:B------:R-:W1:Y:S02]  /*35c0*/  F2I.FTZ.U32.TRUNC.NTZ R13, R19 ;  /* 0x00000013000d7305 */ /* 0x000e64000021f000 */
[----:B-1----:R-:W-:-:S05]  /*35d0*/  IADD3 R12, PT, PT, RZ, -R13, RZ ;  /* 0x8000000dff0c7210 */ /* 0x002fca0007ffe0ff */
[----:B0-----:R-:W-:Y:S02]  /*35e0*/  IMAD R15, R12, R17, RZ ;  /* 0x000000110c0f7224 */ /* 0x001fe400078e02ff */
        /* <DEDUP_REMOVED lines=18> */
.L_x_191:
[----:B------:R-:W-:Y:S05]  /*3710*/  BSYNC.RECONVERGENT B0 ;  /* 0x0000000000007941 */ /* 0x000fea0003800200 */
.L_x_190:
[----:B------:R-:W-:-:S07]  /*3720*/  VIADD R7, R7, 0x4 ;  /* 0x0000000407077836 */ /* 0x000fce0000000000 */
.L_x_183:
[----:B------:R-:W-:-:S13]  /*3730*/  ISETP.NE.AND P0, PT, R16, RZ, PT ;  /* 0x000000ff1000720c */ /* 0x000fda0003f05270 */
[----:B------:R-:W-:Y:S05]  /*3740*/  @!P0 EXIT ;  /* 0x000000000000894d */ /* 0x000fea0003800000 */
[----:B------:R-:W-:-:S13]  /*3750*/  ISETP.NE.AND P0, PT, R16, 0x1, PT ;  /* 0x000000011000780c */ /* 0x000fda0003f05270 */
[----:B------:R-:W-:Y:S05]  /*3760*/  @!P0 BRA `(.L_x_192) ;  /* 0x0000000400148947 */ /* 0x000fea0003800000 */
[----:B0-----:R-:W-:Y:S01]  /*3770*/  IMAD R11, R7, 0x80, R0 ;  /* 0x00000080070b7824 */ /* 0x001fe200078e0200 */
[----:B------:R-:W-:Y:S04]  /*3780*/  BSSY.RECONVERGENT B0, `(.L_x_193) ;  /* 0x0000022000007945 */ /* 0x000fe80003800200 */
[C---:B------:R-:W-:Y:S02]  /*3790*/  ISETP.GE.AND P0, PT, R11.reuse, R8, PT ;  /* 0x000000080b00720c */ /* 0x040fe40003f06270 */
[----:B------:R-:W-:-:S04]  /*37a0*/  IADD3 R9, PT, PT, R11, 0x80, RZ ;  /* 0x000000800b097810 */ /* 0x000fc80007ffe0ff */
[----:B------:R-:W-:-:S07]  /*37b0*/  ISETP.GE.AND P2, PT, R9, R8, PT ;  /* 0x000000080900720c */ /* 0x000fce0003f46270 */
[----:B------:R-:W-:Y:S06]  /*37c0*/  @P0 BRA `(.L_x_194) ;  /* 0x0000000000740947 */ /* 0x000fec0003800000 */
[----:B-1234-:R-:W-:Y:S01]  /*37d0*/  IMAD.WIDE R14, R11, 0x4, R2 ;  /* 0x000000040b0e7825 */ /* 0x01efe200078e0202 */
        /* <DEDUP_REMOVED lines=10> */
[----:B------:R-:W-:-:S04]  /*3880*/  IMAD.MOV.U32 R12, RZ, RZ, RZ ;  /* 0x000000ffff0c7224 */ /* 0x000fc800078e00ff */
[----:B------:R-:W-:Y:S01]  /*3890*/  IMAD.HI.U32 R12, R13, R15, R12 ;  /* 0x0000000f0d0c7227 */ /* 0x000fe200078e000c */
[----:B--2---:R-:W-:-:S04]  /*38a0*/  SHF.L.U32 R16, R14, 0x1, RZ ;  /* 0x000000010e107819 */ /* 0x004fc800000006ff */
        /* <DEDUP_REMOVED lines=9> */
[----:B------:R-:W-:-:S05]  /*3940*/  @!P0 IMAD.IADD R12, R12, 0x1, -R17 ;  /* 0x000000010c0c8824 */ /* 0x000fca00078e0a11 */
[----:B------:R-:W-:Y:S01]  /*3950*/  MOV R15, R12 ;  /* 0x0000000c000f7202 */ /* 0x000fe20000000f00 */
[----:B------:R-:W-:-:S04]  /*3960*/  IMAD.WIDE R12, R11, 0x4, R4 ;  /* 0x000000040b0c7825 */ /* 0x000fc800078e0204 */
[----:B------:R-:W-:Y:S01]  /*3970*/  @!P1 IMAD.MOV R15, RZ, RZ, -R15 ;  /* 0x000000ffff0f9224 */ /* 0x000fe200078e0a0f */
[----:B------:R-:W-:-:S05]  /*3980*/  @!P3 LOP3.LUT R15, RZ, R10, RZ, 0x33, !PT ;  /* 0x0000000aff0fb212 */ /* 0x000fca00078e33ff */
[----:B------:R0:W-:Y:S02]  /*3990*/  STG.E desc[UR4][R12.64], R15 ;  /* 0x0000000f0c007986 */ /* 0x0001e4000c101904 */
.L_x_194:
[----:B------:R-:W-:Y:S05]  /*39a0*/  BSYNC.RECONVERGENT B0 ;  /* 0x0000000000007941 */ /* 0x000fea0003800200 */
.L_x_193:
[----:B------:R-:W-:Y:S04]  /*39b0*/  BSSY.RECONVERGENT B0, `(.L_x_195) ;  /* 0x000001f000007945 */ /* 0x000fe80003800200 */
[----:B------:R-:W-:Y:S05]  /*39c0*/  @P2 BRA `(.L_x_196) ;  /* 0x0000000000742947 */ /* 0x000fea0003800000 */
[----:B01234-:R-:W-:Y:S01]  /*39d0*/  IMAD.WIDE R14, R9, 0x4, R2 ;  /* 0x00000004090e7825 */ /* 0x01ffe200078e0202 */
        /* <DEDUP_REMOVED lines=28> */
.L_x_196:
[----:B------:R-:W-:Y:S05]  /*3ba0*/  BSYNC.RECONVERGENT B0 ;  /* 0x0000000000007941 */ /* 0x000fea0003800200 */
.L_x_195:
[----:B------:R-:W-:-:S07]  /*3bb0*/  IADD3 R7, PT, PT, R7, 0x2, RZ ;  /* 0x0000000207077810 */ /* 0x000fce0007ffe0ff */
.L_x_192:
        /* <DEDUP_REMOVED lines=10> */
[----:B0-----:R-:W-:Y:S02]  /*3c60*/  IABS R11, R8 ;  /* 0x00000008000b7213 */ /* 0x001fe40000000000 */
[----:B------:R-:W-:-:S02]  /*3c70*/  ISETP.NE.AND P2, PT, R8, RZ, PT ;  /* 0x000000ff0800720c */ /* 0x000fc40003f45270 */
[----:B------:R-:W0:Y:S08]  /*3c80*/  I2F.RP R10, R11 ;  /* 0x0000000b000a7306 */ /* 0x000e300000209400 */
[----:B0-----:R-:W0:Y:S02]  /*3c90*/  MUFU.RCP R10, R10 ;  /* 0x0000000a000a7308 */ /* 0x001e240000001000 */
[----:B0-----:R-:W-:-:S06]  /*3ca0*/  VIADD R6, R10, 0xffffffe ;  /* 0x0ffffffe0a067836 */ /* 0x001fcc0000000000 */
[----:B------:R0:W1:Y:S02]  /*3cb0*/  F2I.FTZ.U32.TRUNC.NTZ R7, R6 ;  /* 0x0000000600077305 */ /* 0x000064000021f000 */
[----:B0-----:R-:W-:Y:S01]  /*3cc0*/  IMAD.MOV.U32 R6, RZ, RZ, RZ ;  /* 0x000000ffff067224 */ /* 0x001fe200078e00ff */
[----:B-1234-:R-:W-:-:S05]  /*3cd0*/  IADD3 R12, PT, PT, RZ, -R7, RZ ;  /* 0x80000007ff0c7210 */ /* 0x01efca0007ffe0ff */
[----:B-----5:R-:W-:Y:S02]  /*3ce0*/  IMAD R3, R12, R11, RZ ;  /* 0x0000000b0c037224 */ /* 0x020fe400078e02ff */
[----:B------:R-:W-:Y:S02]  /*3cf0*/  IMAD.SHL.U32 R0, R2, 0x2, RZ ;  /* 0x0000000202007824 */ /* 0x000fe400078e00ff */
[----:B------:R-:W-:-:S03]  /*3d00*/  IMAD.HI.U32 R2, R7, R3, R6 ;  /* 0x0000000307027227 */ /* 0x000fc600078e0006 */
        /* <DEDUP_REMOVED lines=14> */
.L_x_197:
        /* <DEDUP_REMOVED lines=9> */
.L_x_233:


//--------------------- .text._ZN3cub18CUB_300001_SM_10006detail8for_each13static_kernelINS2_12policy_hub_t12policy_500_tElN6thrust24THRUST_300001_SM_1000_NS8cuda_cub6__fill7functorINS7_6detail15normal_iteratorINS7_10device_ptrIiEEEEiEEEEvT0_T1_ --------------------------
	.section	.text._ZN3cub18CUB_300001_SM_10006detail8for_each13static_kernelINS2_12policy_hub_t12policy_500_tElN6thrust24THRUST_300001_SM_1000_NS8cuda_cub6__fill7functorINS7_6detail15normal_iteratorINS7_10device_ptrIiEEEEiEEEEvT0_T1_,"ax",@progbits
	.align	128
        .global         _ZN3cub18CUB_300001_SM_10006detail8for_each13static_kernelINS2_12policy_hub_t12policy_500_tElN6thrust24THRUST_300001_SM_1000_NS8cuda_cub6__fill7functorINS7_6detail15normal_iteratorINS7_10device_ptrIiEEEEiEEEEvT0_T1_
        .type           _ZN3cub18CUB_300001_SM_10006detail8for_each13static_kernelINS2_12policy_hub_t12policy_500_tElN6thrust24THRUST_300001_SM_1000_NS8cuda_cub6__fill7functorINS7_6detail15normal_iteratorINS7_10device_ptrIiEEEEiEEEEvT0_T1_,@function
        .size           _ZN3cub18CUB_300001_SM_10006detail8for_each13static_kernelINS2_12policy_hub_t12policy_500_tElN6thrust24THRUST_300001_SM_1000_NS8cuda_cub6__fill7functorINS7_6detail15normal_iteratorINS7_10device_ptrIiEEEEiEEEEvT0_T1_,(.L_x_234 - _ZN3cub18CUB_300001_SM_10006detail8for_each13static_kernelINS2_12policy_hub_t12policy_500_tElN6thrust24THRUST_300001_SM_1000_NS8cuda_cub6__fill7functorINS7_6detail15normal_iteratorINS7_10device_ptrIiEEEEiEEEEvT0_T1_)
        .other          _ZN3cub18CUB_300001_SM_10006detail8for_each13static_kernelINS2_12policy_hub_t12policy_500_tElN6thrust24THRUST_300001_SM_1000_NS8cuda_cub6__fill7functorINS7_6detail15normal_iteratorINS7_10device_ptrIiEEEEiEEEEvT0_T1_,@"STO_CUDA_ENTRY STV_DEFAULT"
_ZN3cub18CUB_300001_SM_10006detail8for_each13static_kernelINS2_12policy_hub_t12policy_500_tElN6thrust24THRUST_300001_SM_1000_NS8cuda_cub6__fill7functorINS7_6detail15normal_iteratorINS7_10device_ptrIiEEEEiEEEEvT0_T1_:
.text._ZN3cub18CUB_300001_SM_10006detail8for_each13static_kernelINS2_12policy_hub_t12policy_500_tElN6thrust24THRUST_300001_SM_1000_NS8cuda_cub6__fill7functorINS7_6detail15normal_iteratorINS7_10device_ptrIiEEEEiEEEEvT0_T1_:
[----:B------:R-:W-:Y:S08]  /*0000*/  LDC R1, c[0x0][0x37c] ;  /* 0x0000df00ff017b82 */ /* 0x000ff00000000800 */
[----:B------:R-:W0:Y:S01]  /*0010*/  S2UR UR4, SR_CTAID.X ;  /* 0x00000000000479c3 */ /* 0x000e220000002500 */
[----:B------:R-:W1:Y:S01]  /*0020*/  LDCU.64 UR6, c[0x0][0x380] ;  /* 0x00007000ff0677ac */ /* 0x000e620008000a00 */
[----:B------:R-:W2:Y:S01]  /*0030*/  LDCU.64 UR8, c[0x0][0x358] ;  /* 0x00006b00ff0877ac */ /* 0x000ea20008000a00 */
[----:B0-----:R-:W-:-:S04]  /*0040*/  UIMAD.WIDE.U32 UR4, UR4, 0x200, URZ ;  /* 0x00000200040478a5 */ /* 0x001fc8000f8e00ff */
[----:B-1----:R-:W-:-:S04]  /*0050*/  UIADD3 UR6, UP0, UPT, -UR4, UR6, URZ ;  /* 0x0000000604067290 */ /* 0x002fc8000ff1e1ff */
[----:B------:R-:W-:Y:S02]  /*0060*/  UIADD3.X UR7, UPT, UPT, ~UR5, UR7, URZ, UP0, !UPT ;  /* 0x0000000705077290 */ /* 0x000fe400087fe5ff */
[----:B------:R-:W-:-:S04]  /*0070*/  UISETP.GE.U32.AND UP0, UPT, UR6, 0x200, UPT ;  /* 0x000002000600788c */ /* 0x000fc8000bf06070 */
[----:B------:R-:W-:-:S09]  /*0080*/  UISETP.GE.AND.EX UP0, UPT, UR7, URZ, UPT, UP0 ;  /* 0x000000ff0700728c */ /* 0x000fd2000bf06300 */
[----:B--2---:R-:W-:Y:S05]  /*0090*/  BRA.U !UP0, `(.L_x_198) ;  /* 0x0000000108287547 */ /* 0x004fea000b800000 */
[----:B------:R-:W0:Y:S01]  /*00a0*/  S2R R0, SR_TID.X ;  /* 0x0000000000007919 */ /* 0x000e220000002100 */
[----:B------:R-:W1:Y:S01]  /*00b0*/  LDCU.64 UR6, c[0x0][0x388] ;  /* 0x00007100ff0677ac */ /* 0x000e620008000a00 */
[----:B------:R-:W2:Y:S01]  /*00c0*/  LDC R5, c[0x0][0x390] ;  /* 0x0000e400ff057b82 */ /* 0x000ea20000000800 */
[----:B0-----:R-:W-:-:S05]  /*00d0*/  IADD3 R0, P0, PT, R0, UR4, RZ ;  /* 0x0000000400007c10 */ /* 0x001fca000ff1e0ff */
[----:B------:R-:W-:Y:S01]  /*00e0*/  IMAD.X R3, RZ, RZ, UR5, P0 ;  /* 0x00000005ff037e24 */ /* 0x000fe200080e06ff */
[----:B-1----:R-:W-:-:S04]  /*00f0*/  LEA R2, P0, R0, UR6, 0x2 ;  /* 0x0000000600027c11 */ /* 0x002fc8000f8010ff */
[----:B------:R-:W-:-:S05]  /*0100*/  LEA.HI.X R3, R0, UR7, R3, 0x2, P0 ;  /* 0x0000000700037c11 */ /* 0x000fca00080f1403 */
[----:B--2---:R-:W-:Y:S04]  /*0110*/  STG.E desc[UR8][R2.64], R5 ;  /* 0x0000000502007986 */ /* 0x004fe8000c101908 */
[----:B------:R-:W-:Y:S01]  /*0120*/  STG.E desc[UR8][R2.64+0x400], R5 ;  /* 0x0004000502007986 */ /* 0x000fe2000c101908 */
[----:B------:R-:W-:Y:S05]  /*0130*/  EXIT ;  /* 0x000000000000794d */ /* 0x000fea0003800000 */
.L_x_198:
[----:B------:R-:W0:Y:S01]  /*0140*/  S2R R0, SR_TID.X ;  /* 0x0000000000007919 */ /* 0x000e220000002100 */
[----:B------:R-:W-:Y:S01]  /*0150*/  USHF.R.S32.HI UR7, URZ, 0x1f, UR6 ;  /* 0x0000001fff077899 */ /* 0x000fe20008011406 */
[----:B------:R-:W1:Y:S05]  /*0160*/  LDCU.64 UR10, c[0x0][0x388] ;  /* 0x00007100ff0a77ac */ /* 0x000e6a0008000a00 */
[----:B------:R-:W-:Y:S02]  /*0170*/  IMAD.U32 R2, RZ, RZ, UR7 ;  /* 0x00000007ff027e24 */ /* 0x000fe4000f8e00ff */
[----:B------:R-:W-:Y:S01]  /*0180*/  IMAD.U32 R4, RZ, RZ, UR7 ;  /* 0x00000007ff047e24 */ /* 0x000fe2000f8e00ff */
[----:B0-----:R-:W-:-:S04]  /*0190*/  ISETP.LT.U32.AND P0, PT, R0, UR6, PT ;  /* 0x0000000600007c0c */ /* 0x001fc8000bf01070 */
[----:B------:R-:W-:Y:S01]  /*01a0*/  ISETP.GT.AND.EX P0, PT, R2, RZ, PT, P0 ;  /* 0x000000ff0200720c */ /* 0x000fe20003f04300 */
[C---:B------:R-:W-:Y:S01]  /*01b0*/  VIADD R2, R0.reuse, 0x100 ;  /* 0x0000010000027836 */ /* 0x040fe20000000000 */
[----:B------:R-:W-:-:S04]  /*01c0*/  IADD3 R0, P2, PT, R0, UR4, RZ ;  /* 0x0000000400007c10 */ /* 0x000fc8000ff5e0ff */
[----:B------:R-:W-:Y:S01]  /*01d0*/  ISETP.LT.U32.AND P1, PT, R2, UR6, PT ;  /* 0x0000000602007c0c */ /* 0x000fe2000bf21070 */
[----:B------:R-:W-:Y:S01]  /*01e0*/  IMAD.X R3, RZ, RZ, UR5, P2 ;  /* 0x00000005ff037e24 */ /* 0x000fe200090e06ff */
[----:B-1----:R-:W-:Y:S02]  /*01f0*/  LEA R2, P2, R0, UR10, 0x2 ;  /* 0x0000000a00027c11 */ /* 0x002fe4000f8410ff */
[----:B------:R-:W-:Y:S02]  /*0200*/  ISETP.GT.AND.EX P1, PT, R4, RZ, PT, P1 ;  /* 0x000000ff0400720c */ /* 0x000fe40003f24310 */
[----:B------:R-:W-:Y:S01]  /*0210*/  LEA.HI.X R3, R0, UR11, R3, 0x2, P2 ;  /* 0x0000000b00037c11 */ /* 0x000fe200090f1403 */
[----:B------:R-:W0:Y:S04]  /*0220*/  @P0 LDC R5, c[0x0][0x390] ;  /* 0x0000e400ff050b82 */ /* 0x000e280000000800 */
[----:B0-----:R0:W-:Y:S06]  /*0230*/  @P0 STG.E desc[UR8][R2.64], R5 ;  /* 0x0000000502000986 */ /* 0x0011ec000c101908 */
[----:B------:R-:W-:Y:S05]  /*0240*/  @!P1 EXIT ;  /* 0x000000000000994d */ /* 0x000fea0003800000 */
[----:B0-----:R-:W0:Y:S02]  /*0250*/  LDC R5, c[0x0][0x390] ;  /* 0x0000e400ff057b82 */ /* 0x001e240000000800 */
[----:B0-----:R-:W-:Y:S01]  /*0260*/  STG.E desc[UR8][R2.64+0x400], R5 ;  /* 0x0004000502007986 */ /* 0x001fe2000c101908 */
[----:B------:R-:W-:Y:S05]  /*0270*/  EXIT ;  /* 0x000000000000794d */ /* 0x000fea0003800000 */
.L_x_199:
        /* <DEDUP_REMOVED lines=16> */
.L_x_234:


//--------------------- .text._ZN3cub18CUB_300001_SM_10006detail8for_each13static_kernelINS2_12policy_hub_t12policy_500_tElNS2_12op_wrapper_tIlN6thrust24THRUST_300001_SM_1000_NS8cuda_cub10generate_fIN13ThrustRunTime7getRandEEENS8_6detail15normal_iteratorINS8_10device_ptrIiEEEEEEEEvT0_T1_ --------------------------
	.section	.text._ZN3cub18CUB_300001_SM_10006detail8for_each13static_kernelINS2_12policy_hub_t12policy_500_tElNS2_12op_wrapper_tIlN6thrust24THRUST_300001_SM_1000_NS8cuda_cub10generate_fIN13ThrustRunTime7getRandEEENS8_6detail15normal_iteratorINS8_10device_ptrIiEEEEEEEEvT0_T1_,"ax",@progbits
	.align	128
        .global         _ZN3cub18CUB_300001_SM_10006detail8for_each13static_kernelINS2_12policy_hub_t12policy_500_tElNS2_12op_wrapper_tIlN6thrust24THRUST_300001_SM_1000_NS8cuda_cub10generate_fIN13ThrustRunTime7getRandEEENS8_6detail15normal_iteratorINS8_10device_ptrIiEEEEEEEEvT0_T1_
        .type           _ZN3cub18CUB_300001_SM_10006detail8for_each13static_kernelINS2_12policy_hub_t12policy_500_tElNS2_12op_wrapper_tIlN6thrust24THRUST_300001_SM_1000_NS8cuda_cub10generate_fIN13ThrustRunTime7getRandEEENS8_6detail15normal_iteratorINS8_10device_ptrIiEEEEEEEEvT0_T1_,@function
        .size           _ZN3cub18CUB_300001_SM_10006detail8for_each13static_kernelINS2_12policy_hub_t12policy_500_tElNS2_12op_wrapper_tIlN6thrust24THRUST_300001_SM_1000_NS8cuda_cub10generate_fIN13ThrustRunTime7getRandEEENS8_6detail15normal_iteratorINS8_10device_ptrIiEEEEEEEEvT0_T1_,(.L_x_223 - _ZN3cub18CUB_300001_SM_10006detail8for_each13static_kernelINS2_12policy_hub_t12policy_500_tElNS2_12op_wrapper_tIlN6thrust24THRUST_300001_SM_1000_NS8cuda_cub10generate_fIN13ThrustRunTime7getRandEEENS8_6detail15normal_iteratorINS8_10device_ptrIiEEEEEEEEvT0_T1_)
        .other          _ZN3cub18CUB_300001_SM_10006detail8for_each13static_kernelINS2_12policy_hub_t12policy_500_tElNS2_12op_wrapper_tIlN6thrust24THRUST_300001_SM_1000_NS8cuda_cub10generate_fIN13ThrustRunTime7getRandEEENS8_6detail15normal_iteratorINS8_10device_ptrIiEEEEEEEEvT0_T1_,@"STO_CUDA_ENTRY STV_DEFAULT"
_ZN3cub18CUB_300001_SM_10006detail8for_each13static_kernelINS2_12policy_hub_t12policy_500_tElNS2_12op_wrapper_tIlN6thrust24THRUST_300001_SM_1000_NS8cuda_cub10generate_fIN13ThrustRunTime7getRandEEENS8_6detail15normal_iteratorINS8_10device_ptrIiEEEEEEEEvT0_T1_:
.text._ZN3cub18CUB_300001_SM_10006detail8for_each13static_kernelINS2_12policy_hub_t12policy_500_tElNS2_12op_wrapper_tIlN6thrust24THRUST_300001_SM_1000_NS8cuda_cub10generate_fIN13ThrustRunTime7getRandEEENS8_6detail15normal_iteratorINS8_10device_ptrIiEEEEEEEEvT0_T1_:
[----:B------:R-:W-:Y:S08]  /*0000*/  LDC R1, c[0x0][0x37c] ;  /* 0x0000df00ff017b82 */ /* 0x000ff00000000800 */
[----:B------:R-:W0:Y:S01]  /*0010*/  S2UR UR4, SR_CTAID.X ;  /* 0x00000000000479c3 */ /* 0x000e220000002500 */
[----:B------:R-:W1:Y:S01]  /*0020*/  LDCU.64 UR6, c[0x0][0x380] ;  /* 0x00007000ff0677ac */ /* 0x000e620008000a00 */
[----:B------:R-:W-:Y:S01]  /*0030*/  IMAD.MOV.U32 R3, RZ, RZ, 0x41dfffff ;  /* 0x41dfffffff037424 */ /* 0x000fe200078e00ff */
[----:B------:R-:W2:Y:S01]  /*0040*/  LDCU UR8, c[0x0][0x398] ;  /* 0x00007300ff0877ac */ /* 0x000ea20008000800 */
[----:B------:R-:W3:Y:S01]  /*0050*/  LDCU.64 UR10, c[0x0][0x358] ;  /* 0x00006b00ff0a77ac */ /* 0x000ee20008000a00 */
[----:B------:R-:W-:Y:S01]  /*0060*/  UMOV UR9, 0xff800000 ;  /* 0xff80000000097882 */ /* 0x000fe20000000000 */
[----:B--2---:R-:W-:Y:S01]  /*0070*/  IMAD.U32 R27, RZ, RZ, UR8 ;  /* 0x00000008ff1b7e24 */ /* 0x004fe2000f8e00ff */
[----:B0-----:R-:W-:-:S04]  /*0080*/  UIMAD.WIDE.U32 UR4, UR4, 0x200, URZ ;  /* 0x00000200040478a5 */ /* 0x001fc8000f8e00ff */
[----:B-1----:R-:W-:-:S04]  /*0090*/  UIADD3 UR6, UP0, UPT, -UR4, UR6, URZ ;  /* 0x0000000604067290 */ /* 0x002fc8000ff1e1ff */
[----:B------:R-:W-:Y:S02]  /*00a0*/  UIADD3.X UR7, UPT, UPT, ~UR5, UR7, URZ, UP0, !UPT ;  /* 0x0000000705077290 */ /* 0x000fe400087fe5ff */
[----:B------:R-:W-:-:S04]  /*00b0*/  UISETP.GE.U32.AND UP0, UPT, UR6, 0x200, UPT ;  /* 0x000002000600788c */ /* 0x000fc8000bf06070 */
[----:B------:R-:W-:-:S09]  /*00c0*/  UISETP.GE.AND.EX UP0, UPT, UR7, URZ, UPT, UP0 ;  /* 0x000000ff0700728c */ /* 0x000fd2000bf06300 */
[----:B---3--:R-:W-:Y:S05]  /*00d0*/  BRA.U !UP0, `(.L_x_200) ;  /* 0x0000000508487547 */ /* 0x008fea000b800000 */
[----:B------:R-:W0:Y:S01]  /*00e0*/  LDCU UR8, c[0x0][0x398] ;  /* 0x00007300ff0877ac */ /* 0x000e220008000800 */
[----:B------:R-:W1:Y:S01]  /*00f0*/  MUFU.RCP64H R5, 2.14748262400000000000e+09 ;  /* 0x41dfffff00057908 */ /* 0x000e620000001800 */
[----:B------:R-:W-:Y:S01]  /*0100*/  IMAD.MOV.U32 R12, RZ, RZ, -0x800000 ;  /* 0xff800000ff0c7424 */ /* 0x000fe200078e00ff */
[----:B------:R-:W2:Y:S01]  /*0110*/  S2R R0, SR_TID.X ;  /* 0x0000000000007919 */ /* 0x000ea20000002100 */
[----:B------:R-:W-:Y:S01]  /*0120*/  IMAD.MOV.U32 R13, RZ, RZ, 0x41dfffff ;  /* 0x41dfffffff0d7424 */ /* 0x000fe200078e00ff */
[----:B------:R-:W3:Y:S01]  /*0130*/  LDCU.64 UR12, c[0x0][0x388] ;  /* 0x00007100ff0c77ac */ /* 0x000ee20008000a00 */
[----:B------:R-:W-:Y:S01]  /*0140*/  IMAD.MOV.U32 R4, RZ, RZ, 0x1 ;  /* 0x00000001ff047424 */ /* 0x000fe200078e00ff */
[----:B0-----:R-:W-:-:S05]  /*0150*/  UIMAD.WIDE.U32 UR6, UR8, -0x4370ec6f, URZ ;  /* 0xbc8f1391080678a5 */ /* 0x001fca000f8e00ff */
[----:B-1----:R-:W-:Y:S01]  /*0160*/  DFMA R6, R4, -R12, 1 ;  /* 0x3ff000000406742b */ /* 0x002fe2000000080c */
[----:B------:R-:W-:-:S04]  /*0170*/  USHF.R.U32.HI UR7, URZ, 0xf, UR7 ;  /* 0x0000000fff077899 */ /* 0x000fc80008011607 */
[----:B------:R-:W-:-:S03]  /*0180*/  UIMAD UR6, UR7, -0xadc8, UR8 ;  /* 0xffff5238070678a4 */ /* 0x000fc6000f8e0208 */
[----:B------:R-:W-:Y:S01]  /*0190*/  DFMA R6, R6, R6, R6 ;  /* 0x000000060606722b */ /* 0x000fe20000000006 */
[----:B------:R-:W-:Y:S02]  /*01a0*/  UIMAD UR7, UR7, 0xd47, URZ ;  /* 0x00000d47070778a4 */ /* 0x000fe4000f8e02ff */
[----:B------:R-:W-:Y:S02]  /*01b0*/  UIMAD UR6, UR6, 0xbc8f, URZ ;  /* 0x0000bc8f060678a4 */ /* 0x000fe4000f8e02ff */
[----:B------:R-:W-:Y:S02]  /*01c0*/  ULOP3.LUT UR8, UR7, 0x7fffffff, URZ, 0x3c, !UPT ;  /* 0x7fffffff07087892 */ /* 0x000fe4000f8e3cff */
[----:B------:R-:W-:Y:S01]  /*01d0*/  UISETP.GE.U32.AND UP0, UPT, UR6, UR7, UPT ;  /* 0x000000070600728c */ /* 0x000fe2000bf06070 */
[----:B------:R-:W-:Y:S01]  /*01e0*/  DFMA R4, R4, R6, R4 ;  /* 0x000000060404722b */ /* 0x000fe20000000004 */
[----:B--2---:R-:W-:-:S07]  /*01f0*/  IADD3 R0, P1, PT, R0, UR4, RZ ;  /* 0x0000000400007c10 */ /* 0x004fce000ff3e0ff */
[----:B------:R-:W-:Y:S02]  /*0200*/  DFMA R8, R4, -R12, 1 ;  /* 0x3ff000000408742b */ /* 0x000fe4000000080c */
[----:B------:R-:W-:-:S04]  /*0210*/  @UP0 UIADD3 UR8, UPT, UPT, -UR7, URZ, URZ ;  /* 0x000000ff07080290 */ /* 0x000fc8000fffe1ff */
[----:B------:R-:W-:Y:S02]  /*0220*/  UIADD3 UR8, UPT, UPT, UR6, UR8, URZ ;  /* 0x0000000806087290 */ /* 0x000fe4000fffe0ff */
[----:B------:R-:W-:Y:S02]  /*0230*/  DFMA R4, R4, R8, R4 ;  /* 0x000000080404722b */ /* 0x000fe40000000004 */
[----:B------:R-:W-:-:S09]  /*0240*/  UIADD3 UR6, UPT, UPT, UR8, -0x1, URZ ;  /* 0xffffffff08067890 */ /* 0x000fd2000fffe0ff */
[----:B------:R-:W0:Y:S02]  /*0250*/  I2F.F64.U32 R6, UR6 ;  /* 0x0000000600067d12 */ /* 0x000e240008201800 */
[----:B------:R-:W1:Y:S01]  /*0260*/  LDCU.64 UR6, c[0x0][0x390] ;  /* 0x00007200ff0677ac */ /* 0x000e620008000a00 */
[----:B0-----:R-:W-:Y:S01]  /*0270*/  DMUL R10, R6, R4 ;  /* 0x00000004060a7228 */ /* 0x001fe20000000000 */
[----:B------:R-:W-:-:S04]  /*0280*/  FSETP.GEU.AND P2, PT, |R7|, 6.5827683646048100446e-37, PT ;  /* 0x036000000700780b */ /* 0x000fc80003f4e200 */
[----:B-1----:R-:W0:Y:S03]  /*0290*/  I2F.F64 R8, UR7 ;  /* 0x0000000700087d12 */ /* 0x002e260008201c00 */
[----:B------:R-:W-:-:S08]  /*02a0*/  DFMA R12, R10, -R12, R6 ;  /* 0x8000000c0a0c722b */ /* 0x000fd00000000006 */
[----:B------:R-:W-:Y:S02]  /*02b0*/  DFMA R4, R4, R12, R10 ;  /* 0x0000000c0404722b */ /* 0x000fe4000000000a */
[----:B------:R-:W1:Y:S01]  /*02c0*/  I2F.F64 R12, UR6 ;  /* 0x00000006000c7d12 */ /* 0x000e620008201c00 */
[----:B0-----:R-:W-:Y:S01]  /*02d0*/  DADD R10, R8, 1 ;  /* 0x3ff00000080a7429 */ /* 0x001fe20000000000 */
[----:B------:R-:W-:Y:S01]  /*02e0*/  IMAD.X R9, RZ, RZ, UR5, P1 ;  /* 0x00000005ff097e24 */ /* 0x000fe200088e06ff */
[----:B---3--:R-:W-:-:S05]  /*02f0*/  LEA R8, P1, R0, UR12, 0x2 ;  /* 0x0000000c00087c11 */ /* 0x008fca000f8210ff */
[----:B------:R-:W-:Y:S01]  /*0300*/  FFMA R2, RZ, 27.999998092651367188, R5 ;  /* 0x41dfffffff027823 */ /* 0x000fe20000000005 */
[----:B------:R-:W-:-:S04]  /*0310*/  LEA.HI.X R9, R0, UR13, R9, 0x2, P1 ;  /* 0x0000000d00097c11 */ /* 0x000fc800088f1409 */
[----:B------:R-:W-:Y:S01]  /*0320*/  FSETP.GT.AND P0, PT, |R2|, 1.469367938527859385e-39, PT ;  /* 0x001000000200780b */ /* 0x000fe20003f04200 */
[----:B-1----:R-:W-:-:S12]  /*0330*/  DADD R10, -R12, R10 ;  /* 0x000000000c0a7229 */ /* 0x002fd8000000010a */
[----:B------:R-:W-:Y:S05]  /*0340*/  @P0 BRA P2, `(.L_x_201) ;  /* 0x0000000000180947 */ /* 0x000fea0001000000 */
[----:B------:R-:W-:Y:S01]  /*0350*/  IMAD.MOV.U32 R18, RZ, RZ, R6 ;  /* 0x000000ffff127224 */ /* 0x000fe200078e0006 */
[----:B------:R-:W-:Y:S01]  /*0360*/  MOV R0, 0x390 ;  /* 0x0000039000007802 */ /* 0x000fe20000000f00 */
[----:B------:R-:W-:-:S07]  /*0370*/  IMAD.MOV.U32 R19, RZ, RZ, R7 ;  /* 0x000000ffff137224 */ /* 0x000fce00078e0007 */
[----:B------:R-:W-:Y:S05]  /*0380*/  CALL.REL.NOINC `($__internal_2_$__cuda_sm20_div_rn_f64_full) ;  /* 0x0000000800187944 */ /* 0x000fea0003c00000 */
[----:B------:R-:W-:Y:S02]  /*0390*/  IMAD.MOV.U32 R4, RZ, RZ, R22 ;  /* 0x000000ffff047224 */ /* 0x000fe400078e0016 */
[----:B------:R-:W-:-:S07]  /*03a0*/  IMAD.MOV.U32 R5, RZ, RZ, R23 ;  /* 0x000000ffff057224 */ /* 0x000fce00078e0017 */
.L_x_201:
[----:B------:R-:W0:Y:S01]  /*03b0*/  MUFU.RCP64H R15, 2.14748262400000000000e+09 ;  /* 0x41dfffff000f7908 */ /* 0x000e220000001800 */
[----:B------:R-:W-:Y:S01]  /*03c0*/  UIMAD.WIDE.U32 UR4, UR8, -0x4370ec6f, URZ ;  /* 0xbc8f1391080478a5 */ /* 0x000fe2000f8e00ff */
[----:B------:R-:W-:Y:S02]  /*03d0*/  IMAD.MOV.U32 R6, RZ, RZ, -0x800000 ;  /* 0xff800000ff067424 */ /* 0x000fe400078e00ff */
[----:B------:R-:W-:Y:S01]  /*03e0*/  IMAD.MOV.U32 R7, RZ, RZ, 0x41dfffff ;  /* 0x41dfffffff077424 */ /* 0x000fe200078e00ff */
[----:B------:R-:W-:Y:S01]  /*03f0*/  USHF.R.U32.HI UR5, URZ, 0xf, UR5 ;  /* 0x0000000fff057899 */ /* 0x000fe20008011605 */
[----:B------:R-:W-:-:S03]  /*0400*/  IMAD.MOV.U32 R14, RZ, RZ, 0x1 ;  /* 0x00000001ff0e7424 */ /* 0x000fc600078e00ff */
[----:B------:R-:W-:Y:S02]  /*0410*/  UIMAD UR8, UR5, -0xadc8, UR8 ;  /* 0xffff5238050878a4 */ /* 0x000fe4000f8e0208 */
[----:B------:R-:W-:Y:S02]  /*0420*/  UIMAD UR5, UR5, 0xd47, URZ ;  /* 0x00000d47050578a4 */ /* 0x000fe4000f8e02ff */
[----:B------:R-:W-:Y:S02]  /*0430*/  UIMAD UR8, UR8, 0xbc8f, URZ ;  /* 0x0000bc8f080878a4 */ /* 0x000fe4000f8e02ff */
[----:B------:R-:W-:Y:S01]  /*0440*/  ULOP3.LUT UR4, UR5, 0x7fffffff, URZ, 0x3c, !UPT ;  /* 0x7fffffff05047892 */ /* 0x000fe2000f8e3cff */
[----:B0-----:R-:W-:Y:S01]  /*0450*/  DFMA R16, R14, -R6, 1 ;  /* 0x3ff000000e10742b */ /* 0x001fe20000000806 */
[----:B------:R-:W-:-:S07]  /*0460*/  UISETP.GE.U32.AND UP0, UPT, UR8, UR5, UPT ;  /* 0x000000050800728c */ /* 0x000fce000bf06070 */
[----:B------:R-:W-:-:S04]  /*0470*/  DFMA R16, R16, R16, R16 ;  /* 0x000000101010722b */ /* 0x000fc80000000010 */
[----:B------:R-:W-:-:S04]  /*0480*/  @UP0 UIADD3 UR4, UPT, UPT, -UR5, URZ, URZ ;  /* 0x000000ff05040290 */ /* 0x000fc8000fffe1ff */
[----:B------:R-:W-:Y:S01]  /*0490*/  DFMA R16, R14, R16, R14 ;  /* 0x000000100e10722b */ /* 0x000fe2000000000e */
[----:B------:R-:W-:-:S07]  /*04a0*/  UIADD3 UR4, UPT, UPT, UR4, -0x1, UR8 ;  /* 0xffffffff04047890 */ /* 0x000fce000fffe008 */
[C---:B------:R-:W-:Y:S02]  /*04b0*/  DFMA R14, R16.reuse, -R6, 1 ;  /* 0x3ff00000100e742b */ /* 0x040fe40000000806 */
[----:B------:R-:W0:Y:S06]  /*04c0*/  I2F.F64.U32 R18, UR4 ;  /* 0x0000000400127d12 */ /* 0x000e2c0008201800 */
[----:B------:R-:W-:Y:S02]  /*04d0*/  DFMA R16, R16, R14, R16 ;  /* 0x0000000e1010722b */ /* 0x000fe40000000010 */
[----:B------:R-:W-:-:S06]  /*04e0*/  DFMA R14, R10, R4, R12 ;  /* 0x000000040a0e722b */ /* 0x000fcc000000000c */
[----:B0-----:R-:W-:Y:S01]  /*04f0*/  DMUL R4, R16, R18 ;  /* 0x0000001210047228 */ /* 0x001fe20000000000 */
[----:B------:R-:W-:-:S03]  /*0500*/  FSETP.GEU.AND P1, PT, |R19|, 6.5827683646048100446e-37, PT ;  /* 0x036000001300780b */ /* 0x000fc60003f2e200 */
[----:B------:R-:W0:Y:S04]  /*0510*/  F2I.F64.TRUNC R15, R14 ;  /* 0x0000000e000f7311 */ /* 0x000e28000030d100 */
[----:B------:R-:W-:-:S08]  /*0520*/  DFMA R6, R4, -R6, R18 ;  /* 0x800000060406722b */ /* 0x000fd00000000012 */
[----:B------:R-:W-:Y:S01]  /*0530*/  DFMA R4, R16, R6, R4 ;  /* 0x000000061004722b */ /* 0x000fe20000000004 */
[----:B0-----:R0:W-:Y:S09]  /*0540*/  STG.E desc[UR10][R8.64], R15 ;  /* 0x0000000f08007986 */ /* 0x0011f2000c10190a */
[----:B------:R-:W-:-:S05]  /*0550*/  FFMA R0, RZ, 27.999998092651367188, R5 ;  /* 0x41dfffffff007823 */ /* 0x000fca0000000005 */
[----:B------:R-:W-:-:S13]  /*0560*/  FSETP.GT.AND P0, PT, |R0|, 1.469367938527859385e-39, PT ;  /* 0x001000000000780b */ /* 0x000fda0003f04200 */
[----:B0-----:R-:W-:Y:S05]  /*0570*/  @P0 BRA P1, `(.L_x_202) ;  /* 0x0000000000100947 */ /* 0x001fea0000800000 */
[----:B------:R-:W-:-:S07]  /*0580*/  MOV R0, 0x5a0 ;  /* 0x000005a000007802 */ /* 0x000fce0000000f00 */
[----:B------:R-:W-:Y:S05]  /*0590*/  CALL.REL.NOINC `($__internal_2_$__cuda_sm20_div_rn_f64_full) ;  /* 0x0000000400947944 */ /* 0x000fea0003c00000 */
[----:B------:R-:W-:Y:S02]  /*05a0*/  IMAD.MOV.U32 R4, RZ, RZ, R22 ;  /* 0x000000ffff047224 */ /* 0x000fe400078e0016 */
[----:B------:R-:W-:-:S07]  /*05b0*/  IMAD.MOV.U32 R5, RZ, RZ, R23 ;  /* 0x000000ffff057224 */ /* 0x000fce00078e0017 */
.L_x_202:
[----:B------:R-:W-:-:S10]  /*05c0*/  DFMA R4, R10, R4, R12 ;  /* 0x000000040a04722b */ /* 0x000fd4000000000c */
[----:B------:R-:W0:Y:S02]  /*05d0*/  F2I.F64.TRUNC R5, R4 ;  /* 0x0000000400057311 */ /* 0x000e24000030d100 */
[----:B0-----:R-:W-:Y:S01]  /*05e0*/  STG.E desc[UR10][R8.64+0x400], R5 ;  /* 0x0004000508007986 */ /* 0x001fe2000c10190a */
[----:B------:R-:W-:Y:S05]  /*05f0*/  EXIT ;  /* 0x000000000000794d */ /* 0x000fea0003800000 */
.L_x_200:
[----:B------:R-:W0:Y:S01]  /*0600*/  S2R R26, SR_TID.X ;  /* 0x00000000001a7919 */ /* 0x000e220000002100 */
[----:B------:R-:W1:Y:S01]  /*0610*/  LDCU.64 UR12, c[0x0][0x390] ;  /* 0x00007200ff0c77ac */ /* 0x000e620008000a00 */
[----:B------:R-:W-:Y:S01]  /*0620*/  BSSY.RECONVERGENT B0, `(.L_x_203) ;  /* 0x0000033000007945 */ /* 0x000fe20003800200 */
[----:B------:R-:W-:Y:S01]  /*0630*/  USHF.R.S32.HI UR8, URZ, 0x1f, UR6 ;  /* 0x0000001fff087899 */ /* 0x000fe20008011406 */
[----:B------:R-:W2:Y:S05]  /*0640*/  LDCU.64 UR14, c[0x0][0x388] ;  /* 0x00007100ff0e77ac */ /* 0x000eaa0008000a00 */
[----:B------:R-:W-:Y:S01]  /*0650*/  IMAD.U32 R2, RZ, RZ, UR8 ;  /* 0x00000008ff027e24 */ /* 0x000fe2000f8e00ff */
[----:B-1----:R-:W1:Y:S08]  /*0660*/  I2F.F64 R4, UR13 ;  /* 0x0000000d00047d12 */ /* 0x002e700008201c00 */
[----:B------:R-:W3:Y:S01]  /*0670*/  I2F.F64 R8, UR12 ;  /* 0x0000000c00087d12 */ /* 0x000ee20008201c00 */
[----:B0-----:R-:W-:-:S02]  /*0680*/  ISETP.LT.U32.AND P0, PT, R26, UR6, PT ;  /* 0x000000061a007c0c */ /* 0x001fc4000bf01070 */
[----:B------:R-:W-:Y:S01]  /*0690*/  IADD3 R0, P1, PT, R26, UR4, RZ ;  /* 0x000000041a007c10 */ /* 0x000fe2000ff3e0ff */
[----:B-1----:R-:W-:Y:S01]  /*06a0*/  DADD R4, R4, 1 ;  /* 0x3ff0000004047429 */ /* 0x002fe20000000000 */
[----:B------:R-:W-:-:S03]  /*06b0*/  ISETP.GT.AND.EX P0, PT, R2, RZ, PT, P0 ;  /* 0x000000ff0200720c */ /* 0x000fc60003f04300 */
[----:B------:R-:W-:Y:S01]  /*06c0*/  IMAD.X R7, RZ, RZ, UR5, P1 ;  /* 0x00000005ff077e24 */ /* 0x000fe200088e06ff */
[----:B--2---:R-:W-:-:S03]  /*06d0*/  LEA R10, P1, R0, UR14, 0x2 ;  /* 0x0000000e000a7c11 */ /* 0x004fc6000f8210ff */
[----:B---3--:R-:W-:Y:S01]  /*06e0*/  DADD R12, -R8, R4 ;  /* 0x00000000080c7229 */ /* 0x008fe20000000104 */
[----:B------:R-:W-:-:S05]  /*06f0*/  LEA.HI.X R11, R0, UR15, R7, 0x2, P1 ;  /* 0x0000000f000b7c11 */ /* 0x000fca00088f1407 */
[----:B------:R-:W-:Y:S05]  /*0700*/  @!P0 BRA `(.L_x_204) ;  /* 0x0000000000908947 */ /* 0x000fea0003800000 */
[----:B------:R-:W0:Y:S01]  /*0710*/  LDCU UR7, c[0x0][0x398] ;  /* 0x00007300ff0777ac */ /* 0x000e220008000800 */
[----:B------:R-:W1:Y:S01]  /*0720*/  MUFU.RCP64H R5, 2.14748262400000000000e+09 ;  /* 0x41dfffff00057908 */ /* 0x000e620000001800 */
[----:B------:R-:W-:Y:S02]  /*0730*/  IMAD.MOV.U32 R6, RZ, RZ, -0x800000 ;  /* 0xff800000ff067424 */ /* 0x000fe400078e00ff */
[----:B------:R-:W-:Y:S02]  /*0740*/  IMAD.MOV.U32 R7, RZ, RZ, 0x41dfffff ;  /* 0x41dfffffff077424 */ /* 0x000fe400078e00ff */
        /* <DEDUP_REMOVED lines=10> */
[----:B------:R-:W-:-:S08]  /*07f0*/  DFMA R14, R4, R14, R4 ;  /* 0x0000000e040e722b */ /* 0x000fd00000000004 */
[----:B------:R-:W-:Y:S02]  /*0800*/  DFMA R4, R14, -R6, 1 ;  /* 0x3ff000000e04742b */ /* 0x000fe40000000806 */
[----:B------:R-:W-:-:S04]  /*0810*/  @UP0 UIADD3 UR4, UPT, UPT, -UR5, URZ, URZ ;  /* 0x000000ff05040290 */ /* 0x000fc8000fffe1ff */
[----:B------:R-:W-:Y:S02]  /*0820*/  UIADD3 UR4, UPT, UPT, UR7, UR4, URZ ;  /* 0x0000000407047290 */ /* 0x000fe4000fffe0ff */
[----:B------:R-:W-:Y:S02]  /*0830*/  DFMA R4, R14, R4, R14 ;  /* 0x000000040e04722b */ /* 0x000fe4000000000e */
[----:B------:R-:W-:Y:S02]  /*0840*/  UIADD3 UR5, UPT, UPT, UR4, -0x1, URZ ;  /* 0xffffffff04057890 */ /* 0x000fe4000fffe0ff */
[----:B------:R-:W-:-:S07]  /*0850*/  IMAD.U32 R27, RZ, RZ, UR4 ;  /* 0x00000004ff1b7e24 */ /* 0x000fce000f8e00ff */
[----:B------:R-:W0:Y:S02]  /*0860*/  I2F.F64.U32 R18, UR5 ;  /* 0x0000000500127d12 */ /* 0x000e240008201800 */
[----:B0-----:R-:W-:Y:S01]  /*0870*/  DMUL R14, R18, R4 ;  /* 0x00000004120e7228 */ /* 0x001fe20000000000 */
[----:B------:R-:W-:-:S07]  /*0880*/  FSETP.GEU.AND P1, PT, |R19|, 6.5827683646048100446e-37, PT ;  /* 0x036000001300780b */ /* 0x000fce0003f2e200 */
[----:B------:R-:W-:-:S08]  /*0890*/  DFMA R6, R14, -R6, R18 ;  /* 0x800000060e06722b */ /* 0x000fd00000000012 */
[----:B------:R-:W-:-:S10]  /*08a0*/  DFMA R4, R4, R6, R14 ;  /* 0x000000060404722b */ /* 0x000fd4000000000e */
[----:B------:R-:W-:-:S05]  /*08b0*/  FFMA R0, RZ, 27.999998092651367188, R5 ;  /* 0x41dfffffff007823 */ /* 0x000fca0000000005 */
[----:B------:R-:W-:-:S13]  /*08c0*/  FSETP.GT.AND P0, PT, |R0|, 1.469367938527859385e-39, PT ;  /* 0x001000000000780b */ /* 0x000fda0003f04200 */
[----:B------:R-:W-:Y:S05]  /*08d0*/  @P0 BRA P1, `(.L_x_205) ;  /* 0x0000000000100947 */ /* 0x000fea0000800000 */
[----:B------:R-:W-:-:S07]  /*08e0*/  MOV R0, 0x900 ;  /* 0x0000090000007802 */ /* 0x000fce0000000f00 */
[----:B------:R-:W-:Y:S05]  /*08f0*/  CALL.REL.NOINC `($__internal_2_$__cuda_sm20_div_rn_f64_full) ;  /* 0x0000000000bc7944 */ /* 0x000fea0003c00000 */
[----:B------:R-:W-:Y:S02]  /*0900*/  IMAD.MOV.U32 R4, RZ, RZ, R22 ;  /* 0x000000ffff047224 */ /* 0x000fe400078e0016 */
[----:B------:R-:W-:-:S07]  /*0910*/  IMAD.MOV.U32 R5, RZ, RZ, R23 ;  /* 0x000000ffff057224 */ /* 0x000fce00078e0017 */
.L_x_205:
[----:B------:R-:W-:-:S10]  /*0920*/  DFMA R4, R12, R4, R8 ;  /* 0x000000040c04722b */ /* 0x000fd40000000008 */
[----:B------:R-:W0:Y:S02]  /*0930*/  F2I.F64.TRUNC R5, R4 ;  /* 0x0000000400057311 */ /* 0x000e24000030d100 */
[----:B0-----:R0:W-:Y:S02]  /*0940*/  STG.E desc[UR10][R10.64], R5 ;  /* 0x000000050a007986 */ /* 0x0011e4000c10190a */
.L_x_204:
[----:B------:R-:W-:Y:S05]  /*0950*/  BSYNC.RECONVERGENT B0 ;  /* 0x0000000000007941 */ /* 0x000fea0003800200 */
.L_x_203:
[----:B------:R-:W-:Y:S02]  /*0960*/  VIADD R26, R26, 0x100 ;  /* 0x000001001a1a7836 */ /* 0x000fe40000000000 */
[----:B------:R-:W-:-:S03]  /*0970*/  IMAD.U32 R0, RZ, RZ, UR8 ;  /* 0x00000008ff007e24 */ /* 0x000fc6000f8e00ff */
[----:B------:R-:W-:-:S04]  /*0980*/  ISETP.LT.U32.AND P0, PT, R26, UR6, PT ;  /* 0x000000061a007c0c */ /* 0x000fc8000bf01070 */
[----:B------:R-:W-:-:S13]  /*0990*/  ISETP.GT.AND.EX P0, PT, R0, RZ, PT, P0 ;  /* 0x000000ff0000720c */ /* 0x000fda0003f04300 */
[----:B------:R-:W-:Y:S05]  /*09a0*/  @!P0 EXIT ;  /* 0x000000000000894d */ /* 0x000fea0003800000 */
[----:B------:R-:W1:Y:S01]  /*09b0*/  MUFU.RCP64H R7, 2.14748262400000000000e+09 ;  /* 0x41dfffff00077908 */ /* 0x000e620000001800 */
[----:B------:R-:W-:Y:S01]  /*09c0*/  IMAD.HI.U32 R0, R27, -0x4370ec6f, RZ ;  /* 0xbc8f13911b007827 */ /* 0x000fe200078e00ff */
[----:B------:R-:W-:Y:S03]  /*09d0*/  BSSY.RECONVERGENT B0, `(.L_x_206) ;  /* 0x000001d000007945 */ /* 0x000fe60003800200 */
[----:B------:R-:W-:Y:S01]  /*09e0*/  IMAD.MOV.U32 R4, RZ, RZ, -0x800000 ;  /* 0xff800000ff047424 */ /* 0x000fe200078e00ff */
[----:B------:R-:W-:Y:S01]  /*09f0*/  SHF.R.U32.HI R0, RZ, 0xf, R0 ;  /* 0x0000000fff007819 */ /* 0x000fe20000011600 */
[----:B0-----:R-:W-:Y:S02]  /*0a00*/  IMAD.MOV.U32 R5, RZ, RZ, 0x41dfffff ;  /* 0x41dfffffff057424 */ /* 0x001fe400078e00ff */
[----:B------:R-:W-:Y:S02]  /*0a10*/  IMAD.MOV.U32 R6, RZ, RZ, 0x1 ;  /* 0x00000001ff067424 */ /* 0x000fe400078e00ff */
[----:B------:R-:W-:-:S02]  /*0a20*/  IMAD R27, R0, -0xadc8, R27 ;  /* 0xffff5238001b7824 */ /* 0x000fc400078e021b */
[----:B------:R-:W-:Y:S02]  /*0a30*/  IMAD R0, R0, 0xd47, RZ ;  /* 0x00000d4700007824 */ /* 0x000fe400078e02ff */
[----:B------:R-:W-:Y:S01]  /*0a40*/  IMAD R27, R27, 0xbc8f, RZ ;  /* 0x0000bc8f1b1b7824 */ /* 0x000fe200078e02ff */
[----:B-1----:R-:W-:Y:S02]  /*0a50*/  DFMA R14, R6, -R4, 1 ;  /* 0x3ff00000060e742b */ /* 0x002fe40000000804 */
[----:B------:R-:W-:Y:S02]  /*0a60*/  LOP3.LUT R2, R0, 0x7fffffff, RZ, 0x3c, !PT ;  /* 0x7fffffff00027812 */ /* 0x000fe400078e3cff */
[----:B------:R-:W-:-:S04]  /*0a70*/  ISETP.GE.U32.AND P0, PT, R27, R0, PT ;  /* 0x000000001b00720c */ /* 0x000fc80003f06070 */
[----:B------:R-:W-:-:S08]  /*0a80*/  DFMA R14, R14, R14, R14 ;  /* 0x0000000e0e0e722b */ /* 0x000fd0000000000e */
[----:B------:R-:W-:Y:S01]  /*0a90*/  DFMA R14, R6, R14, R6 ;  /* 0x0000000e060e722b */ /* 0x000fe20000000006 */
[----:B------:R-:W-:-:S05]  /*0aa0*/  @P0 IMAD.MOV R2, RZ, RZ, -R0 ;  /* 0x000000ffff020224 */ /* 0x000fca00078e0a00 */
[----:B------:R-:W-:Y:S02]  /*0ab0*/  IADD3 R2, PT, PT, R2, -0x1, R27 ;  /* 0xffffffff02027810 */ /* 0x000fe40007ffe01b */
[C---:B------:R-:W-:Y:S02]  /*0ac0*/  DFMA R6, R14.reuse, -R4, 1 ;  /* 0x3ff000000e06742b */ /* 0x040fe40000000804 */
[----:B------:R-:W0:Y:S06]  /*0ad0*/  I2F.F64.U32 R18, R2 ;  /* 0x0000000200127312 */ /* 0x000e2c0000201800 */
[----:B------:R-:W-:-:S08]  /*0ae0*/  DFMA R14, R14, R6, R14 ;  /* 0x000000060e0e722b */ /* 0x000fd0000000000e */
        /* <DEDUP_REMOVED lines=11> */
.L_x_207:
[----:B------:R-:W-:Y:S05]  /*0ba0*/  BSYNC.RECONVERGENT B0 ;  /* 0x0000000000007941 */ /* 0x000fea0003800200 */
.L_x_206:
[----:B------:R-:W-:-:S10]  /*0bb0*/  DFMA R4, R12, R4, R8 ;  /* 0x000000040c04722b */ /* 0x000fd40000000008 */
[----:B------:R-:W0:Y:S02]  /*0bc0*/  F2I.F64.TRUNC R5, R4 ;  /* 0x0000000400057311 */ /* 0x000e24000030d100 */
[----:B0-----:R-:W-:Y:S01]  /*0bd0*/  STG.E desc[UR10][R10.64+0x400], R5 ;  /* 0x000400050a007986 */ /* 0x001fe2000c10190a */
[----:B------:R-:W-:Y:S05]  /*0be0*/  EXIT ;  /* 0x000000000000794d */ /* 0x000fea0003800000 */
        .weak           $__internal_2_$__cuda_sm20_div_rn_f64_full
        .type           $__internal_2_$__cuda_sm20_div_rn_f64_full,@function
        .size           $__internal_2_$__cuda_sm20_div_rn_f64_full,(.L_x_223 - $__internal_2_$__cuda_sm20_div_rn_f64_full)
$__internal_2_$__cuda_sm20_div_rn_f64_full:
[C---:B------:R-:W-:Y:S01]  /*0bf0*/  FSETP.GEU.AND P0, PT, |R3|.reuse, 1.469367938527859385e-39, PT ;  /* 0x001000000300780b */ /* 0x040fe20003f0e200 */
[----:B------:R-:W-:Y:S01]  /*0c00*/  IMAD.U32 R16, RZ, RZ, UR9 ;  /* 0x00000009ff107e24 */ /* 0x000fe2000f8e00ff */
[----:B------:R-:W-:Y:S01]  /*0c10*/  LOP3.LUT R2, R3, 0x800fffff, RZ, 0xc0, !PT ;  /* 0x800fffff03027812 */ /* 0x000fe200078ec0ff */
[----:B------:R-:W-:Y:S01]  /*0c20*/  IMAD.MOV.U32 R17, RZ, RZ, R3 ;  /* 0x000000ffff117224 */ /* 0x000fe200078e0003 */
[C---:B------:R-:W-:Y:S01]  /*0c30*/  FSETP.GEU.AND P2, PT, |R19|.reuse, 1.469367938527859385e-39, PT ;  /* 0x001000001300780b */ /* 0x040fe20003f4e200 */
[----:B------:R-:W-:Y:S01]  /*0c40*/  IMAD.U32 R14, RZ, RZ, UR9 ;  /* 0x00000009ff0e7e24 */ /* 0x000fe2000f8e00ff */
[----:B------:R-:W-:Y:S01]  /*0c50*/  LOP3.LUT R15, R2, 0x3ff00000, RZ, 0xfc, !PT ;  /* 0x3ff00000020f7812 */ /* 0x000fe200078efcff */
[----:B------:R-:W-:Y:S01]  /*0c60*/  IMAD.MOV.U32 R6, RZ, RZ, 0x1 ;  /* 0x00000001ff067424 */ /* 0x000fe200078e00ff */
[----:B------:R-:W-:Y:S01]  /*0c70*/  LOP3.LUT R2, R19, 0x7ff00000, RZ, 0xc0, !PT ;  /* 0x7ff0000013027812 */ /* 0x000fe200078ec0ff */
[----:B------:R-:W-:Y:S01]  /*0c80*/  IMAD.MOV.U32 R4, RZ, RZ, 0x1ca00000 ;  /* 0x1ca00000ff047424 */ /* 0x000fe200078e00ff */
[----:B------:R-:W-:Y:S01]  /*0c90*/  LOP3.LUT R5, R3, 0x7ff00000, RZ, 0xc0, !PT ;  /* 0x7ff0000003057812 */ /* 0x000fe200078ec0ff */
[----:B------:R-:W-:Y:S02]  /*0ca0*/  BSSY.RECONVERGENT B1, `(.L_x_208) ;  /* 0x000004e000017945 */ /* 0x000fe40003800200 */
[----:B------:R-:W-:Y:S01]  /*0cb0*/  @!P0 DMUL R14, R16, 8.98846567431157953865e+307 ;  /* 0x7fe00000100e8828 */ /* 0x000fe20000000000 */
[----:B------:R-:W-:-:S03]  /*0cc0*/  ISETP.GE.U32.AND P1, PT, R2, R5, PT ;  /* 0x000000050200720c */ /* 0x000fc60003f26070 */
[----:B------:R-:W-:Y:S01]  /*0cd0*/  @!P2 LOP3.LUT R21, R17, 0x7ff00000, RZ, 0xc0, !PT ;  /* 0x7ff000001115a812 */ /* 0x000fe200078ec0ff */
[----:B------:R-:W-:Y:S01]  /*0ce0*/  @!P2 IMAD.MOV.U32 R24, RZ, RZ, RZ ;  /* 0x000000ffff18a224 */ /* 0x000fe200078e00ff */
[----:B------:R-:W0:Y:S02]  /*0cf0*/  MUFU.RCP64H R7, R15 ;  /* 0x0000000f00077308 */ /* 0x000e240000001800 */
[----:B------:R-:W-:Y:S02]  /*0d00*/  @!P2 ISETP.GE.U32.AND P3, PT, R2, R21, PT ;  /* 0x000000150200a20c */ /* 0x000fe40003f66070 */
[----:B------:R-:W-:Y:S02]  /*0d10*/  @!P0 LOP3.LUT R5, R15, 0x7ff00000, RZ, 0xc0, !PT ;  /* 0x7ff000000f058812 */ /* 0x000fe400078ec0ff */
[----:B------:R-:W-:Y:S01]  /*0d20*/  @!P2 SEL R21, R4, 0x63400000, !P3 ;  /* 0x634000000415a807 */ /* 0x000fe20005800000 */
[----:B0-----:R-:W-:-:S08]  /*0d30*/  DFMA R22, R6, -R14, 1 ;  /* 0x3ff000000616742b */ /* 0x001fd0000000080e */
[----:B------:R-:W-:-:S08]  /*0d40*/  DFMA R22, R22, R22, R22 ;  /* 0x000000161616722b */ /* 0x000fd00000000016 */
[----:B------:R-:W-:Y:S01]  /*0d50*/  DFMA R22, R6, R22, R6 ;  /* 0x000000160616722b */ /* 0x000fe20000000006 */
[--C-:B------:R-:W-:Y:S02]  /*0d60*/  @!P2 LOP3.LUT R6, R21, 0x80000000, R19.reuse, 0xf8, !PT ;  /* 0x800000001506a812 */ /* 0x100fe400078ef813 */
[----:B------:R-:W-:Y:S02]  /*0d70*/  SEL R7, R4, 0x63400000, !P1 ;  /* 0x6340000004077807 */ /* 0x000fe40004800000 */
[----:B------:R-:W-:Y:S01]  /*0d80*/  @!P2 LOP3.LUT R25, R6, 0x100000, RZ, 0xfc, !PT ;  /* 0x001000000619a812 */ /* 0x000fe200078efcff */
[----:B------:R-:W-:Y:S02]  /*0d90*/  IMAD.MOV.U32 R6, RZ, RZ, R18 ;  /* 0x000000ffff067224 */ /* 0x000fe400078e0012 */
[----:B------:R-:W-:Y:S01]  /*0da0*/  DFMA R20, R22, -R14, 1 ;  /* 0x3ff000001614742b */ /* 0x000fe2000000080e */
[----:B------:R-:W-:-:S06]  /*0db0*/  LOP3.LUT R7, R7, 0x800fffff, R19, 0xf8, !PT ;  /* 0x800fffff07077812 */ /* 0x000fcc00078ef813 */
[----:B------:R-:W-:Y:S02]  /*0dc0*/  @!P2 DFMA R6, R6, 2, -R24 ;  /* 0x400000000606a82b */ /* 0x000fe40000000818 */
[----:B------:R-:W-:-:S08]  /*0dd0*/  DFMA R20, R22, R20, R22 ;  /* 0x000000141614722b */ /* 0x000fd00000000016 */
[----:B------:R-:W-:-:S08]  /*0de0*/  DMUL R22, R20, R6 ;  /* 0x0000000614167228 */ /* 0x000fd00000000000 */
[----:B------:R-:W-:-:S08]  /*0df0*/  DFMA R24, R22, -R14, R6 ;  /* 0x8000000e1618722b */ /* 0x000fd00000000006 */
[----:B------:R-:W-:Y:S01]  /*0e00*/  DFMA R24, R20, R24, R22 ;  /* 0x000000181418722b */ /* 0x000fe20000000016 */
[----:B------:R-:W-:Y:S01]  /*0e10*/  IMAD.MOV.U32 R20, RZ, RZ, R2 ;  /* 0x000000ffff147224 */ /* 0x000fe200078e0002 */
[----:B------:R-:W-:-:S05]  /*0e20*/  @!P2 LOP3.LUT R20, R7, 0x7ff00000, RZ, 0xc0, !PT ;  /* 0x7ff000000714a812 */ /* 0x000fca00078ec0ff */
[----:B------:R-:W-:-:S05]  /*0e30*/  VIADD R21, R20, 0xffffffff ;  /* 0xffffffff14157836 */ /* 0x000fca0000000000 */
[----:B------:R-:W-:Y:S01]  /*0e40*/  ISETP.GT.U32.AND P0, PT, R21, 0x7feffffe, PT ;  /* 0x7feffffe1500780c */ /* 0x000fe20003f04070 */
[----:B------:R-:W-:-:S05]  /*0e50*/  VIADD R21, R5, 0xffffffff ;  /* 0xffffffff05157836 */ /* 0x000fca0000000000 */
[----:B------:R-:W-:-:S13]  /*0e60*/  ISETP.GT.U32.OR P0, PT, R21, 0x7feffffe, P0 ;  /* 0x7feffffe1500780c */ /* 0x000fda0000704470 */
[----:B------:R-:W-:Y:S05]  /*0e70*/  @P0 BRA `(.L_x_209) ;  /* 0x00000000006c0947 */ /* 0x000fea0003800000 */
[----:B------:R-:W-:-:S04]  /*0e80*/  LOP3.LUT R19, R17, 0x7ff00000, RZ, 0xc0, !PT ;  /* 0x7ff0000011137812 */ /* 0x000fc800078ec0ff */
[CC--:B------:R-:W-:Y:S02]  /*0e90*/  VIADDMNMX R5, R2.reuse, -R19.reuse, 0xb9600000, !PT ;  /* 0xb960000002057446 */ /* 0x0c0fe40007800913 */
[----:B------:R-:W-:Y:S02]  /*0ea0*/  ISETP.GE.U32.AND P0, PT, R2, R19, PT ;  /* 0x000000130200720c */ /* 0x000fe40003f06070 */
[----:B------:R-:W-:Y:S02]  /*0eb0*/  VIMNMX R2, PT, PT, R5, 0x46a00000, PT ;  /* 0x46a0000005027848 */ /* 0x000fe40003fe0100 */
[----:B------:R-:W-:Y:S01]  /*0ec0*/  SEL R5, R4, 0x63400000, !P0 ;  /* 0x6340000004057807 */ /* 0x000fe20004000000 */
[----:B------:R-:W-:-:S04]  /*0ed0*/  IMAD.MOV.U32 R4, RZ, RZ, RZ ;  /* 0x000000ffff047224 */ /* 0x000fc800078e00ff */
[----:B------:R-:W-:-:S04]  /*0ee0*/  IMAD.IADD R2, R2, 0x1, -R5 ;  /* 0x0000000102027824 */ /* 0x000fc800078e0a05 */
[----:B------:R-:W-:-:S06]  /*0ef0*/  VIADD R5, R2, 0x7fe00000 ;  /* 0x7fe0000002057836 */ /* 0x000fcc0000000000 */
[----:B------:R-:W-:-:S10]  /*0f00*/  DMUL R22, R24, R4 ;  /* 0x0000000418167228 */ /* 0x000fd40000000000 */
[----:B------:R-:W-:-:S13]  /*0f10*/  FSETP.GTU.AND P0, PT, |R23|, 1.469367938527859385e-39, PT ;  /* 0x001000001700780b */ /* 0x000fda0003f0c200 */
[----:B------:R-:W-:Y:S05]  /*0f20*/  @P0 BRA `(.L_x_210) ;  /* 0x0000000000940947 */ /* 0x000fea0003800000 */
[----:B------:R-:W-:-:S06]  /*0f30*/  DFMA R6, R24, -R14, R6 ;  /* 0x8000000e1806722b */ /* 0x000fcc0000000006 */
[----:B------:R-:W-:-:S04]  /*0f40*/  IMAD.MOV.U32 R6, RZ, RZ, RZ ;  /* 0x000000ffff067224 */ /* 0x000fc800078e00ff */
[C---:B------:R-:W-:Y:S02]  /*0f50*/  FSETP.NEU.AND P0, PT, R7.reuse, RZ, PT ;  /* 0x000000ff0700720b */ /* 0x040fe40003f0d000 */
[----:B------:R-:W-:-:S04]  /*0f60*/  LOP3.LUT R15, R7, 0x80000000, R17, 0x48, !PT ;  /* 0x80000000070f7812 */ /* 0x000fc800078e4811 */
[----:B------:R-:W-:-:S07]  /*0f70*/  LOP3.LUT R7, R15, R5, RZ, 0xfc, !PT ;  /* 0x000000050f077212 */ /* 0x000fce00078efcff */
[----:B------:R-:W-:Y:S05]  /*0f80*/  @!P0 BRA `(.L_x_210) ;  /* 0x00000000007c8947 */ /* 0x000fea0003800000 */
[----:B------:R-:W-:Y:S01]  /*0f90*/  IMAD.MOV R5, RZ, RZ, -R2 ;  /* 0x000000ffff057224 */ /* 0x000fe200078e0a02 */
[----:B------:R-:W-:Y:S01]  /*0fa0*/  DMUL.RP R6, R24, R6 ;  /* 0x0000000618067228 */ /* 0x000fe20000008000 */
[----:B------:R-:W-:-:S06]  /*0fb0*/  IMAD.MOV.U32 R4, RZ, RZ, RZ ;  /* 0x000000ffff047224 */ /* 0x000fcc00078e00ff */
[----:B------:R-:W-:-:S03]  /*0fc0*/  DFMA R4, R22, -R4, R24 ;  /* 0x800000041604722b */ /* 0x000fc60000000018 */
[----:B------:R-:W-:-:S03]  /*0fd0*/  LOP3.LUT R15, R7, R15, RZ, 0x3c, !PT ;  /* 0x0000000f070f7212 */ /* 0x000fc600078e3cff */
[----:B------:R-:W-:-:S04]  /*0fe0*/  IADD3 R4, PT, PT, -R2, -0x43300000, RZ ;  /* 0xbcd0000002047810 */ /* 0x000fc80007ffe1ff */
[----:B------:R-:W-:-:S04]  /*0ff0*/  FSETP.NEU.AND P0, PT, |R5|, R4, PT ;  /* 0x000000040500720b */ /* 0x000fc80003f0d200 */
[----:B------:R-:W-:Y:S02]  /*1000*/  FSEL R22, R6, R22, !P0 ;  /* 0x0000001606167208 */ /* 0x000fe40004000000 */
[----:B------:R-:W-:Y:S01]  /*1010*/  FSEL R23, R15, R23, !P0 ;  /* 0x000000170f177208 */ /* 0x000fe20004000000 */
[----:B------:R-:W-:Y:S06]  /*1020*/  BRA `(.L_x_210) ;  /* 0x0000000000547947 */ /* 0x000fec0003800000 */
.L_x_209:
[----:B------:R-:W-:-:S14]  /*1030*/  DSETP.NAN.AND P0, PT, R18, R18, PT ;  /* 0x000000121200722a */ /* 0x000fdc0003f08000 */
[----:B------:R-:W-:Y:S05]  /*1040*/  @P0 BRA `(.L_x_211) ;  /* 0x0000000000440947 */ /* 0x000fea0003800000 */
[----:B------:R-:W-:-:S14]  /*1050*/  DSETP.NAN.AND P0, PT, R16, R16, PT ;  /* 0x000000101000722a */ /* 0x000fdc0003f08000 */
[----:B------:R-:W-:Y:S05]  /*1060*/  @P0 BRA `(.L_x_212) ;  /* 0x0000000000300947 */ /* 0x000fea0003800000 */
[----:B------:R-:W-:Y:S01]  /*1070*/  ISETP.NE.AND P0, PT, R20, R5, PT ;  /* 0x000000051400720c */ /* 0x000fe20003f05270 */
[----:B------:R-:W-:Y:S02]  /*1080*/  IMAD.MOV.U32 R22, RZ, RZ, 0x0 ;  /* 0x00000000ff167424 */ /* 0x000fe400078e00ff */
[----:B------:R-:W-:-:S10]  /*1090*/  IMAD.MOV.U32 R23, RZ, RZ, -0x80000 ;  /* 0xfff80000ff177424 */ /* 0x000fd400078e00ff */
[----:B------:R-:W-:Y:S05]  /*10a0*/  @!P0 BRA `(.L_x_210) ;  /* 0x0000000000348947 */ /* 0x000fea0003800000 */
[----:B------:R-:W-:Y:S02]  /*10b0*/  ISETP.NE.AND P0, PT, R20, 0x7ff00000, PT ;  /* 0x7ff000001400780c */ /* 0x000fe40003f05270 */
[----:B------:R-:W-:Y:S02]  /*10c0*/  LOP3.LUT R23, R19, 0x80000000, R17, 0x48, !PT ;  /* 0x8000000013177812 */ /* 0x000fe400078e4811 */
[----:B------:R-:W-:-:S13]  /*10d0*/  ISETP.EQ.OR P0, PT, R5, RZ, !P0 ;  /* 0x000000ff0500720c */ /* 0x000fda0004702670 */
[----:B------:R-:W-:Y:S01]  /*10e0*/  @P0 LOP3.LUT R2, R23, 0x7ff00000, RZ, 0xfc, !PT ;  /* 0x7ff0000017020812 */ /* 0x000fe200078efcff */
[----:B------:R-:W-:Y:S02]  /*10f0*/  @!P0 IMAD.MOV.U32 R22, RZ, RZ, RZ ;  /* 0x000000ffff168224 */ /* 0x000fe400078e00ff */
[----:B------:R-:W-:Y:S02]  /*1100*/  @P0 IMAD.MOV.U32 R22, RZ, RZ, RZ ;  /* 0x000000ffff160224 */ /* 0x000fe400078e00ff */
[----:B------:R-:W-:Y:S01]  /*1110*/  @P0 IMAD.MOV.U32 R23, RZ, RZ, R2 ;  /* 0x000000ffff170224 */ /* 0x000fe200078e0002 */
[----:B------:R-:W-:Y:S06]  /*1120*/  BRA `(.L_x_210) ;  /* 0x0000000000147947 */ /* 0x000fec0003800000 */
.L_x_212:
[----:B------:R-:W-:Y:S01]  /*1130*/  LOP3.LUT R23, R17, 0x80000, RZ, 0xfc, !PT ;  /* 0x0008000011177812 */ /* 0x000fe200078efcff */
[----:B------:R-:W-:Y:S01]  /*1140*/  IMAD.MOV.U32 R22, RZ, RZ, R16 ;  /* 0x000000ffff167224 */ /* 0x000fe200078e0010 */
[----:B------:R-:W-:Y:S06]  /*1150*/  BRA `(.L_x_210) ;  /* 0x0000000000087947 */ /* 0x000fec0003800000 */
.L_x_211:
[----:B------:R-:W-:Y:S01]  /*1160*/  LOP3.LUT R23, R19, 0x80000, RZ, 0xfc, !PT ;  /* 0x0008000013177812 */ /* 0x000fe200078efcff */
[----:B------:R-:W-:-:S07]  /*1170*/  IMAD.MOV.U32 R22, RZ, RZ, R18 ;  /* 0x000000ffff167224 */ /* 0x000fce00078e0012 */
.L_x_210:
[----:B------:R-:W-:Y:S05]  /*1180*/  BSYNC.RECONVERGENT B1 ;  /* 0x0000000000017941 */ /* 0x000fea0003800200 */
.L_x_208:
[----:B------:R-:W-:Y:S02]  /*1190*/  IMAD.MOV.U32 R4, RZ, RZ, R0 ;  /* 0x000000ffff047224 */ /* 0x000fe400078e0000 */
[----:B------:R-:W-:-:S04]  /*11a0*/  IMAD.MOV.U32 R5, RZ, RZ, 0x0 ;  /* 0x00000000ff057424 */ /* 0x000fc800078e00ff */
[----:B------:R-:W-:Y:S05]  /*11b0*/  RET.REL.NODEC R4 `(_ZN3cub18CUB_300001_SM_10006detail8for_each13static_kernelINS2_12policy_hub_t12policy_500_tElNS2_12op_wrapper_tIlN6thrust24THRUST_300001_SM_1000_NS8cuda_cub10generate_fIN13ThrustRunTime7getRandEEENS8_6detail15normal_iteratorINS8_10device_ptrIiEEEEEEEEvT0_T1_) ;  /* 0xffffffec04907950 */ /* 0x000fea0003c3ffff */
.L_x_213:
        /* <DEDUP_REMOVED lines=12> */
.L_x_223:


//--------------------- .text._ZN3cub18CUB_300001_SM_10006detail8for_each13static_kernelINS2_12policy_hub_t12policy_500_tElN6thrust24THRUST_300001_SM_1000_NS8cuda_cub10__tabulate7functorINS7_6detail15normal_iteratorINS7_10device_ptrIiEEEENS7_6system6detail7generic6detail22compute_sequence_valueIivEElEEEEvT0_T1_ --------------------------
	.section	.text._ZN3cub18CUB_300001_SM_10006detail8for_each13static_kernelINS2_12policy_hub_t12policy_500_tElN6thrust24THRUST_300001_SM_1000_NS8cuda_cub10__tabulate7functorINS7_6detail15normal_iteratorINS7_10device_ptrIiEEEENS7_6system6detail7generic6detail22compute_sequence_valueIivEElEEEEvT0_T1_,"ax",@progbits
	.align	128
        .global         _ZN3cub18CUB_300001_SM_10006detail8for_each13static_kernelINS2_12policy_hub_t12policy_500_tElN6thrust24THRUST_300001_SM_1000_NS8cuda_cub10__tabulate7functorINS7_6detail15normal_iteratorINS7_10device_ptrIiEEEENS7_6system6detail7generic6detail22compute_sequence_valueIivEElEEEEvT0_T1_
        .type           _ZN3cub18CUB_300001_SM_10006detail8for_each13static_kernelINS2_12policy_hub_t12policy_500_tElN6thrust24THRUST_300001_SM_1000_NS8cuda_cub10__tabulate7functorINS7_6detail15normal_iteratorINS7_10device_ptrIiEEEENS7_6system6detail7generic6detail22compute_sequence_valueIivEElEEEEvT0_T1_,@function
        .size           _ZN3cub18CUB_300001_SM_10006detail8for_each13static_kernelINS2_12policy_hub_t12policy_500_tElN6thrust24THRUST_300001_SM_1000_NS8cuda_cub10__tabulate7functorINS7_6detail15normal_iteratorINS7_10device_ptrIiEEEENS7_6system6detail7generic6detail22compute_sequence_valueIivEElEEEEvT0_T1_,(.L_x_236 - _ZN3cub18CUB_300001_SM_10006detail8for_each13static_kernelINS2_12policy_hub_t12policy_500_tElN6thrust24THRUST_300001_SM_1000_NS8cuda_cub10__tabulate7functorINS7_6detail15normal_iteratorINS7_10device_ptrIiEEEENS7_6system6detail7generic6detail22compute_sequence_valueIivEElEEEEvT0_T1_)
        .other          _ZN3cub18CUB_300001_SM_10006detail8for_each13static_kernelINS2_12policy_hub_t12policy_500_tElN6thrust24THRUST_300001_SM_1000_NS8cuda_cub10__tabulate7functorINS7_6detail15normal_iteratorINS7_10device_ptrIiEEEENS7_6system6detail7generic6detail22compute_sequence_valueIivEElEEEEvT0_T1_,@"STO_CUDA_ENTRY STV_DEFAULT"
_ZN3cub18CUB_300001_SM_10006detail8for_each13static_kernelINS2_12policy_hub_t12policy_500_tElN6thrust24THRUST_300001_SM_1000_NS8cuda_cub10__tabulate7functorINS7_6detail15normal_iteratorINS7_10device_ptrIiEEEENS7_6system6detail7generic6detail22compute_sequence_valueIivEElEEEEvT0_T1_:
.text._ZN3cub18CUB_300001_SM_10006detail8for_each13static_kernelINS2_12policy_hub_t12policy_500_tElN6thrust24THRUST_300001_SM_1000_NS8cuda_cub10__tabulate7functorINS7_6detail15normal_iteratorINS7_10device_ptrIiEEEENS7_6system6detail7generic6detail22compute_sequence_valueIivEElEEEEvT0_T1_:
        /* <DEDUP_REMOVED lines=11> */
[----:B------:R-:W1:Y:S01]  /*00b0*/  LDC.64 R6, c[0x0][0x390] ;  /* 0x0000e400ff067b82 */ /* 0x000e620000000a00 */
[----:B------:R-:W2:Y:S01]  /*00c0*/  LDCU.64 UR10, c[0x0][0x388] ;  /* 0x00007100ff0a77ac */ /* 0x000ea20008000a00 */
[----:B0-----:R-:W-:-:S05]  /*00d0*/  IADD3 R5, P0, PT, R0, UR4, RZ ;  /* 0x0000000400057c10 */ /* 0x001fca000ff1e0ff */
[----:B------:R-:W-:Y:S01]  /*00e0*/  IMAD.X R4, RZ, RZ, UR5, P0 ;  /* 0x00000005ff047e24 */ /* 0x000fe200080e06ff */
[C---:B--2---:R-:W-:Y:S01]  /*00f0*/  LEA R2, P0, R5.reuse, UR10, 0x2 ;  /* 0x0000000a05027c11 */ /* 0x044fe2000f8010ff */
[----:B------:R-:W-:-:S03]  /*0100*/  VIADD R0, R5, 0x100 ;  /* 0x0000010005007836 */ /* 0x000fc60000000000 */
[C---:B------:R-:W-:Y:S01]  /*0110*/  LEA.HI.X R3, R5.reuse, UR11, R4, 0x2, P0 ;  /* 0x0000000b05037c11 */ /* 0x040fe200080f1404 */
[-CC-:B-1----:R-:W-:Y:S02]  /*0120*/  IMAD R5, R5, R7.reuse, R6.reuse ;  /* 0x0000000705057224 */ /* 0x182fe400078e0206 */
[----:B------:R-:W-:-:S03]  /*0130*/  IMAD R7, R0, R7, R6 ;  /* 0x0000000700077224 */ /* 0x000fc600078e0206 */
[----:B------:R-:W-:Y:S04]  /*0140*/  STG.E desc[UR8][R2.64], R5 ;  /* 0x0000000502007986 */ /* 0x000fe8000c101908 */
[----:B------:R-:W-:Y:S01]  /*0150*/  STG.E desc[UR8][R2.64+0x400], R7 ;  /* 0x0004000702007986 */ /* 0x000fe2000c101908 */
[----:B------:R-:W-:Y:S05]  /*0160*/  EXIT ;  /* 0x000000000000794d */ /* 0x000fea0003800000 */
.L_x_214:
[----:B------:R-:W0:Y:S01]  /*0170*/  S2R R2, SR_TID.X ;  /* 0x0000000000027919 */ /* 0x000e220000002100 */
[----:B------:R-:W-:Y:S01]  /*0180*/  USHF.R.S32.HI UR7, URZ, 0x1f, UR6 ;  /* 0x0000001fff077899 */ /* 0x000fe20008011406 */
[----:B------:R-:W-:Y:S05]  /*0190*/  BSSY.RECONVERGENT B0, `(.L_x_215) ;  /* 0x0000011000007945 */ /* 0x000fea0003800200 */
[----:B------:R-:W-:Y:S02]  /*01a0*/  IMAD.U32 R3, RZ, RZ, UR7 ;  /* 0x00000007ff037e24 */ /* 0x000fe4000f8e00ff */
[----:B------:R-:W-:Y:S01]  /*01b0*/  IMAD.U32 R4, RZ, RZ, UR7 ;  /* 0x00000007ff047e24 */ /* 0x000fe2000f8e00ff */
[C---:B0-----:R-:W-:Y:S01]  /*01c0*/  ISETP.LT.U32.AND P0, PT, R2.reuse, UR6, PT ;  /* 0x0000000602007c0c */ /* 0x041fe2000bf01070 */
[----:B------:R-:W-:-:S03]  /*01d0*/  VIADD R0, R2, 0x100 ;  /* 0x0000010002007836 */ /* 0x000fc60000000000 */
[----:B------:R-:W-:Y:S02]  /*01e0*/  ISETP.GT.AND.EX P0, PT, R3, RZ, PT, P0 ;  /* 0x000000ff0300720c */ /* 0x000fe40003f04300 */
[----:B------:R-:W-:-:S04]  /*01f0*/  ISETP.LT.U32.AND P1, PT, R0, UR6, PT ;  /* 0x0000000600007c0c */ /* 0x000fc8000bf21070 */
[----:B------:R-:W-:-:S07]  /*0200*/  ISETP.GT.AND.EX P1, PT, R4, RZ, PT, P1 ;  /* 0x000000ff0400720c */ /* 0x000fce0003f24310 */
[----:B------:R-:W-:Y:S06]  /*0210*/  @!P0 BRA `(.L_x_216) ;  /* 0x0000000000208947 */ /* 0x000fec0003800000 */
[----:B------:R-:W0:Y:S01]  /*0220*/  LDC.64 R6, c[0x0][0x390] ;  /* 0x0000e400ff067b82 */ /* 0x000e220000000a00 */
[----:B------:R-:W1:Y:S01]  /*0230*/  LDCU.64 UR10, c[0x0][0x388] ;  /* 0x00007100ff0a77ac */ /* 0x000e620008000a00 */
[----:B------:R-:W-:-:S05]  /*0240*/  IADD3 R4, P0, PT, R2, UR4, RZ ;  /* 0x0000000402047c10 */ /* 0x000fca000ff1e0ff */
[----:B------:R-:W-:Y:S01]  /*0250*/  IMAD.X R3, RZ, RZ, UR5, P0 ;  /* 0x00000005ff037e24 */ /* 0x000fe200080e06ff */
[----:B-1----:R-:W-:-:S04]  /*0260*/  LEA R2, P0, R4, UR10, 0x2 ;  /* 0x0000000a04027c11 */ /* 0x002fc8000f8010ff */
[C---:B------:R-:W-:Y:S01]  /*0270*/  LEA.HI.X R3, R4.reuse, UR11, R3, 0x2, P0 ;  /* 0x0000000b04037c11 */ /* 0x040fe200080f1403 */
[----:B0-----:R-:W-:-:S05]  /*0280*/  IMAD R7, R4, R7, R6 ;  /* 0x0000000704077224 */ /* 0x001fca00078e0206 */
[----:B------:R0:W-:Y:S03]  /*0290*/  STG.E desc[UR8][R2.64], R7 ;  /* 0x0000000702007986 */ /* 0x0001e6000c101908 */
.L_x_216:
[----:B------:R-:W-:Y:S05]  /*02a0*/  BSYNC.RECONVERGENT B0 ;  /* 0x0000000000007941 */ /* 0x000fea0003800200 */
.L_x_215:
[----:B------:R-:W-:Y:S05]  /*02b0*/  @!P1 EXIT ;  /* 0x000000000000994d */ /* 0x000fea0003800000 */
[----:B------:R-:W1:Y:S01]  /*02c0*/  LDC.64 R4, c[0x0][0x390] ;  /* 0x0000e400ff047b82 */ /* 0x000e620000000a00 */
[----:B------:R-:W2:Y:S01]  /*02d0*/  LDCU.64 UR6, c[0x0][0x388] ;  /* 0x00007100ff0677ac */ /* 0x000ea20008000a00 */
[----:B------:R-:W-:-:S05]  /*02e0*/  IADD3 R0, P0, PT, R0, UR4, RZ ;  /* 0x0000000400007c10 */ /* 0x000fca000ff1e0ff */
[----:B0-----:R-:W-:Y:S01]  /*02f0*/  IMAD.X R3, RZ, RZ, UR5, P0 ;  /* 0x00000005ff037e24 */ /* 0x001fe200080e06ff */
[----:B--2---:R-:W-:-:S04]  /*0300*/  LEA R2, P0, R0, UR6, 0x2 ;  /* 0x0000000600027c11 */ /* 0x004fc8000f8010ff */
[C---:B------:R-:W-:Y:S01]  /*0310*/  LEA.HI.X R3, R0.reuse, UR7, R3, 0x2, P0 ;  /* 0x0000000700037c11 */ /* 0x040fe200080f1403 */
[----:B-1----:R-:W-:-:S05]  /*0320*/  IMAD R5, R0, R5, R4 ;  /* 0x0000000500057224 */ /* 0x002fca00078e0204 */
[----:B------:R-:W-:Y:S01]  /*0330*/  STG.E desc[UR8][R2.64], R5 ;  /* 0x0000000502007986 */ /* 0x000fe2000c101908 */
[----:B------:R-:W-:Y:S05]  /*0340*/  EXIT ;  /* 0x000000000000794d */ /* 0x000fea0003800000 */
.L_x_217:
        /* <DEDUP_REMOVED lines=11> */
.L_x_236:


//--------------------- .text._ZN3cub18CUB_300001_SM_10006detail8for_each13static_kernelINS2_12policy_hub_t12policy_500_tEmN6thrust24THRUST_300001_SM_1000_NS8cuda_cub20__uninitialized_fill7functorINS7_10device_ptrIiEEiEEEEvT0_T1_ --------------------------
	.section	.text._ZN3cub18CUB_300001_SM_10006detail8for_each13static_kernelINS2_12policy_hub_t12policy_500_tEmN6thrust24THRUST_300001_SM_1000_NS8cuda_cub20__uninitialized_fill7functorINS7_10device_ptrIiEEiEEEEvT0_T1_,"ax",@progbits
	.align	128
        .global         _ZN3cub18CUB_300001_SM_10006detail8for_each13static_kernelINS2_12policy_hub_t12policy_500_tEmN6thrust24THRUST_300001_SM_1000_NS8cuda_cub20__uninitialized_fill7functorINS7_10device_ptrIiEEiEEEEvT0_T1_
        .type           _ZN3cub18CUB_300001_SM_10006detail8for_each13static_kernelINS2_12policy_hub_t12policy_500_tEmN6thrust24THRUST_300001_SM_1000_NS8cuda_cub20__uninitialized_fill7functorINS7_10device_ptrIiEEiEEEEvT0_T1_,@function
        .size           _ZN3cub18CUB_300001_SM_10006detail8for_each13static_kernelINS2_12policy_hub_t12policy_500_tEmN6thrust24THRUST_300001_SM_1000_NS8cuda_cub20__uninitialized_fill7functorINS7_10device_ptrIiEEiEEEEvT0_T1_,(.L_x_237 - _ZN3cub18CUB_300001_SM_10006detail8for_each13static_kernelINS2_12policy_hub_t12policy_500_tEmN6thrust24THRUST_300001_SM_1000_NS8cuda_cub20__uninitialized_fill7functorINS7_10device_ptrIiEEiEEEEvT0_T1_)
        .other          _ZN3cub18CUB_300001_SM_10006detail8for_each13static_kernelINS2_12policy_hub_t12policy_500_tEmN6thrust24THRUST_300001_SM_1000_NS8cuda_cub20__uninitialized_fill7functorINS7_10device_ptrIiEEiEEEEvT0_T1_,@"STO_CUDA_ENTRY STV_DEFAULT"
_ZN3cub18CUB_300001_SM_10006detail8for_each13static_kernelINS2_12policy_hub_t12policy_500_tEmN6thrust24THRUST_300001_SM_1000_NS8cuda_cub20__uninitialized_fill7functorINS7_10device_ptrIiEEiEEEEvT0_T1_:
.text._ZN3cub18CUB_300001_SM_10006detail8for_each13static_kernelINS2_12policy_hub_t12policy_500_tEmN6thrust24THRUST_300001_SM_1000_NS8cuda_cub20__uninitialized_fill7functorINS7_10device_ptrIiEEiEEEEvT0_T1_:
        /* <DEDUP_REMOVED lines=8> */
[----:B------:R-:W-:-:S09]  /*0080*/  UISETP.GE.U32.AND.EX UP0, UPT, UR7, URZ, UPT, UP0 ;  /* 0x000000ff0700728c */ /* 0x000fd2000bf06100 */
        /* <DEDUP_REMOVED lines=11> */
.L_x_218:
[----:B------:R-:W0:Y:S01]  /*0140*/  S2R R0, SR_TID.X ;  /* 0x0000000000007919 */ /* 0x000e220000002100 */
[----:B------:R-:W-:Y:S01]  /*0150*/  IMAD.U32 R2, RZ, RZ, UR7 ;  /* 0x00000007ff027e24 */ /* 0x000fe2000f8e00ff */
[----:B------:R-:W1:Y:S01]  /*0160*/  LDCU.64 UR10, c[0x0][0x388] ;  /* 0x00007100ff0a77ac */ /* 0x000e620008000a00 */
[----:B------:R-:W-:Y:S01]  /*0170*/  IMAD.U32 R4, RZ, RZ, UR7 ;  /* 0x00000007ff047e24 */ /* 0x000fe2000f8e00ff */
[----:B0-----:R-:W-:-:S04]  /*0180*/  ISETP.LT.U32.AND P0, PT, R0, UR6, PT ;  /* 0x0000000600007c0c */ /* 0x001fc8000bf01070 */
[----:B------:R-:W-:Y:S01]  /*0190*/  ISETP.GT.U32.AND.EX P0, PT, R2, RZ, PT, P0 ;  /* 0x000000ff0200720c */ /* 0x000fe20003f04100 */
[C---:B------:R-:W-:Y:S01]  /*01a0*/  VIADD R2, R0.reuse, 0x100 ;  /* 0x0000010000027836 */ /* 0x040fe20000000000 */
[----:B------:R-:W-:-:S04]  /*01b0*/  IADD3 R0, P2, PT, R0, UR4, RZ ;  /* 0x0000000400007c10 */ /* 0x000fc8000ff5e0ff */
[----:B------:R-:W-:Y:S01]  /*01c0*/  ISETP.LT.U32.AND P1, PT, R2, UR6, PT ;  /* 0x0000000602007c0c */ /* 0x000fe2000bf21070 */
[----:B------:R-:W-:Y:S01]  /*01d0*/  IMAD.X R3, RZ, RZ, UR5, P2 ;  /* 0x00000005ff037e24 */ /* 0x000fe200090e06ff */
[----:B-1----:R-:W-:Y:S02]  /*01e0*/  LEA R2, P2, R0, UR10, 0x2 ;  /* 0x0000000a00027c11 */ /* 0x002fe4000f8410ff */
[----:B------:R-:W-:Y:S02]  /*01f0*/  ISETP.GT.U32.AND.EX P1, PT, R4, RZ, PT, P1 ;  /* 0x000000ff0400720c */ /* 0x000fe40003f24110 */
[----:B------:R-:W-:Y:S01]  /*0200*/  LEA.HI.X R3, R0, UR11, R3, 0x2, P2 ;  /* 0x0000000b00037c11 */ /* 0x000fe200090f1403 */
[----:B------:R-:W0:Y:S04]  /*0210*/  @P0 LDC R5, c[0x0][0x390] ;  /* 0x0000e400ff050b82 */ /* 0x000e280000000800 */
[----:B0-----:R0:W-:Y:S06]  /*0220*/  @P0 STG.E desc[UR8][R2.64], R5 ;  /* 0x0000000502000986 */ /* 0x0011ec000c101908 */
[----:B------:R-:W-:Y:S05]  /*0230*/  @!P1 EXIT ;  /* 0x000000000000994d */ /* 0x000fea0003800000 */
[----:B0-----:R-:W0:Y:S02]  /*0240*/  LDC R5, c[0x0][0x390] ;  /* 0x0000e400ff057b82 */ /* 0x001e240000000800 */
[----:B0-----:R-:W-:Y:S01]  /*0250*/  STG.E desc[UR8][R2.64+0x400], R5 ;  /* 0x0004000502007986 */ /* 0x001fe2000c101908 */
[----:B------:R-:W-:Y:S05]  /*0260*/  EXIT ;  /* 0x000000000000794d */ /* 0x000fea0003800000 */
.L_x_219:
        /* <DEDUP_REMOVED lines=9> */
.L_x_237:


//--------------------- .text._ZN3cub18CUB_300001_SM_10006detail11EmptyKernelIvEEvv --------------------------
	.section	.text._ZN3cub18CUB_300001_SM_10006detail11EmptyKernelIvEEvv,"ax",@progbits
	.align	128
        .global         _ZN3cub18CUB_300001_SM_10006detail11EmptyKernelIvEEvv
        .type           _ZN3cub18CUB_300001_SM_10006detail11EmptyKernelIvEEvv,@function
        .size           _ZN3cub18CUB_300001_SM_10006detail11EmptyKernelIvEEvv,(.L_x_238 - _ZN3cub18CUB_300001_SM_10006detail11EmptyKernelIvEEvv)
        .other          _ZN3cub18CUB_300001_SM_10006detail11EmptyKernelIvEEvv,@"STO_CUDA_ENTRY STV_DEFAULT"
_ZN3cub18CUB_300001_SM_10006detail11EmptyKernelIvEEvv:
.text._ZN3cub18CUB_300001_SM_10006detail11EmptyKernelIvEEvv:
[----:B------:R-:W-:Y:S01]  /*0000*/  LDC R1, c[0x0][0x37c] ;  /* 0x0000df00ff017b82 */ /* 0x000fe20000000800 */
[----:B------:R-:W-:Y:S05]  /*0010*/  EXIT ;  /* 0x000000000000794d */ /* 0x000fea0003800000 */
.L_x_220:
        /* <DEDUP_REMOVED lines=14> */
.L_x_238:


//--------------------- .nv.shared._ZN3cub18CUB_300001_SM_10006detail19adjacent_difference40DeviceAdjacentDifferenceDifferenceKernelINS2_10policy_hubIPiLb1EE9Policy500ES5_S5_N4cuda3std3__45minusIiEEliLb1ELb1EEEvT0_PT4_T1_T2_T3_ --------------------------
	.section	.nv.shared._ZN3cub18CUB_300001_SM_10006detail19adjacent_difference40DeviceAdjacentDifferenceDifferenceKernelINS2_10policy_hubIPiLb1EE9Policy500ES5_S5_N4cuda3std3__45minusIiEEliLb1ELb1EEEvT0_PT4_T1_T2_T3_,"aw",@nobits
	.sectionflags	@""
	.align	128
.nv.shared._ZN3cub18CUB_300001_SM_10006detail19adjacent_difference40DeviceAdjacentDifferenceDifferenceKernelINS2_10policy_hubIPiLb1EE9Policy500ES5_S5_N4cuda3std3__45minusIiEEliLb1ELb1EEEvT0_PT4_T1_T2_T3_:
	.zero		4736


//--------------------- .nv.shared.reserved.0     --------------------------
	.section	.nv.shared.reserved.0,"aw",@nobits
	.weak		__nv_reservedSMEM_offset_0_alias
	.size		__nv_reservedSMEM_offset_0_alias, 0, 64
	.other		__nv_reservedSMEM_offset_0_alias,@"STO_CUDA_RESERVED_SHARED STV_DEFAULT"
__nv_reservedSMEM_offset_0_alias:
	.zero		0
	.zero		64


//--------------------- .nv.global                --------------------------
	.section	.nv.global,"aw",@nobits
.nv.global:
	.type		_ZN30_INTERNAL_4ba5f758_4_k_cu_main6thrust24THRUST_300001_SM_1000_NS12placeholders2_8E,@object
	.size		_ZN30_INTERNAL_4ba5f758_4_k_cu_main6thrust24THRUST_300001_SM_1000_NS12placeholders2_8E,(_ZN30_INTERNAL_4ba5f758_4_k_cu_main4cuda3std3__432_GLOBAL__N__4ba5f758_4_k_cu_main6ignoreE - _ZN30_INTERNAL_4ba5f758_4_k_cu_main6thrust24THRUST_300001_SM_1000_NS12placeholders2_8E)
_ZN30_INTERNAL_4ba5f758_4_k_cu_main6thrust24THRUST_300001_SM_1000_NS12placeholders2_8E:
	.zero		1
	.type		_ZN30_INTERNAL_4ba5f758_4_k_cu_main4cuda3std3__432_GLOBAL__N__4ba5f758_4_k_cu_main6ignoreE,@object
	.size		_ZN30_INTERNAL_4ba5f758_4_k_cu_main4cuda3std3__432_GLOBAL__N__4ba5f758_4_k_cu_main6ignoreE,(_ZN30_INTERNAL_4ba5f758_4_k_cu_main4cuda3std6ranges3__45__cpo4dataE - _ZN30_INTERNAL_4ba5f758_4_k_cu_main4cuda3std3__432_GLOBAL__N__4ba5f758_4_k_cu_main6ignoreE)
_ZN30_INTERNAL_4ba5f758_4_k_cu_main4cuda3std3__432_GLOBAL__N__4ba5f758_4_k_cu_main6ignoreE:
	.zero		1
	.type		_ZN30_INTERNAL_4ba5f758_4_k_cu_main4cuda3std6ranges3__45__cpo4dataE,@object
	.size		_ZN30_INTERNAL_4ba5f758_4_k_cu_main4cuda3std6ranges3__45__cpo4dataE,(_ZN30_INTERNAL_4ba5f758_4_k_cu_main6thrust24THRUST_300001_SM_1000_NS6system3cpp3parE - _ZN30_INTERNAL_4ba5f758_4_k_cu_main4cuda3std6ranges3__45__cpo4dataE)
_ZN30_INTERNAL_4ba5f758_4_k_cu_main4cuda3std6ranges3__45__cpo4dataE:
	.zero		1
	.type		_ZN30_INTERNAL_4ba5f758_4_k_cu_main6thrust24THRUST_300001_SM_1000_NS6system3cpp3parE,@object
	.size		_ZN30_INTERNAL_4ba5f758_4_k_cu_main6thrust24THRUST_300001_SM_1000_NS6system3cpp3parE,(_ZN30_INTERNAL_4ba5f758_4_k_cu_main4cuda3std3__45__cpo5beginE - _ZN30_INTERNAL_4ba5f758_4_k_cu_main6thrust24THRUST_300001_SM_1000_NS6system3cpp3parE)
_ZN30_INTERNAL_4ba5f758_4_k_cu_main6thrust24THRUST_300001_SM_1000_NS6system3cpp3parE:
	.zero		1
	.type		_ZN30_INTERNAL_4ba5f758_4_k_cu_main4cuda3std3__45__cpo5beginE,@object
	.size		_ZN30_INTERNAL_4ba5f758_4_k_cu_main4cuda3std3__45__cpo5beginE,(_ZN30_INTERNAL_4ba5f758_4_k_cu_main4cuda3std6ranges3__45__cpo5beginE - _ZN30_INTERNAL_4ba5f758_4_k_cu_main4cuda3std3__45__cpo5beginE)
_ZN30_INTERNAL_4ba5f758_4_k_cu_main4cuda3std3__45__cpo5beginE:
	.zero		1
	.type		_ZN30_INTERNAL_4ba5f758_4_k_cu_main4cuda3std6ranges3__45__cpo5beginE,@object
	.size		_ZN30_INTERNAL_4ba5f758_4_k_cu_main4cuda3std6ranges3__45__cpo5beginE,(_ZN30_INTERNAL_4ba5f758_4_k_cu_main6thrust24THRUST_300001_SM_1000_NS6deviceE - _ZN30_INTERNAL_4ba5f758_4_k_cu_main4cuda3std6ranges3__45__cpo5beginE)
_ZN30_INTERNAL_4ba5f758_4_k_cu_main4cuda3std6ranges3__45__cpo5beginE:
	.zero		1
	.type		_ZN30_INTERNAL_4ba5f758_4_k_cu_main6thrust24THRUST_300001_SM_1000_NS6deviceE,@object
	.size		_ZN30_INTERNAL_4ba5f758_4_k_cu_main6thrust24THRUST_300001_SM_1000_NS6deviceE,(_ZN30_INTERNAL_4ba5f758_4_k_cu_main4cuda3std3__47nulloptE - _ZN30_INTERNAL_4ba5f758_4_k_cu_main6thrust24THRUST_300001_SM_1000_NS6deviceE)
_ZN30_INTERNAL_4ba5f758_4_k_cu_main6thrust24THRUST_300001_SM_1000_NS6deviceE:
	.zero		1
	.type		_ZN30_INTERNAL_4ba5f758_4_k_cu_main4cuda3std3__47nulloptE,@object
	.size		_ZN30_INTERNAL_4ba5f758_4_k_cu_main4cuda3std3__47nulloptE,(_ZN30_INTERNAL_4ba5f758_4_k_cu_main4cuda3std6ranges3__45__cpo8distanceE - _ZN30_INTERNAL_4ba5f758_4_k_cu_main4cuda3std3__47nulloptE)
_ZN30_INTERNAL_4ba5f758_4_k_cu_main4cuda3std3__47nulloptE:
	.zero		1
	.type		_ZN30_INTERNAL_4ba5f758_4_k_cu_main4cuda3std6ranges3__45__cpo8distanceE,@object
	.size		_ZN30_INTERNAL_4ba5f758_4_k_cu_main4cuda3std6ranges3__45__cpo8distanceE,(_ZN30_INTERNAL_4ba5f758_4_k_cu_main6thrust24THRUST_300001_SM_1000_NS12placeholders2_4E - _ZN30_INTERNAL_4ba5f758_4_k_cu_main4cuda3std6ranges3__45__cpo8distanceE)
_ZN30_INTERNAL_4ba5f758_4_k_cu_main4cuda3std6ranges3__45__cpo8distanceE:
	.zero		1
	.type		_ZN30_INTERNAL_4ba5f758_4_k_cu_main6thrust24THRUST_300001_SM_1000_NS12placeholders2_4E,@object
	.size		_ZN30_INTERNAL_4ba5f758_4_k_cu_main6thrust24THRUST_300001_SM_1000_NS12placeholders2_4E,(_ZN30_INTERNAL_4ba5f758_4_k_cu_main4cuda3std3__45__cpo6rbeginE - _ZN30_INTERNAL_4ba5f758_4_k_cu_main6thrust24THRUST_300001_SM_1000_NS12placeholders2_4E)
_ZN30_INTERNAL_4ba5f758_4_k_cu_main6thrust24THRUST_300001_SM_1000_NS12placeholders2_4E:
	.zero		1
	.type		_ZN30_INTERNAL_4ba5f758_4_k_cu_main4cuda3std3__45__cpo6rbeginE,@object
	.size		_ZN30_INTERNAL_4ba5f758_4_k_cu_main4cuda3std3__45__cpo6rbeginE,(_ZN30_INTERNAL_4ba5f758_4_k_cu_main4cuda3std6ranges3__45__cpo7advanceE - _ZN30_INTERNAL_4ba5f758_4_k_cu_main4cuda3std3__45__cpo6rbeginE)
_ZN30_INTERNAL_4ba5f758_4_k_cu_main4cuda3std3__45__cpo6rbeginE:
	.zero		1
	.type		_ZN30_INTERNAL_4ba5f758_4_k_cu_main4cuda3std6ranges3__45__cpo7advanceE,@object
	.size		_ZN30_INTERNAL_4ba5f758_4_k_cu_main4cuda3std6ranges3__45__cpo7advanceE,(_ZN30_INTERNAL_4ba5f758_4_k_cu_main6thrust24THRUST_300001_SM_1000_NS12placeholders3_10E - _ZN30_INTERNAL_4ba5f758_4_k_cu_main4cuda3std6ranges3__45__cpo7advanceE)
_ZN30_INTERNAL_4ba5f758_4_k_cu_main4cuda3std6ranges3__45__cpo7advanceE:
	.zero		1
	.type		_ZN30_INTERNAL_4ba5f758_4_k_cu_main6thrust24THRUST_300001_SM_1000_NS12placeholders3_10E,@object
	.size		_ZN30_INTERNAL_4ba5f758_4_k_cu_main6thrust24THRUST_300001_SM_1000_NS12placeholders3_10E,(_ZN30_INTERNAL_4ba5f758_4_k_cu_main4cuda3std3__48in_placeE - _ZN30_INTERNAL_4ba5f758_4_k_cu_main6thrust24THRUST_300001_SM_1000_NS12placeholders3_10E)
_ZN30_INTERNAL_4ba5f758_4_k_cu_main6thrust24THRUST_300001_SM_1000_NS12placeholders3_10E:
	.zero		1
	.type		_ZN30_INTERNAL_4ba5f758_4_k_cu_main4cuda3std3__48in_placeE,@object
	.size		_ZN30_INTERNAL_4ba5f758_4_k_cu_main4cuda3std3__48in_placeE,(_ZN30_INTERNAL_4ba5f758_4_k_cu_main4cuda3std6ranges3__45__cpo4sizeE - _ZN30_INTERNAL_4ba5f758_4_k_cu_main4cuda3std3__48in_placeE)
_ZN30_INTERNAL_4ba5f758_4_k_cu_main4cuda3std3__48in_placeE:
	.zero		1
	.type		_ZN30_INTERNAL_4ba5f758_4_k_cu_main4cuda3std6ranges3__45__cpo4sizeE,@object
	.size		_ZN30_INTERNAL_4ba5f758_4_k_cu_main4cuda3std6ranges3__45__cpo4sizeE,(_ZN30_INTERNAL_4ba5f758_4_k_cu_main6thrust24THRUST_300001_SM_1000_NS12placeholders2_2E - _ZN30_INTERNAL_4ba5f758_4_k_cu_main4cuda3std6ranges3__45__cpo4sizeE)
_ZN30_INTERNAL_4ba5f758_4_k_cu_main4cuda3std6ranges3__45__cpo4sizeE:
	.zero		1
	.type		_ZN30_INTERNAL_4ba5f758_4_k_cu_main6thrust24THRUST_300001_SM_1000_NS12placeholders2_2E,@object
	.size		_ZN30_INTERNAL_4ba5f758_4_k_cu_main6thrust24THRUST_300001_SM_1000_NS12placeholders2_2E,(_ZN30_INTERNAL_4ba5f758_4_k_cu_main4cuda3std3__45__cpo6cbeginE - _ZN30_INTERNAL_4ba5f758_4_k_cu_main6thrust24THRUST_300001_SM_1000_NS12placeholders2_2E)
_ZN30_INTERNAL_4ba5f758_4_k_cu_main6thrust24THRUST_300001_SM_1000_NS12placeholders2_2E:
	.zero		1
	.type		_ZN30_INTERNAL_4ba5f758_4_k_cu_main4cuda3std3__45__cpo6cbeginE,@object
	.size		_ZN30_INTERNAL_4ba5f758_4_k_cu_main4cuda3std3__45__cpo6cbeginE,(_ZN30_INTERNAL_4ba5f758_4_k_cu_main4cuda3std6ranges3__45__cpo6cbeginE - _ZN30_INTERNAL_4ba5f758_4_k_cu_main4cuda3std3__45__cpo6cbeginE)
_ZN30_INTERNAL_4ba5f758_4_k_cu_main4cuda3std3__45__cpo6cbeginE:
	.zero		1
	.type		_ZN30_INTERNAL_4ba5f758_4_k_cu_main4cuda3std6ranges3__45__cpo6cbeginE,@object
	.size		_ZN30_INTERNAL_4ba5f758_4_k_cu_main4cuda3std6ranges3__45__cpo6cbeginE,(_ZN30_INTERNAL_4ba5f758_4_k_cu_main6thrust24THRUST_300001_SM_1000_NS12placeholders2_6E - _ZN30_INTERNAL_4ba5f758_4_k_cu_main4cuda3std6ranges3__45__cpo6cbeginE)
_ZN30_INTERNAL_4ba5f758_4_k_cu_main4cuda3std6ranges3__45__cpo6cbeginE:
	.zero		1
	.type		_ZN30_INTERNAL_4ba5f758_4_k_cu_main6thrust24THRUST_300001_SM_1000_NS12placeholders2_6E,@object
	.size		_ZN30_INTERNAL_4ba5f758_4_k_cu_main6thrust24THRUST_300001_SM_1000_NS12placeholders2_6E,(_ZN30_INTERNAL_4ba5f758_4_k_cu_main4cuda3std3__45__cpo7crbeginE - _ZN30_INTERNAL_4ba5f758_4_k_cu_main6thrust24THRUST_300001_SM_1000_NS12placeholders2_6E)
_ZN30_INTERNAL_4ba5f758_4_k_cu_main6thrust24THRUST_300001_SM_1000_NS12placeholders2_6E:
	.zero		1
	.type		_ZN30_INTERNAL_4ba5f758_4_k_cu_main4cuda3std3__45__cpo7crbeginE,@object
	.size		_ZN30_INTERNAL_4ba5f758_4_k_cu_main4cuda3std3__45__cpo7crbeginE,(_ZN30_INTERNAL_4ba5f758_4_k_cu_main4cuda3std6ranges3__45__cpo4nextE - _ZN30_INTERNAL_4ba5f758_4_k_cu_main4cuda3std3__45__cpo7crbeginE)
_ZN30_INTERNAL_4ba5f758_4_k_cu_main4cuda3std3__45__cpo7crbeginE:
	.zero		1
	.type		_ZN30_INTERNAL_4ba5f758_4_k_cu_main4cuda3std6ranges3__45__cpo4nextE,@object
	.size		_ZN30_INTERNAL_4ba5f758_4_k_cu_main4cuda3std6ranges3__45__cpo4nextE,(_ZN30_INTERNAL_4ba5f758_4_k_cu_main4cuda3std6ranges3__45__cpo4swapE - _ZN30_INTERNAL_4ba5f758_4_k_cu_main4cuda3std6ranges3__45__cpo4nextE)
_ZN30_INTERNAL_4ba5f758_4_k_cu_main4cuda3std6ranges3__45__cpo4nextE:
	.zero		1
	.type		_ZN30_INTERNAL_4ba5f758_4_k_cu_main4cuda3std6ranges3__45__cpo4swapE,@object
	.size		_ZN30_INTERNAL_4ba5f758_4_k_cu_main4cuda3std6ranges3__45__cpo4swapE,(_ZN30_INTERNAL_4ba5f758_4_k_cu_main6thrust24THRUST_300001_SM_1000_NS8cuda_cub10par_nosyncE - _ZN30_INTERNAL_4ba5f758_4_k_cu_main4cuda3std6ranges3__45__cpo4swapE)
_ZN30_INTERNAL_4ba5f758_4_k_cu_main4cuda3std6ranges3__45__cpo4swapE:
	.zero		1
	.type		_ZN30_INTERNAL_4ba5f758_4_k_cu_main6thrust24THRUST_300001_SM_1000_NS8cuda_cub10par_nosyncE,@object
	.size		_ZN30_INTERNAL_4ba5f758_4_k_cu_main6thrust24THRUST_300001_SM_1000_NS8cuda_cub10par_nosyncE,(_ZN30_INTERNAL_4ba5f758_4_k_cu_main6thrust24THRUST_300001_SM_1000_NS3seqE - _ZN30_INTERNAL_4ba5f758_4_k_cu_main6thrust24THRUST_300001_SM_1000_NS8cuda_cub10par_nosyncE)
_ZN30_INTERNAL_4ba5f758_4_k_cu_main6thrust24THRUST_300001_SM_1000_NS8cuda_cub10par_nosyncE:
	.zero		1
	.type		_ZN30_INTERNAL_4ba5f758_4_k_cu_main6thrust24THRUST_300001_SM_1000_NS3seqE,@object
	.size		_ZN30_INTERNAL_4ba5f758_4_k_cu_main6thrust24THRUST_300001_SM_1000_NS3seqE,(_ZN30_INTERNAL_4ba5f758_4_k_cu_main4cuda3std3__420unreachable_sentinelE - _ZN30_INTERNAL_4ba5f758_4_k_cu_main6thrust24THRUST_300001_SM_1000_NS3seqE)
_ZN30_INTERNAL_4ba5f758_4_k_cu_main6thrust24THRUST_300001_SM_1000_NS3seqE:
	.zero		1
	.type		_ZN30_INTERNAL_4ba5f758_4_k_cu_main4cuda3std3__420unreachable_sentinelE,@object
	.size		_ZN30_INTERNAL_4ba5f758_4_k_cu_main4cuda3std3__420unreachable_sentinelE,(_ZN30_INTERNAL_4ba5f758_4_k_cu_main4cuda3std6ranges3__45__cpo5ssizeE - _ZN30_INTERNAL_4ba5f758_4_k_cu_main4cuda3std3__420unreachable_sentinelE)
_ZN30_INTERNAL_4ba5f758_4_k_cu_main4cuda3std3__420unreachable_sentinelE:
	.zero		1
	.type		_ZN30_INTERNAL_4ba5f758_4_k_cu_main4cuda3std6ranges3__45__cpo5ssizeE,@object
	.size		_ZN30_INTERNAL_4ba5f758_4_k_cu_main4cuda3std6ranges3__45__cpo5ssizeE,(_ZN30_INTERNAL_4ba5f758_4_k_cu_main6thrust24THRUST_300001_SM_1000_NS12placeholders2_3E - _ZN30_INTERNAL_4ba5f758_4_k_cu_main4cuda3std6ranges3__45__cpo5ssizeE)
_ZN30_INTERNAL_4ba5f758_4_k_cu_main4cuda3std6ranges3__45__cpo5ssizeE:
	.zero		1
	.type		_ZN30_INTERNAL_4ba5f758_4_k_cu_main6thrust24THRUST_300001_SM_1000_NS12placeholders2_3E,@object
	.size		_ZN30_INTERNAL_4ba5f758_4_k_cu_main6thrust24THRUST_300001_SM_1000_NS12placeholders2_3E,(_ZN30_INTERNAL_4ba5f758_4_k_cu_main4cuda3std3__45__cpo4cendE - _ZN30_INTERNAL_4ba5f758_4_k_cu_main6thrust24THRUST_300001_SM_1000_NS12placeholders2_3E)
_ZN30_INTERNAL_4ba5f758_4_k_cu_main6thrust24THRUST_300001_SM_1000_NS12placeholders2_3E:
	.zero		1
	.type		_ZN30_INTERNAL_4ba5f758_4_k_cu_main4cuda3std3__45__cpo4cendE,@object
	.size		_ZN30_INTERNAL_4ba5f758_4_k_cu_main4cuda3std3__45__cpo4cendE,(_ZN30_INTERNAL_4ba5f758_4_k_cu_main4cuda3std6ranges3__45__cpo4cendE - _ZN30_INTERNAL_4ba5f758_4_k_cu_main4cuda3std3__45__cpo4cendE)
_ZN30_INTERNAL_4ba5f758_4_k_cu_main4cuda3std3__45__cpo4cendE:
	.zero		1
	.type		_ZN30_INTERNAL_4ba5f758_4_k_cu_main4cuda3std6ranges3__45__cpo4cendE,@object
	.size		_ZN30_INTERNAL_4ba5f758_4_k_cu_main4cuda3std6ranges3__45__cpo4cendE,(_ZN30_INTERNAL_4ba5f758_4_k_cu_main6thrust24THRUST_300001_SM_1000_NS12placeholders2_7E - _ZN30_INTERNAL_4ba5f758_4_k_cu_main4cuda3std6ranges3__45__cpo4cendE)
_ZN30_INTERNAL_4ba5f758_4_k_cu_main4cuda3std6ranges3__45__cpo4cendE:
	.zero		1
	.type		_ZN30_INTERNAL_4ba5f758_4_k_cu_main6thrust24THRUST_300001_SM_1000_NS12placeholders2_7E,@object
	.size		_ZN30_INTERNAL_4ba5f758_4_k_cu_main6thrust24THRUST_300001_SM_1000_NS12placeholders2_7E,(_ZN30_INTERNAL_4ba5f758_4_k_cu_main4cuda3std3__45__cpo5crendE - _ZN30_INTERNAL_4ba5f758_4_k_cu_main6thrust24THRUST_300001_SM_1000_NS12placeholders2_7E)
_ZN30_INTERNAL_4ba5f758_4_k_cu_main6thrust24THRUST_300001_SM_1000_NS12placeholders2_7E:
	.zero		1
	.type		_ZN30_INTERNAL_4ba5f758_4_k_cu_main4cuda3std3__45__cpo5crendE,@object
	.size		_ZN30_INTERNAL_4ba5f758_4_k_cu_main4cuda3std3__45__cpo5crendE,(_ZN30_INTERNAL_4ba5f758_4_k_cu_main4cuda3std6ranges3__45__cpo4prevE - _ZN30_INTERNAL_4ba5f758_4_k_cu_main4cuda3std3__45__cpo5crendE)
_ZN30_INTERNAL_4ba5f758_4_k_cu_main4cuda3std3__45__cpo5crendE:
	.zero		1
	.type		_ZN30_INTERNAL_4ba5f758_4_k_cu_main4cuda3std6ranges3__45__cpo4prevE,@object
	.size		_ZN30_INTERNAL_4ba5f758_4_k_cu_main4cuda3std6ranges3__45__cpo4prevE,(_ZN30_INTERNAL_4ba5f758_4_k_cu_main4cuda3std6ranges3__45__cpo9iter_moveE - _ZN30_INTERNAL_4ba5f758_4_k_cu_main4cuda3std6ranges3__45__cpo4prevE)
_ZN30_INTERNAL_4ba5f758_4_k_cu_main4cuda3std6ranges3__45__cpo4prevE:
	.zero		1
	.type		_ZN30_INTERNAL_4ba5f758_4_k_cu_main4cuda3std6ranges3__45__cpo9iter_moveE,@object
	.size		_ZN30_INTERNAL_4ba5f758_4_k_cu_main4cuda3std6ranges3__45__cpo9iter_moveE,(_ZN30_INTERNAL_4ba5f758_4_k_cu_main6thrust24THRUST_300001_SM_1000_NS6system6detail10sequential3seqE - _ZN30_INTERNAL_4ba5f758_4_k_cu_main4cuda3std6ranges3__45__cpo9iter_moveE)
_ZN30_INTERNAL_4ba5f758_4_k_cu_main4cuda3std6ranges3__45__cpo9iter_moveE:
	.zero		1
	.type		_ZN30_INTERNAL_4ba5f758_4_k_cu_main6thrust24THRUST_300001_SM_1000_NS6system6detail10sequential3seqE,@object
	.size		_ZN30_INTERNAL_4ba5f758_4_k_cu_main6thrust24THRUST_300001_SM_1000_NS6system6detail10sequential3seqE,(_ZN30_INTERNAL_4ba5f758_4_k_cu_main6thrust24THRUST_300001_SM_1000_NS12placeholders2_9E - _ZN30_INTERNAL_4ba5f758_4_k_cu_main6thrust24THRUST_300001_SM_1000_NS6system6detail10sequential3seqE)
_ZN30_INTERNAL_4ba5f758_4_k_cu_main6thrust24THRUST_300001_SM_1000_NS6system6detail10sequential3seqE:
	.zero		1
	.type		_ZN30_INTERNAL_4ba5f758_4_k_cu_main6thrust24THRUST_300001_SM_1000_NS12placeholders2_9E,@object
	.size		_ZN30_INTERNAL_4ba5f758_4_k_cu_main6thrust24THRUST_300001_SM_1000_NS12placeholders2_9E,(_ZN30_INTERNAL_4ba5f758_4_k_cu_main4cuda3std3__419piecewise_constructE - _ZN30_INTERNAL_4ba5f758_4_k_cu_main6thrust24THRUST_300001_SM_1000_NS12placeholders2_9E)
_ZN30_INTERNAL_4ba5f758_4_k_cu_main6thrust24THRUST_300001_SM_1000_NS12placeholders2_9E:
	.zero		1
	.type		_ZN30_INTERNAL_4ba5f758_4_k_cu_main4cuda3std3__419piecewise_constructE,@object
	.size		_ZN30_INTERNAL_4ba5f758_4_k_cu_main4cuda3std3__419piecewise_constructE,(_ZN30_INTERNAL_4ba5f758_4_k_cu_main4cuda3std6ranges3__45__cpo5cdataE - _ZN30_INTERNAL_4ba5f758_4_k_cu_main4cuda3std3__419piecewise_constructE)
_ZN30_INTERNAL_4ba5f758_4_k_cu_main4cuda3std3__419piecewise_constructE:
	.zero		1
	.type		_ZN30_INTERNAL_4ba5f758_4_k_cu_main4cuda3std6ranges3__45__cpo5cdataE,@object
	.size		_ZN30_INTERNAL_4ba5f758_4_k_cu_main4cuda3std6ranges3__45__cpo5cdataE,(_ZN30_INTERNAL_4ba5f758_4_k_cu_main6thrust24THRUST_300001_SM_1000_NS12placeholders2_1E - _ZN30_INTERNAL_4ba5f758_4_k_cu_main4cuda3std6ranges3__45__cpo5cdataE)
_ZN30_INTERNAL_4ba5f758_4_k_cu_main4cuda3std6ranges3__45__cpo5cdataE:
	.zero		1
	.type		_ZN30_INTERNAL_4ba5f758_4_k_cu_main6thrust24THRUST_300001_SM_1000_NS12placeholders2_1E,@object
	.size		_ZN30_INTERNAL_4ba5f758_4_k_cu_main6thrust24THRUST_300001_SM_1000_NS12placeholders2_1E,(_ZN30_INTERNAL_4ba5f758_4_k_cu_main4cuda3std3__45__cpo3endE - _ZN30_INTERNAL_4ba5f758_4_k_cu_main6thrust24THRUST_300001_SM_1000_NS12placeholders2_1E)
_ZN30_INTERNAL_4ba5f758_4_k_cu_main6thrust24THRUST_300001_SM_1000_NS12placeholders2_1E:
	.zero		1
	.type		_ZN30_INTERNAL_4ba5f758_4_k_cu_main4cuda3std3__45__cpo3endE,@object
	.size		_ZN30_INTERNAL_4ba5f758_4_k_cu_main4cuda3std3__45__cpo3endE,(_ZN30_INTERNAL_4ba5f758_4_k_cu_main4cuda3std6ranges3__45__cpo3endE - _ZN30_INTERNAL_4ba5f758_4_k_cu_main4cuda3std3__45__cpo3endE)
_ZN30_INTERNAL_4ba5f758_4_k_cu_main4cuda3std3__45__cpo3endE:
	.zero		1
	.type		_ZN30_INTERNAL_4ba5f758_4_k_cu_main4cuda3std6ranges3__45__cpo3endE,@object
	.size		_ZN30_INTERNAL_4ba5f758_4_k_cu_main4cuda3std6ranges3__45__cpo3endE,(_ZN30_INTERNAL_4ba5f758_4_k_cu_main6thrust24THRUST_300001_SM_1000_NS12placeholders2_5E - _ZN30_INTERNAL_4ba5f758_4_k_cu_main4cuda3std6ranges3__45__cpo3endE)
_ZN30_INTERNAL_4ba5f758_4_k_cu_main4cuda3std6ranges3__45__cpo3endE:
	.zero		1
	.type		_ZN30_INTERNAL_4ba5f758_4_k_cu_main6thrust24THRUST_300001_SM_1000_NS12placeholders2_5E,@object
	.size		_ZN30_INTERNAL_4ba5f758_4_k_cu_main6thrust24THRUST_300001_SM_1000_NS12placeholders2_5E,(_ZN30_INTERNAL_4ba5f758_4_k_cu_main4cuda3std3__45__cpo4rendE - _ZN30_INTERNAL_4ba5f758_4_k_cu_main6thrust24THRUST_300001_SM_1000_NS12placeholders2_5E)
_ZN30_INTERNAL_4ba5f758_4_k_cu_main6thrust24THRUST_300001_SM_1000_NS12placeholders2_5E:
	.zero		1
	.type		_ZN30_INTERNAL_4ba5f758_4_k_cu_main4cuda3std3__45__cpo4rendE,@object
	.size		_ZN30_INTERNAL_4ba5f758_4_k_cu_main4cuda3std3__45__cpo4rendE,(_ZN30_INTERNAL_4ba5f758_4_k_cu_main4cuda3std6ranges3__45__cpo9iter_swapE - _ZN30_INTERNAL_4ba5f758_4_k_cu_main4cuda3std3__45__cpo4rendE)
_ZN30_INTERNAL_4ba5f758_4_k_cu_main4cuda3std3__45__cpo4rendE:
	.zero		1
	.type		_ZN30_INTERNAL_4ba5f758_4_k_cu_main4cuda3std6ranges3__45__cpo9iter_swapE,@object
	.size		_ZN30_INTERNAL_4ba5f758_4_k_cu_main4cuda3std6ranges3__45__cpo9iter_swapE,(_ZN30_INTERNAL_4ba5f758_4_k_cu_main4cuda3std3__48unexpectE - _ZN30_INTERNAL_4ba5f758_4_k_cu_main4cuda3std6ranges3__45__cpo9iter_swapE)
_ZN30_INTERNAL_4ba5f758_4_k_cu_main4cuda3std6ranges3__45__cpo9iter_swapE:
	.zero		1
	.type		_ZN30_INTERNAL_4ba5f758_4_k_cu_main4cuda3std3__48unexpectE,@object
	.size		_ZN30_INTERNAL_4ba5f758_4_k_cu_main4cuda3std3__48unexpectE,(_ZN30_INTERNAL_4ba5f758_4_k_cu_main6thrust24THRUST_300001_SM_1000_NS8cuda_cub3parE - _ZN30_INTERNAL_4ba5f758_4_k_cu_main4cuda3std3__48unexpectE)
_ZN30_INTERNAL_4ba5f758_4_k_cu_main4cuda3std3__48unexpectE:
	.zero		1
	.type		_ZN30_INTERNAL_4ba5f758_4_k_cu_main6thrust24THRUST_300001_SM_1000_NS8cuda_cub3parE,@object
	.size		_ZN30_INTERNAL_4ba5f758_4_k_cu_main6thrust24THRUST_300001_SM_1000_NS8cuda_cub3parE,(.L_29 - _ZN30_INTERNAL_4ba5f758_4_k_cu_main6thrust24THRUST_300001_SM_1000_NS8cuda_cub3parE)
_ZN30_INTERNAL_4ba5f758_4_k_cu_main6thrust24THRUST_300001_SM_1000_NS8cuda_cub3parE:
	.zero		1
.L_29:


//--------------------- .nv.shared._ZN3cub18CUB_300001_SM_10006detail19adjacent_difference34DeviceAdjacentDifferenceInitKernelINS2_19AgentDifferenceInitIPiilLb1EEES5_ilEEvT0_PT1_T2_i --------------------------
	.section	.nv.shared._ZN3cub18CUB_300001_SM_10006detail19adjacent_difference34DeviceAdjacentDifferenceInitKernelINS2_19AgentDifferenceInitIPiilLb1EEES5_ilEEvT0_PT1_T2_i,"aw",@nobits
	.sectionflags	@""
	.align	128
	.zero		1024


//--------------------- .nv.shared._ZN3cub18CUB_300001_SM_10006detail19adjacent_difference40DeviceAdjacentDifferenceDifferenceKernelINS2_10policy_hubIPiLb1EE9Policy500ES5_S5_N4cuda3std3__45minusIiEEiiLb1ELb1EEEvT0_PT4_T1_T2_T3_ --------------------------
	.section	.nv.shared._ZN3cub18CUB_300001_SM_10006detail19adjacent_difference40DeviceAdjacentDifferenceDifferenceKernelINS2_10policy_hubIPiLb1EE9Policy500ES5_S5_N4cuda3std3__45minusIiEEiiLb1ELb1EEEvT0_PT4_T1_T2_T3_,"aw",@nobits
	.sectionflags	@""
	.align	128
.nv.shared._ZN3cub18CUB_300001_SM_10006detail19adjacent_difference40DeviceAdjacentDifferenceDifferenceKernelINS2_10policy_hubIPiLb1EE9Policy500ES5_S5_N4cuda3std3__45minusIiEEiiLb1ELb1EEEvT0_PT4_T1_T2_T3_:
	.zero		4736


//--------------------- .nv.shared._ZN3cub18CUB_300001_SM_10006detail19adjacent_difference34DeviceAdjacentDifferenceInitKernelINS2_19AgentDifferenceInitIPiiiLb1EEES5_iiEEvT0_PT1_T2_i --------------------------
	.section	.nv.shared._ZN3cub18CUB_300001_SM_10006detail19adjacent_difference34DeviceAdjacentDifferenceInitKernelINS2_19AgentDifferenceInitIPiiiLb1EEES5_iiEEvT0_PT1_T2_i,"aw",@nobits
	.sectionflags	@""
	.align	128
	.zero		1024


//--------------------- .nv.shared._ZN3cub18CUB_300001_SM_10006detail19adjacent_difference40DeviceAdjacentDifferenceDifferenceKernelINS2_10policy_hubIPiLb0EE9Policy500ES5_S5_N4cuda3std3__45minusIiEEliLb0ELb1EEEvT0_PT4_T1_T2_T3_ --------------------------
	.section	.nv.shared._ZN3cub18CUB_300001_SM_10006detail19adjacent_difference40DeviceAdjacentDifferenceDifferenceKernelINS2_10policy_hubIPiLb0EE9Policy500ES5_S5_N4cuda3std3__45minusIiEEliLb0ELb1EEEvT0_PT4_T1_T2_T3_,"aw",@nobits
	.sectionflags	@""
	.align	128
.nv.shared._ZN3cub18CUB_300001_SM_10006detail19adjacent_difference40DeviceAdjacentDifferenceDifferenceKernelINS2_10policy_hubIPiLb0EE9Policy500ES5_S5_N4cuda3std3__45minusIiEEliLb0ELb1EEEvT0_PT4_T1_T2_T3_:
	.zero		4736


//--------------------- .nv.shared._ZN3cub18CUB_300001_SM_10006detail19adjacent_difference40DeviceAdjacentDifferenceDifferenceKernelINS2_10policy_hubIPiLb0EE9Policy500ES5_S5_N4cuda3std3__45minusIiEEiiLb0ELb1EEEvT0_PT4_T1_T2_T3_ --------------------------
	.section	.nv.shared._ZN3cub18CUB_300001_SM_10006detail19adjacent_difference40DeviceAdjacentDifferenceDifferenceKernelINS2_10policy_hubIPiLb0EE9Policy500ES5_S5_N4cuda3std3__45minusIiEEiiLb0ELb1EEEvT0_PT4_T1_T2_T3_,"aw",@nobits
	.sectionflags	@""
	.align	128
.nv.shared._ZN3cub18CUB_300001_SM_10006detail19adjacent_difference40DeviceAdjacentDifferenceDifferenceKernelINS2_10policy_hubIPiLb0EE9Policy500ES5_S5_N4cuda3std3__45minusIiEEiiLb0ELb1EEEvT0_PT4_T1_T2_T3_:
	.zero		4736


//--------------------- .nv.shared._ZN3cub18CUB_300001_SM_10006detail9transform16transform_kernelINS2_10policy_hubILb0EN4cuda3std3__45tupleIJN6thrust24THRUST_300001_SM_1000_NS6detail15normal_iteratorINSA_10device_ptrIiEEEESF_EEEE10policy1000ElNS7_7modulusIiEESF_JPiSL_EEEvT0_iT1_T2_DpNS2_10kernel_argIT3_EE --------------------------
	.section	.nv.shared._ZN3cub18CUB_300001_SM_10006detail9transform16transform_kernelINS2_10policy_hubILb0EN4cuda3std3__45tupleIJN6thrust24THRUST_300001_SM_1000_NS6detail15normal_iteratorINSA_10device_ptrIiEEEESF_EEEE10policy1000ElNS7_7modulusIiEESF_JPiSL_EEEvT0_iT1_T2_DpNS2_10kernel_argIT3_EE,"aw",@nobits
	.sectionflags	@""
	.align	128
.nv.shared._ZN3cub18CUB_300001_SM_10006detail9transform16transform_kernelINS2_10policy_hubILb0EN4cuda3std3__45tupleIJN6thrust24THRUST_300001_SM_1000_NS6detail15normal_iteratorINSA_10device_ptrIiEEEESF_EEEE10policy1000ElNS7_7modulusIiEESF_JPiSL_EEEvT0_iT1_T2_DpNS2_10kernel_argIT3_EE:
	.zero		1152


//--------------------- .nv.shared._ZN3cub18CUB_300001_SM_10006detail9transform16transform_kernelINS2_10policy_hubILb0EN4cuda3std3__45tupleIJN6thrust24THRUST_300001_SM_1000_NS6detail15normal_iteratorINSA_10device_ptrIiEEEESF_EEEE10policy1000EiNS7_7modulusIiEESF_JPiSL_EEEvT0_iT1_T2_DpNS2_10kernel_argIT3_EE --------------------------
	.section	.nv.shared._ZN3cub18CUB_300001_SM_10006detail9transform16transform_kernelINS2_10policy_hubILb0EN4cuda3std3__45tupleIJN6thrust24THRUST_300001_SM_1000_NS6detail15normal_iteratorINSA_10device_ptrIiEEEESF_EEEE10policy1000EiNS7_7modulusIiEESF_JPiSL_EEEvT0_iT1_T2_DpNS2_10kernel_argIT3_EE,"aw",@nobits
	.sectionflags	@""
	.align	128
.nv.shared._ZN3cub18CUB_300001_SM_10006detail9transform16transform_kernelINS2_10policy_hubILb0EN4cuda3std3__45tupleIJN6thrust24THRUST_300001_SM_1000_NS6detail15normal_iteratorINSA_10device_ptrIiEEEESF_EEEE10policy1000EiNS7_7modulusIiEESF_JPiSL_EEEvT0_iT1_T2_DpNS2_10kernel_argIT3_EE:
	.zero		1152


//--------------------- .nv.shared._ZN3cub18CUB_300001_SM_10006detail9transform16transform_kernelINS2_10policy_hubILb1EN4cuda3std3__45tupleIJN6thrust24THRUST_300001_SM_1000_NS6detail15normal_iteratorINSA_10device_ptrIiEEEEEEEE10policy1000ElN13ThrustRunTime3DopESF_JPiEEEvT0_iT1_T2_DpNS2_10kernel_argIT3_EE --------------------------
	.section	.nv.shared._ZN3cub18CUB_300001_SM_10006detail9transform16transform_kernelINS2_10policy_hubILb1EN4cuda3std3__45tupleIJN6thrust24THRUST_300001_SM_1000_NS6detail15normal_iteratorINSA_10device_ptrIiEEEEEEEE10policy1000ElN13ThrustRunTime3DopESF_JPiEEEvT0_iT1_T2_DpNS2_10kernel_argIT3_EE,"aw",@nobits
	.sectionflags	@""
	.align	128
	.zero		1024


//--------------------- .nv.shared._ZN3cub18CUB_300001_SM_10006detail9transform16transform_kernelINS2_10policy_hubILb1EN4cuda3std3__45tupleIJN6thrust24THRUST_300001_SM_1000_NS6detail15normal_iteratorINSA_10device_ptrIiEEEEEEEE10policy1000EiN13ThrustRunTime3DopESF_JPiEEEvT0_iT1_T2_DpNS2_10kernel_argIT3_EE --------------------------
	.section	.nv.shared._ZN3cub18CUB_300001_SM_10006detail9transform16transform_kernelINS2_10policy_hubILb1EN4cuda3std3__45tupleIJN6thrust24THRUST_300001_SM_1000_NS6detail15normal_iteratorINSA_10device_ptrIiEEEEEEEE10policy1000EiN13ThrustRunTime3DopESF_JPiEEEvT0_iT1_T2_DpNS2_10kernel_argIT3_EE,"aw",@nobits
	.sectionflags	@""
	.align	128
	.zero		1024


//--------------------- .nv.shared._ZN3cub18CUB_300001_SM_10006detail8for_each13static_kernelINS2_12policy_hub_t12policy_500_tElN6thrust24THRUST_300001_SM_1000_NS8cuda_cub6__fill7functorINS7_6detail15normal_iteratorINS7_10device_ptrIiEEEEiEEEEvT0_T1_ --------------------------
	.section	.nv.shared._ZN3cub18CUB_300001_SM_10006detail8for_each13static_kernelINS2_12policy_hub_t12policy_500_tElN6thrust24THRUST_300001_SM_1000_NS8cuda_cub6__fill7functorINS7_6detail15normal_iteratorINS7_10device_ptrIiEEEEiEEEEvT0_T1_,"aw",@nobits
	.sectionflags	@""
	.align	128
	.zero		1024


//--------------------- .nv.shared._ZN3cub18CUB_300001_SM_10006detail8for_each13static_kernelINS2_12policy_hub_t12policy_500_tElNS2_12op_wrapper_tIlN6thrust24THRUST_300001_SM_1000_NS8cuda_cub10generate_fIN13ThrustRunTime7getRandEEENS8_6detail15normal_iteratorINS8_10device_ptrIiEEEEEEEEvT0_T1_ --------------------------
	.section	.nv.shared._ZN3cub18CUB_300001_SM_10006detail8for_each13static_kernelINS2_12policy_hub_t12policy_500_tElNS2_12op_wrapper_tIlN6thrust24THRUST_300001_SM_1000_NS8cuda_cub10generate_fIN13ThrustRunTime7getRandEEENS8_6detail15normal_iteratorINS8_10device_ptrIiEEEEEEEEvT0_T1_,"aw",@nobits
	.sectionflags	@""
	.align	128
	.zero		1024


//--------------------- .nv.shared._ZN3cub18CUB_300001_SM_10006detail8for_each13static_kernelINS2_12policy_hub_t12policy_500_tElN6thrust24THRUST_300001_SM_1000_NS8cuda_cub10__tabulate7functorINS7_6detail15normal_iteratorINS7_10device_ptrIiEEEENS7_6system6detail7generic6detail22compute_sequence_valueIivEElEEEEvT0_T1_ --------------------------
	.section	.nv.shared._ZN3cub18CUB_300001_SM_10006detail8for_each13static_kernelINS2_12policy_hub_t12policy_500_tElN6thrust24THRUST_300001_SM_1000_NS8cuda_cub10__tabulate7functorINS7_6detail15normal_iteratorINS7_10device_ptrIiEEEENS7_6system6detail7generic6detail22compute_sequence_valueIivEElEEEEvT0_T1_,"aw",@nobits
	.sectionflags	@""
	.align	128
	.zero		1024


//--------------------- .nv.shared._ZN3cub18CUB_300001_SM_10006detail8for_each13static_kernelINS2_12policy_hub_t12policy_500_tEmN6thrust24THRUST_300001_SM_1000_NS8cuda_cub20__uninitialized_fill7functorINS7_10device_ptrIiEEiEEEEvT0_T1_ --------------------------
	.section	.nv.shared._ZN3cub18CUB_300001_SM_10006detail8for_each13static_kernelINS2_12policy_hub_t12policy_500_tEmN6thrust24THRUST_300001_SM_1000_NS8cuda_cub20__uninitialized_fill7functorINS7_10device_ptrIiEEiEEEEvT0_T1_,"aw",@nobits
	.sectionflags	@""
	.align	128
	.zero		1024


//--------------------- .nv.shared._ZN3cub18CUB_300001_SM_10006detail11EmptyKernelIvEEvv --------------------------
	.section	.nv.shared._ZN3cub18CUB_300001_SM_10006detail11EmptyKernelIvEEvv,"aw",@nobits
	.sectionflags	@""
	.align	128
	.zero		1024


//--------------------- .nv.constant0._ZN3cub18CUB_300001_SM_10006detail19adjacent_difference40DeviceAdjacentDifferenceDifferenceKernelINS2_10policy_hubIPiLb1EE9Policy500ES5_S5_N4cuda3std3__45minusIiEEliLb1ELb1EEEvT0_PT4_T1_T2_T3_ --------------------------
	.section	.nv.constant0._ZN3cub18CUB_300001_SM_10006detail19adjacent_difference40DeviceAdjacentDifferenceDifferenceKernelINS2_10policy_hubIPiLb1EE9Policy500ES5_S5_N4cuda3std3__45minusIiEEliLb1ELb1EEEvT0_PT4_T1_T2_T3_,"a",@progbits
	.sectionflags	@""
	.align	4
.nv.constant0._ZN3cub18CUB_300001_SM_10006detail19adjacent_difference40DeviceAdjacentDifferenceDifferenceKernelINS2_10policy_hubIPiLb1EE9Policy500ES5_S5_N4cuda3std3__45minusIiEEliLb1ELb1EEEvT0_PT4_T1_T2_T3_:
	.zero		936


//--------------------- .nv.constant0._ZN3cub18CUB_300001_SM_10006detail19adjacent_difference34DeviceAdjacentDifferenceInitKernelINS2_19AgentDifferenceInitIPiilLb1EEES5_ilEEvT0_PT1_T2_i --------------------------
	.section	.nv.constant0._ZN3cub18CUB_300001_SM_10006detail19adjacent_difference34DeviceAdjacentDifferenceInitKernelINS2_19AgentDifferenceInitIPiilLb1EEES5_ilEEvT0_PT1_T2_i,"a",@progbits
	.sectionflags	@""
	.align	4
.nv.constant0._ZN3cub18CUB_300001_SM_10006detail19adjacent_difference34DeviceAdjacentDifferenceInitKernelINS2_19AgentDifferenceInitIPiilLb1EEES5_ilEEvT0_PT1_T2_i:
	.zero		924


//--------------------- .nv.constant0._ZN3cub18CUB_300001_SM_10006detail19adjacent_difference40DeviceAdjacentDifferenceDifferenceKernelINS2_10policy_hubIPiLb1EE9Policy500ES5_S5_N4cuda3std3__45minusIiEEiiLb1ELb1EEEvT0_PT4_T1_T2_T3_ --------------------------
	.section	.nv.constant0._ZN3cub18CUB_300001_SM_10006detail19adjacent_difference40DeviceAdjacentDifferenceDifferenceKernelINS2_10policy_hubIPiLb1EE9Policy500ES5_S5_N4cuda3std3__45minusIiEEiiLb1ELb1EEEvT0_PT4_T1_T2_T3_,"a",@progbits
	.sectionflags	@""
	.align	4
.nv.constant0._ZN3cub18CUB_300001_SM_10006detail19adjacent_difference40DeviceAdjacentDifferenceDifferenceKernelINS2_10policy_hubIPiLb1EE9Policy500ES5_S5_N4cuda3std3__45minusIiEEiiLb1ELb1EEEvT0_PT4_T1_T2_T3_:
	.zero		928


//--------------------- .nv.constant0._ZN3cub18CUB_300001_SM_10006detail19adjacent_difference34DeviceAdjacentDifferenceInitKernelINS2_19AgentDifferenceInitIPiiiLb1EEES5_iiEEvT0_PT1_T2_i --------------------------
	.section	.nv.constant0._ZN3cub18CUB_300001_SM_10006detail19adjacent_difference34DeviceAdjacentDifferenceInitKernelINS2_19AgentDifferenceInitIPiiiLb1EEES5_iiEEvT0_PT1_T2_i,"a",@progbits
	.sectionflags	@""
	.align	4
.nv.constant0._ZN3cub18CUB_300001_SM_10006detail19adjacent_difference34DeviceAdjacentDifferenceInitKernelINS2_19AgentDifferenceInitIPiiiLb1EEES5_iiEEvT0_PT1_T2_i:
	.zero		920


//--------------------- .nv.constant0._ZN3cub18CUB_300001_SM_10006detail19adjacent_difference40DeviceAdjacentDifferenceDifferenceKernelINS2_10policy_hubIPiLb0EE9Policy500ES5_S5_N4cuda3std3__45minusIiEEliLb0ELb1EEEvT0_PT4_T1_T2_T3_ --------------------------
	.section	.nv.constant0._ZN3cub18CUB_300001_SM_10006detail19adjacent_difference40DeviceAdjacentDifferenceDifferenceKernelINS2_10policy_hubIPiLb0EE9Policy500ES5_S5_N4cuda3std3__45minusIiEEliLb0ELb1EEEvT0_PT4_T1_T2_T3_,"a",@progbits
	.sectionflags	@""
	.align	4
.nv.constant0._ZN3cub18CUB_300001_SM_10006detail19adjacent_difference40DeviceAdjacentDifferenceDifferenceKernelINS2_10policy_hubIPiLb0EE9Policy500ES5_S5_N4cuda3std3__45minusIiEEliLb0ELb1EEEvT0_PT4_T1_T2_T3_:
	.zero		936


//--------------------- .nv.constant0._ZN3cub18CUB_300001_SM_10006detail19adjacent_difference40DeviceAdjacentDifferenceDifferenceKernelINS2_10policy_hubIPiLb0EE9Policy500ES5_S5_N4cuda3std3__45minusIiEEiiLb0ELb1EEEvT0_PT4_T1_T2_T3_ --------------------------
	.section	.nv.constant0._ZN3cub18CUB_300001_SM_10006detail19adjacent_difference40DeviceAdjacentDifferenceDifferenceKernelINS2_10policy_hubIPiLb0EE9Policy500ES5_S5_N4cuda3std3__45minusIiEEiiLb0ELb1EEEvT0_PT4_T1_T2_T3_,"a",@progbits
	.sectionflags	@""
	.align	4
.nv.constant0._ZN3cub18CUB_300001_SM_10006detail19adjacent_difference40DeviceAdjacentDifferenceDifferenceKernelINS2_10policy_hubIPiLb0EE9Policy500ES5_S5_N4cuda3std3__45minusIiEEiiLb0ELb1EEEvT0_PT4_T1_T2_T3_:
	.zero		928


//--------------------- .nv.constant0._ZN3cub18CUB_300001_SM_10006detail9transform16transform_kernelINS2_10policy_hubILb0EN4cuda3std3__45tupleIJN6thrust24THRUST_300001_SM_1000_NS6detail15normal_iteratorINSA_10device_ptrIiEEEESF_EEEE10policy1000ElNS7_7modulusIiEESF_JPiSL_EEEvT0_iT1_T2_DpNS2_10kernel_argIT3_EE --------------------------
	.section	.nv.constant0._ZN3cub18CUB_300001_SM_10006detail9transform16transform_kernelINS2_10policy_hubILb0EN4cuda3std3__45tupleIJN6thrust24THRUST_300001_SM_1000_NS6detail15normal_iteratorINSA_10device_ptrIiEEEESF_EEEE10policy1000ElNS7_7modulusIiEESF_JPiSL_EEEvT0_iT1_T2_DpNS2_10kernel_argIT3_EE,"a",@progbits
	.sectionflags	@""
	.align	4
.nv.constant0._ZN3cub18CUB_300001_SM_10006detail9transform16transform_kernelINS2_10policy_hubILb0EN4cuda3std3__45tupleIJN6thrust24THRUST_300001_SM_1000_NS6detail15normal_iteratorINSA_10device_ptrIiEEEESF_EEEE10policy1000ElNS7_7modulusIiEESF_JPiSL_EEEvT0_iT1_T2_DpNS2_10kernel_argIT3_EE:
	.zero		952


//--------------------- .nv.constant0._ZN3cub18CUB_300001_SM_10006detail9transform16transform_kernelINS2_10policy_hubILb0EN4cuda3std3__45tupleIJN6thrust24THRUST_300001_SM_1000_NS6detail15normal_iteratorINSA_10device_ptrIiEEEESF_EEEE10policy1000EiNS7_7modulusIiEESF_JPiSL_EEEvT0_iT1_T2_DpNS2_10kernel_argIT3_EE --------------------------
	.section	.nv.constant0._ZN3cub18CUB_300001_SM_10006detail9transform16transform_kernelINS2_10policy_hubILb0EN4cuda3std3__45tupleIJN6thrust24THRUST_300001_SM_1000_NS6detail15normal_iteratorINSA_10device_ptrIiEEEESF_EEEE10policy1000EiNS7_7modulusIiEESF_JPiSL_EEEvT0_iT1_T2_DpNS2_10kernel_argIT3_EE,"a",@progbits
	.sectionflags	@""
	.align	4
.nv.constant0._ZN3cub18CUB_300001_SM_10006detail9transform16transform_kernelINS2_10policy_hubILb0EN4cuda3std3__45tupleIJN6thrust24THRUST_300001_SM_1000_NS6detail15normal_iteratorINSA_10device_ptrIiEEEESF_EEEE10policy1000EiNS7_7modulusIiEESF_JPiSL_EEEvT0_iT1_T2_DpNS2_10kernel_argIT3_EE:
	.zero		952


//--------------------- .nv.constant0._ZN3cub18CUB_300001_SM_10006detail9transform16transform_kernelINS2_10policy_hubILb1EN4cuda3std3__45tupleIJN6thrust24THRUST_300001_SM_1000_NS6detail15normal_iteratorINSA_10device_ptrIiEEEEEEEE10policy1000ElN13ThrustRunTime3DopESF_JPiEEEvT0_iT1_T2_DpNS2_10kernel_argIT3_EE --------------------------
	.section	.nv.constant0._ZN3cub18CUB_300001_SM_10006detail9transform16transform_kernelINS2_10policy_hubILb1EN4cuda3std3__45tupleIJN6thrust24THRUST_300001_SM_1000_NS6detail15normal_iteratorINSA_10device_ptrIiEEEEEEEE10policy1000ElN13ThrustRunTime3DopESF_JPiEEEvT0_iT1_T2_DpNS2_10kernel_argIT3_EE,"a",@progbits
	.sectionflags	@""
	.align	4
.nv.constant0._ZN3cub18CUB_300001_SM_10006detail9transform16transform_kernelINS2_10policy_hubILb1EN4cuda3std3__45tupleIJN6thrust24THRUST_300001_SM_1000_NS6detail15normal_iteratorINSA_10device_ptrIiEEEEEEEE10policy1000ElN13ThrustRunTime3DopESF_JPiEEEvT0_iT1_T2_DpNS2_10kernel_argIT3_EE:
	.zero		936


//--------------------- .nv.constant0._ZN3cub18CUB_300001_SM_10006detail9transform16transform_kernelINS2_10policy_hubILb1EN4cuda3std3__45tupleIJN6thrust24THRUST_300001_SM_1000_NS6detail15normal_iteratorINSA_10device_ptrIiEEEEEEEE10policy1000EiN13ThrustRunTime3DopESF_JPiEEEvT0_iT1_T2_DpNS2_10kernel_argIT3_EE --------------------------
	.section	.nv.constant0._ZN3cub18CUB_300001_SM_10006detail9transform16transform_kernelINS2_10policy_hubILb1EN4cuda3std3__45tupleIJN6thrust24THRUST_300001_SM_1000_NS6detail15normal_iteratorINSA_10device_ptrIiEEEEEEEE10policy1000EiN13ThrustRunTime3DopESF_JPiEEEvT0_iT1_T2_DpNS2_10kernel_argIT3_EE,"a",@progbits
	.sectionflags	@""
	.align	4
.nv.constant0._ZN3cub18CUB_300001_SM_10006detail9transform16transform_kernelINS2_10policy_hubILb1EN4cuda3std3__45tupleIJN6thrust24THRUST_300001_SM_1000_NS6detail15normal_iteratorINSA_10device_ptrIiEEEEEEEE10policy1000EiN13ThrustRunTime3DopESF_JPiEEEvT0_iT1_T2_DpNS2_10kernel_argIT3_EE:
	.zero		936


//--------------------- .nv.constant0._ZN3cub18CUB_300001_SM_10006detail8for_each13static_kernelINS2_12policy_hub_t12policy_500_tElN6thrust24THRUST_300001_SM_1000_NS8cuda_cub6__fill7functorINS7_6detail15normal_iteratorINS7_10device_ptrIiEEEEiEEEEvT0_T1_ --------------------------
	.section	.nv.constant0._ZN3cub18CUB_300001_SM_10006detail8for_each13static_kernelINS2_12policy_hub_t12policy_500_tElN6thrust24THRUST_300001_SM_1000_NS8cuda_cub6__fill7functorINS7_6detail15normal_iteratorINS7_10device_ptrIiEEEEiEEEEvT0_T1_,"a",@progbits
	.sectionflags	@""
	.align	4
.nv.constant0._ZN3cub18CUB_300001_SM_10006detail8for_each13static_kernelINS2_12policy_hub_t12policy_500_tElN6thrust24THRUST_300001_SM_1000_NS8cuda_cub6__fill7functorINS7_6detail15normal_iteratorINS7_10device_ptrIiEEEEiEEEEvT0_T1_:
	.zero		920


//--------------------- .nv.constant0._ZN3cub18CUB_300001_SM_10006detail8for_each13static_kernelINS2_12policy_hub_t12policy_500_tElNS2_12op_wrapper_tIlN6thrust24THRUST_300001_SM_1000_NS8cuda_cub10generate_fIN13ThrustRunTime7getRandEEENS8_6detail15normal_iteratorINS8_10device_ptrIiEEEEEEEEvT0_T1_ --------------------------
	.section	.nv.constant0._ZN3cub18CUB_300001_SM_10006detail8for_each13static_kernelINS2_12policy_hub_t12policy_500_tElNS2_12op_wrapper_tIlN6thrust24THRUST_300001_SM_1000_NS8cuda_cub10generate_fIN13ThrustRunTime7getRandEEENS8_6detail15normal_iteratorINS8_10device_ptrIiEEEEEEEEvT0_T1_,"a",@progbits
	.sectionflags	@""
	.align	4
.nv.constant0._ZN3cub18CUB_300001_SM_10006detail8for_each13static_kernelINS2_12policy_hub_t12policy_500_tElNS2_12op_wrapper_tIlN6thrust24THRUST_300001_SM_1000_NS8cuda_cub10generate_fIN13ThrustRunTime7getRandEEENS8_6detail15normal_iteratorINS8_10device_ptrIiEEEEEEEEvT0_T1_:
	.zero		928


//--------------------- .nv.constant0._ZN3cub18CUB_300001_SM_10006detail8for_each13static_kernelINS2_12policy_hub_t12policy_500_tElN6thrust24THRUST_300001_SM_1000_NS8cuda_cub10__tabulate7functorINS7_6detail15normal_iteratorINS7_10device_ptrIiEEEENS7_6system6detail7generic6detail22compute_sequence_valueIivEElEEEEvT0_T1_ --------------------------
	.section	.nv.constant0._ZN3cub18CUB_300001_SM_10006detail8for_each13static_kernelINS2_12policy_hub_t12policy_500_tElN6thrust24THRUST_300001_SM_1000_NS8cuda_cub10__tabulate7functorINS7_6detail15normal_iteratorINS7_10device_ptrIiEEEENS7_6system6detail7generic6detail22compute_sequence_valueIivEElEEEEvT0_T1_,"a",@progbits
	.sectionflags	@""
	.align	4
.nv.constant0._ZN3cub18CUB_300001_SM_10006detail8for_each13static_kernelINS2_12policy_hub_t12policy_500_tElN6thrust24THRUST_300001_SM_1000_NS8cuda_cub10__tabulate7functorINS7_6detail15normal_iteratorINS7_10device_ptrIiEEEENS7_6system6detail7generic6detail22compute_sequence_valueIivEElEEEEvT0_T1_:
	.zero		920


//--------------------- .nv.constant0._ZN3cub18CUB_300001_SM_10006detail8for_each13static_kernelINS2_12policy_hub_t12policy_500_tEmN6thrust24THRUST_300001_SM_1000_NS8cuda_cub20__uninitialized_fill7functorINS7_10device_ptrIiEEiEEEEvT0_T1_ --------------------------
	.section	.nv.constant0._ZN3cub18CUB_300001_SM_10006detail8for_each13static_kernelINS2_12policy_hub_t12policy_500_tEmN6thrust24THRUST_300001_SM_1000_NS8cuda_cub20__uninitialized_fill7functorINS7_10device_ptrIiEEiEEEEvT0_T1_,"a",@progbits
	.sectionflags	@""
	.align	4
.nv.constant0._ZN3cub18CUB_300001_SM_10006detail8for_each13static_kernelINS2_12policy_hub_t12policy_500_tEmN6thrust24THRUST_300001_SM_1000_NS8cuda_cub20__uninitialized_fill7functorINS7_10device_ptrIiEEiEEEEvT0_T1_:
	.zero		920


//--------------------- .nv.constant0._ZN3cub18CUB_300001_SM_10006detail11EmptyKernelIvEEvv --------------------------
	.section	.nv.constant0._ZN3cub18CUB_300001_SM_10006detail11EmptyKernelIvEEvv,"a",@progbits
	.sectionflags	@""
	.align	4
.nv.constant0._ZN3cub18CUB_300001_SM_10006detail11EmptyKernelIvEEvv:
	.zero		896


//--------------------- SYMBOLS --------------------------

	.type		.nv.reservedSmem.offset0,@object
	.size		.nv.reservedSmem.offset0,0x4
	.type		.nv.reservedSmem.cap,@object
	.size		.nv.reservedSmem.cap,0x4
